	.target	sm_90a

	.elftype	@"ET_EXEC"


//--------------------- .note.nv.tkinfo           --------------------------
	.section	.note.nv.tkinfo,"",@"SHT_NOTE"
	.sectionflags	@"SHF_NOTE_NV_TKINFO"
	.tkinfo
        /*0018*/ 	.word	0x00000002
        /*0030*/ 	.string	""
        /*0030*/ 	.string	"ptxas"
        /*0030*/ 	.string	"Cuda compilation tools, release 13.0, V13.0.88"
        /*0030*/ 	.string	"Build cuda_13.0.r13.0/compiler.36424714_0"
        /*0030*/ 	.string	"-arch sm_90a -m 64 "



//--------------------- .note.nv.cuinfo           --------------------------
	.section	.note.nv.cuinfo,"",@"SHT_NOTE"
	.sectionflags	@"SHF_NOTE_NV_CUINFO"
        /*0018*/ 	.short	0x0002
        /*001a*/ 	.short	0x005a
        /*001c*/ 	.short	0x0082
	.zero		2


//--------------------- .nv.info                  --------------------------
	.section	.nv.info,"",@"SHT_CUDA_INFO"
	.align	4


	//----- nvinfo : EIATTR_REGCOUNT
	.align		4
        /*0000*/ 	.byte	0x04, 0x2f
        /*0002*/ 	.short	(.L_12 - .L_11)
	.align		4
.L_11:
        /*0004*/ 	.word	index@(_ZN7cutlass13device_kernelINS_4conv6kernel13ConvUniversalINS1_16ConvProblemShapeILNS1_8OperatorE0ELi3EEENS1_10collective14CollectiveConvINS1_46MainloopSm90TmaGmmaWarpSpecializedImplicitGemmILS5_0ELi18ELi3EN4cute5tupleIJNSA_1CILi1EEESD_SD_EEENS1_36KernelImplicitTmaWarpSpecializedSm90ELi1EEENSB_IJNSC_ILi256EEENSC_ILi128EEENSB_IJNSC_ILi32EEEEEEEEENS_12float_e4m3_tESM_NSA_8TiledMMAINSA_8MMA_AtomIJNSA_4SM904GMMA31MMA_64x128x32_F32E4M3E4M3_SS_TNILNSQ_7ScaleInE1ELSS_1EEEEEENSA_6LayoutISE_NSB_IJNSC_ILi0EEESW_SW_EEEEENSB_IJNSA_10UnderscoreESZ_SZ_EEEEENS7_6detail26Sm90ImplicitGemmTileTraitsINSA_20SM90_TMA_LOAD_IM2COLENSA_14ComposedLayoutINSA_7SwizzleILi1ELi4ELi3EEENSA_18smem_ptr_flag_bitsILi8EEENSV_INSB_IJNSB_IJNSC_ILi8EEESJ_EEENSB_IJSJ_SD_EEENSB_IJSD_NSC_ILi18EEEEEEEEENSB_IJNSB_IJSJ_SH_EEENSB_IJSD_SW_EEENSB_IJSW_NSC_ILi8192EEEEEEEEEEEEEvEENS13_INSA_13SM90_TMA_LOADENS15_IS17_S19_NSV_INSB_IJNSB_IJS1A_NSC_ILi16EEEEEES1C_S1E_EEENSB_IJS1G_S1H_NSB_IJSW_NSC_ILi4096EEEEEEEEEEEEEvEEEENS_8epilogue10collective6detail29Sm90TmaWarpSpecializedAdapterINS20_15DefaultEpilogueISM_NSB_IJNSB_IJllllEEESD_SW_EEES25_NS1Z_6thread17LinearCombinationISM_Li1EffLNS26_9ScaleType4KindE0ELNS_15FloatRoundStyleE2ESM_EENS_4gemm15EpilogueDefaultEEEEEvvEEEEvNT_6ParamsE)
        /*0008*/ 	.word	0x000000ff


	//----- nvinfo : EIATTR_FRAME_SIZE
	.align		4
.L_12:
        /*000c*/ 	.byte	0x04, 0x11
        /*000e*/ 	.short	(.L_14 - .L_13)
	.align		4
.L_13:
        /*0010*/ 	.word	index@(_ZN7cutlass13device_kernelINS_4conv6kernel13ConvUniversalINS1_16ConvProblemShapeILNS1_8OperatorE0ELi3EEENS1_10collective14CollectiveConvINS1_46MainloopSm90TmaGmmaWarpSpecializedImplicitGemmILS5_0ELi18ELi3EN4cute5tupleIJNSA_1CILi1EEESD_SD_EEENS1_36KernelImplicitTmaWarpSpecializedSm90ELi1EEENSB_IJNSC_ILi256EEENSC_ILi128EEENSB_IJNSC_ILi32EEEEEEEEENS_12float_e4m3_tESM_NSA_8TiledMMAINSA_8MMA_AtomIJNSA_4SM904GMMA31MMA_64x128x32_F32E4M3E4M3_SS_TNILNSQ_7ScaleInE1ELSS_1EEEEEENSA_6LayoutISE_NSB_IJNSC_ILi0EEESW_SW_EEEEENSB_IJNSA_10UnderscoreESZ_SZ_EEEEENS7_6detail26Sm90ImplicitGemmTileTraitsINSA_20SM90_TMA_LOAD_IM2COLENSA_14ComposedLayoutINSA_7SwizzleILi1ELi4ELi3EEENSA_18smem_ptr_flag_bitsILi8EEENSV_INSB_IJNSB_IJNSC_ILi8EEESJ_EEENSB_IJSJ_SD_EEENSB_IJSD_NSC_ILi18EEEEEEEEENSB_IJNSB_IJSJ_SH_EEENSB_IJSD_SW_EEENSB_IJSW_NSC_ILi8192EEEEEEEEEEEEEvEENS13_INSA_13SM90_TMA_LOADENS15_IS17_S19_NSV_INSB_IJNSB_IJS1A_NSC_ILi16EEEEEES1C_S1E_EEENSB_IJS1G_S1H_NSB_IJSW_NSC_ILi4096EEEEEEEEEEEEEvEEEENS_8epilogue10collective6detail29Sm90TmaWarpSpecializedAdapterINS20_15DefaultEpilogueISM_NSB_IJNSB_IJllllEEESD_SW_EEES25_NS1Z_6thread17LinearCombinationISM_Li1EffLNS26_9ScaleType4KindE0ELNS_15FloatRoundStyleE2ESM_EENS_4gemm15EpilogueDefaultEEEEEvvEEEEvNT_6ParamsE)
        /*0014*/ 	.word	0x00000200


	//----- nvinfo : EIATTR_MIN_STACK_SIZE
	.align		4
.L_14:
        /*0018*/ 	.byte	0x04, 0x12
        /*001a*/ 	.short	(.L_16 - .L_15)
	.align		4
.L_15:
        /*001c*/ 	.word	index@(_ZN7cutlass13device_kernelINS_4conv6kernel13ConvUniversalINS1_16ConvProblemShapeILNS1_8OperatorE0ELi3EEENS1_10collective14CollectiveConvINS1_46MainloopSm90TmaGmmaWarpSpecializedImplicitGemmILS5_0ELi18ELi3EN4cute5tupleIJNSA_1CILi1EEESD_SD_EEENS1_36KernelImplicitTmaWarpSpecializedSm90ELi1EEENSB_IJNSC_ILi256EEENSC_ILi128EEENSB_IJNSC_ILi32EEEEEEEEENS_12float_e4m3_tESM_NSA_8TiledMMAINSA_8MMA_AtomIJNSA_4SM904GMMA31MMA_64x128x32_F32E4M3E4M3_SS_TNILNSQ_7ScaleInE1ELSS_1EEEEEENSA_6LayoutISE_NSB_IJNSC_ILi0EEESW_SW_EEEEENSB_IJNSA_10UnderscoreESZ_SZ_EEEEENS7_6detail26Sm90ImplicitGemmTileTraitsINSA_20SM90_TMA_LOAD_IM2COLENSA_14ComposedLayoutINSA_7SwizzleILi1ELi4ELi3EEENSA_18smem_ptr_flag_bitsILi8EEENSV_INSB_IJNSB_IJNSC_ILi8EEESJ_EEENSB_IJSJ_SD_EEENSB_IJSD_NSC_ILi18EEEEEEEEENSB_IJNSB_IJSJ_SH_EEENSB_IJSD_SW_EEENSB_IJSW_NSC_ILi8192EEEEEEEEEEEEEvEENS13_INSA_13SM90_TMA_LOADENS15_IS17_S19_NSV_INSB_IJNSB_IJS1A_NSC_ILi16EEEEEES1C_S1E_EEENSB_IJS1G_S1H_NSB_IJSW_NSC_ILi4096EEEEEEEEEEEEEvEEEENS_8epilogue10collective6detail29Sm90TmaWarpSpecializedAdapterINS20_15DefaultEpilogueISM_NSB_IJNSB_IJllllEEESD_SW_EEES25_NS1Z_6thread17LinearCombinationISM_Li1EffLNS26_9ScaleType4KindE0ELNS_15FloatRoundStyleE2ESM_EENS_4gemm15EpilogueDefaultEEEEEvvEEEEvNT_6ParamsE)
        /*0020*/ 	.word	0x00000200
.L_16:


//--------------------- .nv.compat                --------------------------
	.section	.nv.compat,"",@"SHT_CUDA_COMPAT_INFO"
	.align	4
        /*0000*/ 	.byte	0x02, 0x09, 0x01, 0x00, 0x02, 0x02, 0x04, 0x00, 0x02, 0x05, 0x05, 0x00, 0x03, 0x07, 0x01, 0x01
        /*0010*/ 	.byte	0x02, 0x03, 0x01, 0x00, 0x02, 0x06, 0x01, 0x00, 0x04, 0x0b, 0x08, 0x00, 0x00, 0x00, 0x00, 0x00
        /*0020*/ 	.byte	0x00, 0x00, 0x00, 0x00


//--------------------- .nv.info._ZN7cutlass13device_kernelINS_4conv6kernel13ConvUniversalINS1_16ConvProblemShapeILNS1_8OperatorE0ELi3EEENS1_10collective14CollectiveConvINS1_46MainloopSm90TmaGmmaWarpSpecializedImplicitGemmILS5_0ELi18ELi3EN4cute5tupleIJNSA_1CILi1EEESD_SD_EEENS1_36KernelImplicitTmaWarpSpecializedSm90ELi1EEENSB_IJNSC_ILi256EEENSC_ILi128EEENSB_IJNSC_ILi32EEEEEEEEENS_12float_e4m3_tESM_NSA_8TiledMMAINSA_8MMA_AtomIJNSA_4SM904GMMA31MMA_64x128x32_F32E4M3E4M3_SS_TNILNSQ_7ScaleInE1ELSS_1EEEEEENSA_6LayoutISE_NSB_IJNSC_ILi0EEESW_SW_EEEEENSB_IJNSA_10UnderscoreESZ_SZ_EEEEENS7_6detail26Sm90ImplicitGemmTileTraitsINSA_20SM90_TMA_LOAD_IM2COLENSA_14ComposedLayoutINSA_7SwizzleILi1ELi4ELi3EEENSA_18smem_ptr_flag_bitsILi8EEENSV_INSB_IJNSB_IJNSC_ILi8EEESJ_EEENSB_IJSJ_SD_EEENSB_IJSD_NSC_ILi18EEEEEEEEENSB_IJNSB_IJSJ_SH_EEENSB_IJSD_SW_EEENSB_IJSW_NSC_ILi8192EEEEEEEEEEEEEvEENS13_INSA_13SM90_TMA_LOADENS15_IS17_S19_NSV_INSB_IJNSB_IJS1A_NSC_ILi16EEEEEES1C_S1E_EEENSB_IJS1G_S1H_NSB_IJSW_NSC_ILi4096EEEEEEEEEEEEEvEEEENS_8epilogue10collective6detail29Sm90TmaWarpSpecializedAdapterINS20_15DefaultEpilogueISM_NSB_IJNSB_IJllllEEESD_SW_EEES25_NS1Z_6thread17LinearCombinationISM_Li1EffLNS26_9ScaleType4KindE0ELNS_15FloatRoundStyleE2ESM_EENS_4gemm15EpilogueDefaultEEEEEvvEEEEvNT_6ParamsE --------------------------
	.section	.nv.info._ZN7cutlass13device_kernelINS_4conv6kernel13ConvUniversalINS1_16ConvProblemShapeILNS1_8OperatorE0ELi3EEENS1_10collective14CollectiveConvINS1_46MainloopSm90TmaGmmaWarpSpecializedImplicitGemmILS5_0ELi18ELi3EN4cute5tupleIJNSA_1CILi1EEESD_SD_EEENS1_36KernelImplicitTmaWarpSpecializedSm90ELi1EEENSB_IJNSC_ILi256EEENSC_ILi128EEENSB_IJNSC_ILi32EEEEEEEEENS_12float_e4m3_tESM_NSA_8TiledMMAINSA_8MMA_AtomIJNSA_4SM904GMMA31MMA_64x128x32_F32E4M3E4M3_SS_TNILNSQ_7ScaleInE1ELSS_1EEEEEENSA_6LayoutISE_NSB_IJNSC_ILi0EEESW_SW_EEEEENSB_IJNSA_10UnderscoreESZ_SZ_EEEEENS7_6detail26Sm90ImplicitGemmTileTraitsINSA_20SM90_TMA_LOAD_IM2COLENSA_14ComposedLayoutINSA_7SwizzleILi1ELi4ELi3EEENSA_18smem_ptr_flag_bitsILi8EEENSV_INSB_IJNSB_IJNSC_ILi8EEESJ_EEENSB_IJSJ_SD_EEENSB_IJSD_NSC_ILi18EEEEEEEEENSB_IJNSB_IJSJ_SH_EEENSB_IJSD_SW_EEENSB_IJSW_NSC_ILi8192EEEEEEEEEEEEEvEENS13_INSA_13SM90_TMA_LOADENS15_IS17_S19_NSV_INSB_IJNSB_IJS1A_NSC_ILi16EEEEEES1C_S1E_EEENSB_IJS1G_S1H_NSB_IJSW_NSC_ILi4096EEEEEEEEEEEEEvEEEENS_8epilogue10collective6detail29Sm90TmaWarpSpecializedAdapterINS20_15DefaultEpilogueISM_NSB_IJNSB_IJllllEEESD_SW_EEES25_NS1Z_6thread17LinearCombinationISM_Li1EffLNS26_9ScaleType4KindE0ELNS_15FloatRoundStyleE2ESM_EENS_4gemm15EpilogueDefaultEEEEEvvEEEEvNT_6ParamsE,"",@"SHT_CUDA_INFO"
	.sectionflags	@""
	.align	4


	//----- nvinfo : EIATTR_CUDA_API_VERSION
	.align		4
        /*0000*/ 	.byte	0x04, 0x37
        /*0002*/ 	.short	(.L_18 - .L_17)
.L_17:
        /*0004*/ 	.word	0x00000082


	//----- nvinfo : EIATTR_KPARAM_INFO
	.align		4
.L_18:
        /*0008*/ 	.byte	0x04, 0x17
        /*000a*/ 	.short	(.L_20 - .L_19)
.L_19:
        /*000c*/ 	.word	0x00000000
        /*0010*/ 	.short	0x0000
        /*0012*/ 	.short	0x0070
        /*0014*/ 	.byte	0x00, 0xf0, 0x01, 0x10


	//----- nvinfo : EIATTR_SPARSE_MMA_MASK
	.align		4
.L_20:
        /*0018*/ 	.byte	0x03, 0x50
        /*001a*/ 	.short	0x0000


	//----- nvinfo : EIATTR_MAXREG_COUNT
	.align		4
        /*001c*/ 	.byte	0x03, 0x1b
        /*001e*/ 	.short	0x00ff


	//----- nvinfo : EIATTR_NUM_BARRIERS
	.align		4
        /*0020*/ 	.byte	0x02, 0x4c
        /*0022*/ 	.byte	0x01
	.zero		1


	//----- nvinfo : EIATTR_ANNOTATIONS
	.align		4
        /*0024*/ 	.byte	0x04, 0x55
        /*0026*/ 	.short	(.L_22 - .L_21)


	//   ....[0]....
.L_21:
        /*0028*/ 	.word	0x00000001
        /*002c*/ 	.byte	0x30, 0x09, 0x00, 0x00, 0x01, 0x00, 0x00, 0x00, 0x70, 0x09, 0x00, 0x00, 0x01, 0x00, 0x00, 0x00
        /* <DEDUP_REMOVED lines=202> */
        /*0cdc*/ 	.byte	0x40, 0xa3, 0x01, 0x00, 0x01, 0x00, 0x00, 0x00, 0xd0, 0xa3, 0x01, 0x00


	//----- nvinfo : EIATTR_MERCURY_ISA_VERSION
	.align		4
.L_22:
        /*0ce8*/ 	.byte	0x03, 0x5f
        /*0cea*/ 	.short	0x0101


	//----- nvinfo : EIATTR_INT_WARP_WIDE_INSTR_OFFSETS
	.align		4
        /*0cec*/ 	.byte	0x04, 0x31
        /*0cee*/ 	.short	(.L_24 - .L_23)


	//   ....[0]....
.L_23:
        /*0cf0*/ 	.word	0x0000e6e0


	//   ....[1]....
        /*0cf4*/ 	.word	0x0000e800


	//   ....[2]....
        /*0cf8*/ 	.word	0x0000e990


	//   ....[3]....
        /*0cfc*/ 	.word	0x0000ead0


	//   ....[4]....
        /*0d00*/ 	.word	0x0000ec30


	//   ....[5]....
        /*0d04*/ 	.word	0x0000ed50


	//   ....[6]....
        /*0d08*/ 	.word	0x0000ee70


	//   ....[7]....
        /*0d0c*/ 	.word	0x0000efb0


	//   ....[8]....
        /*0d10*/ 	.word	0x0000f100


	//   ....[9]....
        /*0d14*/ 	.word	0x0000f230


	//   ....[10]....
        /*0d18*/ 	.word	0x0000f350


	//   ....[11]....
        /*0d1c*/ 	.word	0x0000f490


	//   ....[12]....
        /*0d20*/ 	.word	0x0000f5e0


	//   ....[13]....
        /*0d24*/ 	.word	0x0000f710


	//   ....[14]....
        /*0d28*/ 	.word	0x0000f830


	//   ....[15]....
        /*0d2c*/ 	.word	0x0000f970


	//   ....[16]....
        /*0d30*/ 	.word	0x0000fac0


	//   ....[17]....
        /*0d34*/ 	.word	0x0000fbf0


	//   ....[18]....
        /*0d38*/ 	.word	0x0000fd10


	//   ....[19]....
        /*0d3c*/ 	.word	0x0000fe50


	//   ....[20]....
        /*0d40*/ 	.word	0x0000ffa0


	//   ....[21]....
        /*0d44*/ 	.word	0x000100d0


	//   ....[22]....
        /*0d48*/ 	.word	0x000101f0


	//   ....[23]....
        /*0d4c*/ 	.word	0x00010330


	//   ....[24]....
        /*0d50*/ 	.word	0x00010480


	//   ....[25]....
        /*0d54*/ 	.word	0x000105b0


	//   ....[26]....
        /*0d58*/ 	.word	0x000106d0


	//   ....[27]....
        /*0d5c*/ 	.word	0x00010810


	//   ....[28]....
        /*0d60*/ 	.word	0x00010960


	//   ....[29]....
        /*0d64*/ 	.word	0x00010a90


	//   ....[30]....
        /*0d68*/ 	.word	0x00010bb0


	//   ....[31]....
        /*0d6c*/ 	.word	0x00010cf0


	//   ....[32]....
        /*0d70*/ 	.word	0x00010e40


	//   ....[33]....
        /*0d74*/ 	.word	0x00010f70


	//   ....[34]....
        /*0d78*/ 	.word	0x00011090


	//   ....[35]....
        /*0d7c*/ 	.word	0x000111d0


	//   ....[36]....
        /*0d80*/ 	.word	0x00011320


	//   ....[37]....
        /*0d84*/ 	.word	0x00011450


	//   ....[38]....
        /*0d88*/ 	.word	0x00011570


	//   ....[39]....
        /*0d8c*/ 	.word	0x000116b0


	//   ....[40]....
        /*0d90*/ 	.word	0x00011800


	//   ....[41]....
        /*0d94*/ 	.word	0x00011930


	//   ....[42]....
        /*0d98*/ 	.word	0x00011a50


	//   ....[43]....
        /*0d9c*/ 	.word	0x00011b90


	//   ....[44]....
        /*0da0*/ 	.word	0x00011ce0


	//   ....[45]....
        /*0da4*/ 	.word	0x00011e10


	//   ....[46]....
        /*0da8*/ 	.word	0x00011f30


	//   ....[47]....
        /*0dac*/ 	.word	0x00012070


	//   ....[48]....
        /*0db0*/ 	.word	0x000121c0


	//   ....[49]....
        /*0db4*/ 	.word	0x000122f0


	//   ....[50]....
        /*0db8*/ 	.word	0x00012410


	//   ....[51]....
        /*0dbc*/ 	.word	0x00012550


	//   ....[52]....
        /*0dc0*/ 	.word	0x000126a0


	//   ....[53]....
        /*0dc4*/ 	.word	0x000127d0


	//   ....[54]....
        /*0dc8*/ 	.word	0x000128f0


	//   ....[55]....
        /*0dcc*/ 	.word	0x00012a30


	//   ....[56]....
        /*0dd0*/ 	.word	0x00012b80


	//   ....[57]....
        /*0dd4*/ 	.word	0x00012ca0


	//   ....[58]....
        /*0dd8*/ 	.word	0x00012db0


	//   ....[59]....
        /*0ddc*/ 	.word	0x00012ee0


	//   ....[60]....
        /*0de0*/ 	.word	0x00013020


	//   ....[61]....
        /*0de4*/ 	.word	0x00013140


	//   ....[62]....
        /*0de8*/ 	.word	0x00013250


	//   ....[63]....
        /*0dec*/ 	.word	0x0001b660


	//   ....[64]....
        /*0df0*/ 	.word	0x0001b730


	//   ....[65]....
        /*0df4*/ 	.word	0x0001bad0


	//   ....[66]....
        /*0df8*/ 	.word	0x0001bb50


	//   ....[67]....
        /*0dfc*/ 	.word	0x0001beb0


	//   ....[68]....
        /*0e00*/ 	.word	0x0001bf30


	//   ....[69]....
        /*0e04*/ 	.word	0x0001c290


	//   ....[70]....
        /*0e08*/ 	.word	0x0001c310


	//   ....[71]....
        /*0e0c*/ 	.word	0x0001c670


	//   ....[72]....
        /*0e10*/ 	.word	0x0001c6f0


	//   ....[73]....
        /*0e14*/ 	.word	0x0001ca50


	//   ....[74]....
        /*0e18*/ 	.word	0x0001cad0


	//   ....[75]....
        /*0e1c*/ 	.word	0x0001ce30


	//   ....[76]....
        /*0e20*/ 	.word	0x0001ceb0


	//   ....[77]....
        /*0e24*/ 	.word	0x0001d210


	//   ....[78]....
        /*0e28*/ 	.word	0x0001d290


	//   ....[79]....
        /*0e2c*/ 	.word	0x0001d5f0


	//   ....[80]....
        /*0e30*/ 	.word	0x0001d670


	//   ....[81]....
        /*0e34*/ 	.word	0x0001d9d0


	//   ....[82]....
        /*0e38*/ 	.word	0x0001da50


	//   ....[83]....
        /*0e3c*/ 	.word	0x0001ddb0


	//   ....[84]....
        /*0e40*/ 	.word	0x0001de30


	//   ....[85]....
        /*0e44*/ 	.word	0x0001e190


	//   ....[86]....
        /*0e48*/ 	.word	0x0001e210


	//   ....[87]....
        /*0e4c*/ 	.word	0x0001e570


	//   ....[88]....
        /*0e50*/ 	.word	0x0001e5f0


	//   ....[89]....
        /*0e54*/ 	.word	0x0001e950


	//   ....[90]....
        /*0e58*/ 	.word	0x0001e9d0


	//   ....[91]....
        /*0e5c*/ 	.word	0x0001ed30


	//   ....[92]....
        /*0e60*/ 	.word	0x0001edb0


	//   ....[93]....
        /*0e64*/ 	.word	0x0001f140


	//   ....[94]....
        /*0e68*/ 	.word	0x0001f160


	//----- nvinfo : EIATTR_COOP_GROUP_MASK_REGIDS
	.align		4
.L_24:
        /*0e6c*/ 	.byte	0x04, 0x29
        /*0e6e*/ 	.short	(.L_26 - .L_25)


	//   ....[0]....
.L_25:
        /*0e70*/ 	.word	0xffffffff


	//   ....[1]....
        /*0e74*/ 	.word	0xffffffff


	//   ....[2]....
        /*0e78*/ 	.word	0xffffffff


	//----- nvinfo : EIATTR_COOP_GROUP_INSTR_OFFSETS
	.align		4
.L_26:
        /*0e7c*/ 	.byte	0x04, 0x28
        /*0e7e*/ 	.short	(.L_28 - .L_27)


	//   ....[0]....
.L_27:
        /*0e80*/ 	.word	0x00000060


	//   ....[1]....
        /*0e84*/ 	.word	0x00000090


	//   ....[2]....
        /*0e88*/ 	.word	0x00000190


	//----- nvinfo : EIATTR_MBARRIER_INSTR_OFFSETS
	.align		4
.L_28:
        /*0e8c*/ 	.byte	0x04, 0x39
        /*0e8e*/ 	.short	(.L_30 - .L_29)


	//   ....[0]....
.L_29:
        /*0e90*/ 	.word	0x00000300
        /*0e94*/ 	.word	0x000000ff
        /*0e98*/ 	.word	0x00036000
        /*0e9c*/ 	.short	0x0100
        /*0e9e*/ 	.byte	0x0a
	.zero		1


	//   ....[1]....
        /*0ea0*/ 	.word	0x00000310
        /*0ea4*/ 	.word	0x000000ff
        /*0ea8*/ 	.word	0x00036090
        /*0eac*/ 	.short	0x0100
        /*0eae*/ 	.byte	0x0a
	.zero		1


	//   ....[2]....
        /*0eb0*/ 	.word	0x00000320
        /*0eb4*/ 	.word	0x000000ff
        /*0eb8*/ 	.word	0x00036008
        /*0ebc*/ 	.short	0x0100
        /*0ebe*/ 	.byte	0x0a
	.zero		1


	//   ....[3]....
        /*0ec0*/ 	.word	0x00000330
        /*0ec4*/ 	.word	0x000000ff
        /*0ec8*/ 	.word	0x00036098
        /*0ecc*/ 	.short	0x0100
        /*0ece*/ 	.byte	0x0a
	.zero		1


	//   ....[4]....
        /*0ed0*/ 	.word	0x00000340
        /*0ed4*/ 	.word	0x000000ff
        /*0ed8*/ 	.word	0x00036010
        /*0edc*/ 	.short	0x0100
        /*0ede*/ 	.byte	0x0a
	.zero		1


	//   ....[5]....
        /*0ee0*/ 	.word	0x00000350
        /*0ee4*/ 	.word	0x000000ff
        /*0ee8*/ 	.word	0x000360a0
        /*0eec*/ 	.short	0x0100
        /*0eee*/ 	.byte	0x0a
	.zero		1


	//   ....[6]....
        /*0ef0*/ 	.word	0x00000360
        /*0ef4*/ 	.word	0x000000ff
        /*0ef8*/ 	.word	0x00036018
        /*0efc*/ 	.short	0x0100
        /*0efe*/ 	.byte	0x0a
	.zero		1


	//   ....[7]....
        /*0f00*/ 	.word	0x00000370
        /*0f04*/ 	.word	0x000000ff
        /*0f08*/ 	.word	0x000360a8
        /*0f0c*/ 	.short	0x0100
        /*0f0e*/ 	.byte	0x0a
	.zero		1


	//   ....[8]....
        /*0f10*/ 	.word	0x00000380
        /*0f14*/ 	.word	0x000000ff
        /*0f18*/ 	.word	0x00036020
        /*0f1c*/ 	.short	0x0100
        /*0f1e*/ 	.byte	0x0a
	.zero		1


	//   ....[9]....
        /*0f20*/ 	.word	0x00000390
        /*0f24*/ 	.word	0x000000ff
        /*0f28*/ 	.word	0x000360b0
        /*0f2c*/ 	.short	0x0100
        /*0f2e*/ 	.byte	0x0a
	.zero		1


	//   ....[10]....
        /*0f30*/ 	.word	0x000003a0
        /*0f34*/ 	.word	0x000000ff
        /*0f38*/ 	.word	0x00036028
        /*0f3c*/ 	.short	0x0100
        /*0f3e*/ 	.byte	0x0a
	.zero		1


	//   ....[11]....
        /*0f40*/ 	.word	0x000003b0
        /*0f44*/ 	.word	0x000000ff
        /*0f48*/ 	.word	0x000360b8
        /*0f4c*/ 	.short	0x0100
        /*0f4e*/ 	.byte	0x0a
	.zero		1


	//   ....[12]....
        /*0f50*/ 	.word	0x000003c0
        /*0f54*/ 	.word	0x000000ff
        /*0f58*/ 	.word	0x00036030
        /*0f5c*/ 	.short	0x0100
        /*0f5e*/ 	.byte	0x0a
	.zero		1


	//   ....[13]....
        /*0f60*/ 	.word	0x000003d0
        /*0f64*/ 	.word	0x000000ff
        /*0f68*/ 	.word	0x000360c0
        /*0f6c*/ 	.short	0x0100
        /*0f6e*/ 	.byte	0x0a
	.zero		1


	//   ....[14]....
        /*0f70*/ 	.word	0x000003e0
        /*0f74*/ 	.word	0x000000ff
        /*0f78*/ 	.word	0x00036038
        /*0f7c*/ 	.short	0x0100
        /*0f7e*/ 	.byte	0x0a
	.zero		1


	//   ....[15]....
        /*0f80*/ 	.word	0x000003f0
        /*0f84*/ 	.word	0x000000ff
        /*0f88*/ 	.word	0x000360c8
        /*0f8c*/ 	.short	0x0100
        /*0f8e*/ 	.byte	0x0a
	.zero		1


	//   ....[16]....
        /*0f90*/ 	.word	0x00000400
        /*0f94*/ 	.word	0x000000ff
        /*0f98*/ 	.word	0x00036040
        /*0f9c*/ 	.short	0x0100
        /*0f9e*/ 	.byte	0x0a
	.zero		1


	//   ....[17]....
        /*0fa0*/ 	.word	0x00000410
        /*0fa4*/ 	.word	0x000000ff
        /*0fa8*/ 	.word	0x000360d0
        /*0fac*/ 	.short	0x0100
        /*0fae*/ 	.byte	0x0a
	.zero		1


	//   ....[18]....
        /*0fb0*/ 	.word	0x00000420
        /*0fb4*/ 	.word	0x000000ff
        /*0fb8*/ 	.word	0x00036048
        /*0fbc*/ 	.short	0x0100
        /*0fbe*/ 	.byte	0x0a
	.zero		1


	//   ....[19]....
        /*0fc0*/ 	.word	0x00000430
        /*0fc4*/ 	.word	0x000000ff
        /*0fc8*/ 	.word	0x000360d8
        /*0fcc*/ 	.short	0x0100
        /*0fce*/ 	.byte	0x0a
	.zero		1


	//   ....[20]....
        /*0fd0*/ 	.word	0x00000440
        /*0fd4*/ 	.word	0x000000ff
        /*0fd8*/ 	.word	0x00036050
        /*0fdc*/ 	.short	0x0100
        /*0fde*/ 	.byte	0x0a
	.zero		1


	//   ....[21]....
        /*0fe0*/ 	.word	0x00000450
        /*0fe4*/ 	.word	0x000000ff
        /*0fe8*/ 	.word	0x000360e0
        /*0fec*/ 	.short	0x0100
        /*0fee*/ 	.byte	0x0a
	.zero		1


	//   ....[22]....
        /*0ff0*/ 	.word	0x00000460
        /*0ff4*/ 	.word	0x000000ff
        /*0ff8*/ 	.word	0x00036058
        /*0ffc*/ 	.short	0x0100
        /*0ffe*/ 	.byte	0x0a
	.zero		1


	//   ....[23]....
        /*1000*/ 	.word	0x00000470
        /*1004*/ 	.word	0x000000ff
        /*1008*/ 	.word	0x000360e8
        /*100c*/ 	.short	0x0100
        /*100e*/ 	.byte	0x0a
	.zero		1


	//   ....[24]....
        /*1010*/ 	.word	0x00000480
        /*1014*/ 	.word	0x000000ff
        /*1018*/ 	.word	0x00036060
        /*101c*/ 	.short	0x0100
        /*101e*/ 	.byte	0x0a
	.zero		1


	//   ....[25]....
        /*1020*/ 	.word	0x00000490
        /*1024*/ 	.word	0x000000ff
        /*1028*/ 	.word	0x000360f0
        /*102c*/ 	.short	0x0100
        /*102e*/ 	.byte	0x0a
	.zero		1


	//   ....[26]....
        /*1030*/ 	.word	0x000004a0
        /*1034*/ 	.word	0x000000ff
        /*1038*/ 	.word	0x00036068
        /*103c*/ 	.short	0x0100
        /*103e*/ 	.byte	0x0a
	.zero		1


	//   ....[27]....
        /*1040*/ 	.word	0x000004b0
        /*1044*/ 	.word	0x000000ff
        /*1048*/ 	.word	0x000360f8
        /*104c*/ 	.short	0x0100
        /*104e*/ 	.byte	0x0a
	.zero		1


	//   ....[28]....
        /*1050*/ 	.word	0x000004c0
        /*1054*/ 	.word	0x000000ff
        /*1058*/ 	.word	0x00036070
        /*105c*/ 	.short	0x0100
        /*105e*/ 	.byte	0x0a
	.zero		1


	//   ....[29]....
        /*1060*/ 	.word	0x000004d0
        /*1064*/ 	.word	0x000000ff
        /*1068*/ 	.word	0x00036100
        /*106c*/ 	.short	0x0100
        /*106e*/ 	.byte	0x0a
	.zero		1


	//   ....[30]....
        /*1070*/ 	.word	0x000004e0
        /*1074*/ 	.word	0x000000ff
        /*1078*/ 	.word	0x00036078
        /*107c*/ 	.short	0x0100
        /*107e*/ 	.byte	0x0a
	.zero		1


	//   ....[31]....
        /*1080*/ 	.word	0x000004f0
        /*1084*/ 	.word	0x000000ff
        /*1088*/ 	.word	0x00036108
        /*108c*/ 	.short	0x0100
        /*108e*/ 	.byte	0x0a
	.zero		1


	//   ....[32]....
        /*1090*/ 	.word	0x00000500
        /*1094*/ 	.word	0x000000ff
        /*1098*/ 	.word	0x00036080
        /*109c*/ 	.short	0x0100
        /*109e*/ 	.byte	0x0a
	.zero		1


	//   ....[33]....
        /*10a0*/ 	.word	0x00000510
        /*10a4*/ 	.word	0x000000ff
        /*10a8*/ 	.word	0x00036110
        /*10ac*/ 	.short	0x0100
        /*10ae*/ 	.byte	0x0a
	.zero		1


	//   ....[34]....
        /*10b0*/ 	.word	0x00000520
        /*10b4*/ 	.word	0x000000ff
        /*10b8*/ 	.word	0x00036088
        /*10bc*/ 	.short	0x0100
        /*10be*/ 	.byte	0x0a
	.zero		1


	//   ....[35]....
        /*10c0*/ 	.word	0x00000530
        /*10c4*/ 	.word	0x000000ff
        /*10c8*/ 	.word	0x00036118
        /*10cc*/ 	.short	0x0100
        /*10ce*/ 	.byte	0x0a
	.zero		1


	//   ....[36]....
        /*10d0*/ 	.word	0x00001410
        /*10d4*/ 	.word	0x00000003
        /*10d8*/ 	.word	0x00036000
        /*10dc*/ 	.short	0x010a
        /*10de*/ 	.byte	0x3f
	.zero		1


	//   ....[37]....
        /*10e0*/ 	.word	0x00001970
        /*10e4*/ 	.word	0x00000000
        /*10e8*/ 	.word	0x00036000
        /*10ec*/ 	.short	0x010a
        /*10ee*/ 	.byte	0x3f
	.zero		1


	//   ....[38]....
        /*10f0*/ 	.word	0x00002400
        /*10f4*/ 	.word	0x000000ff
        /*10f8*/ 	.word	0x00000000
        /*10fc*/ 	.short	0x0101
        /*10fe*/ 	.byte	0x08
	.zero		1


	//   ....[39]....
        /*1100*/ 	.word	0x00002600
        /*1104*/ 	.word	0x000000ff
        /*1108*/ 	.word	0x00000000
        /*110c*/ 	.short	0x0101
        /*110e*/ 	.byte	0x04
	.zero		1


	//   ....[40]....
        /*1110*/ 	.word	0x0001f6b0
        /*1114*/ 	.word	0x00000010
        /*1118*/ 	.word	0x00036090
        /*111c*/ 	.short	0x010a
        /*111e*/ 	.byte	0x3f
	.zero		1


	//   ....[41]....
        /*1120*/ 	.word	0x0001fee0
        /*1124*/ 	.word	0x00000003
        /*1128*/ 	.word	0x00000000
        /*112c*/ 	.short	0x010a
        /*112e*/ 	.byte	0x3f
	.zero		1


	//   ....[42]....
        /*1130*/ 	.word	0x0001ffa0
        /*1134*/ 	.word	0x00000003
        /*1138*/ 	.word	0x00000000
        /*113c*/ 	.short	0x010a
        /*113e*/ 	.byte	0x3f
	.zero		1


	//   ....[43]....
        /*1140*/ 	.word	0x00020060
        /*1144*/ 	.word	0x00000003
        /*1148*/ 	.word	0x00000000
        /*114c*/ 	.short	0x010a
        /*114e*/ 	.byte	0x3f
	.zero		1


	//   ....[44]....
        /*1150*/ 	.word	0x00020120
        /*1154*/ 	.word	0x00000003
        /*1158*/ 	.word	0x00000000
        /*115c*/ 	.short	0x010a
        /*115e*/ 	.byte	0x3f
	.zero		1


	//   ....[45]....
        /*1160*/ 	.word	0x000201e0
        /*1164*/ 	.word	0x00000003
        /*1168*/ 	.word	0x00000000
        /*116c*/ 	.short	0x010a
        /*116e*/ 	.byte	0x3f
	.zero		1


	//   ....[46]....
        /*1170*/ 	.word	0x000202a0
        /*1174*/ 	.word	0x00000003
        /*1178*/ 	.word	0x00000000
        /*117c*/ 	.short	0x010a
        /*117e*/ 	.byte	0x3f
	.zero		1


	//   ....[47]....
        /*1180*/ 	.word	0x00020360
        /*1184*/ 	.word	0x00000003
        /*1188*/ 	.word	0x00000000
        /*118c*/ 	.short	0x010a
        /*118e*/ 	.byte	0x3f
	.zero		1


	//   ....[48]....
        /*1190*/ 	.word	0x00020420
        /*1194*/ 	.word	0x00000003
        /*1198*/ 	.word	0x00000000
        /*119c*/ 	.short	0x010a
        /*119e*/ 	.byte	0x3f
	.zero		1


	//   ....[49]....
        /*11a0*/ 	.word	0x000204e0
        /*11a4*/ 	.word	0x00000003
        /*11a8*/ 	.word	0x00000000
        /*11ac*/ 	.short	0x010a
        /*11ae*/ 	.byte	0x3f
	.zero		1


	//   ....[50]....
        /*11b0*/ 	.word	0x000205a0
        /*11b4*/ 	.word	0x00000003
        /*11b8*/ 	.word	0x00000000
        /*11bc*/ 	.short	0x010a
        /*11be*/ 	.byte	0x3f
	.zero		1


	//   ....[51]....
        /*11c0*/ 	.word	0x00020660
        /*11c4*/ 	.word	0x00000003
        /*11c8*/ 	.word	0x00000000
        /*11cc*/ 	.short	0x010a
        /*11ce*/ 	.byte	0x3f
	.zero		1


	//   ....[52]....
        /*11d0*/ 	.word	0x00020720
        /*11d4*/ 	.word	0x00000003
        /*11d8*/ 	.word	0x00000000
        /*11dc*/ 	.short	0x010a
        /*11de*/ 	.byte	0x3f
	.zero		1


	//   ....[53]....
        /*11e0*/ 	.word	0x000207e0
        /*11e4*/ 	.word	0x00000003
        /*11e8*/ 	.word	0x00000000
        /*11ec*/ 	.short	0x010a
        /*11ee*/ 	.byte	0x3f
	.zero		1


	//   ....[54]....
        /*11f0*/ 	.word	0x000208a0
        /*11f4*/ 	.word	0x00000003
        /*11f8*/ 	.word	0x00000000
        /*11fc*/ 	.short	0x010a
        /*11fe*/ 	.byte	0x3f
	.zero		1


	//   ....[55]....
        /*1200*/ 	.word	0x00020960
        /*1204*/ 	.word	0x00000003
        /*1208*/ 	.word	0x00000000
        /*120c*/ 	.short	0x010a
        /*120e*/ 	.byte	0x3f
	.zero		1


	//   ....[56]....
        /*1210*/ 	.word	0x00020a20
        /*1214*/ 	.word	0x00000003
        /*1218*/ 	.word	0x00000000
        /*121c*/ 	.short	0x010a
        /*121e*/ 	.byte	0x3f
	.zero		1


	//   ....[57]....
        /*1220*/ 	.word	0x00020ae0
        /*1224*/ 	.word	0x00000003
        /*1228*/ 	.word	0x00000000
        /*122c*/ 	.short	0x010a
        /*122e*/ 	.byte	0x3f
	.zero		1


	//   ....[58]....
        /*1230*/ 	.word	0x00020ba0
        /*1234*/ 	.word	0x00000003
        /*1238*/ 	.word	0x00000000
        /*123c*/ 	.short	0x010a
        /*123e*/ 	.byte	0x3f
	.zero		1


	//----- nvinfo : EIATTR_NUM_MBARRIERS
	.align		4
.L_30:
        /*1240*/ 	.byte	0x03, 0x38
        /*1242*/ 	.short	0x0024


	//----- nvinfo : EIATTR_EXIT_INSTR_OFFSETS
	.align		4
        /*1244*/ 	.byte	0x04, 0x1c
        /*1246*/ 	.short	(.L_32 - .L_31)


	//   ....[0]....
.L_31:
        /*1248*/ 	.word	0x00000920


	//   ....[1]....
        /*124c*/ 	.word	0x00002840


	//   ....[2]....
        /*1250*/ 	.word	0x000133e0


	//   ....[3]....
        /*1254*/ 	.word	0x000134b0


	//   ....[4]....
        /*1258*/ 	.word	0x0001f390


	//   ....[5]....
        /*125c*/ 	.word	0x0001f460


	//   ....[6]....
        /*1260*/ 	.word	0x0001f480


	//   ....[7]....
        /*1264*/ 	.word	0x0001fde0


	//   ....[8]....
        /*1268*/ 	.word	0x00020bd0


	//----- nvinfo : EIATTR_MAX_THREADS
	.align		4
.L_32:
        /*126c*/ 	.byte	0x04, 0x05
        /*126e*/ 	.short	(.L_34 - .L_33)
.L_33:
        /*1270*/ 	.word	0x00000100
        /*1274*/ 	.word	0x00000001
        /*1278*/ 	.word	0x00000001


	//----- nvinfo : EIATTR_CRS_STACK_SIZE
	.align		4
.L_34:
        /*127c*/ 	.byte	0x04, 0x1e
        /*127e*/ 	.short	(.L_36 - .L_35)
.L_35:
        /*1280*/ 	.word	0x00000000


	//----- nvinfo : EIATTR_CBANK_PARAM_SIZE
	.align		4
.L_36:
        /*1284*/ 	.byte	0x03, 0x19
        /*1286*/ 	.short	0x0470


	//----- nvinfo : EIATTR_PARAM_CBANK
	.align		4
        /*1288*/ 	.byte	0x04, 0x0a
        /*128a*/ 	.short	(.L_38 - .L_37)
	.align		4
.L_37:
        /*128c*/ 	.word	index@(.nv.constant0._ZN7cutlass13device_kernelINS_4conv6kernel13ConvUniversalINS1_16ConvProblemShapeILNS1_8OperatorE0ELi3EEENS1_10collective14CollectiveConvINS1_46MainloopSm90TmaGmmaWarpSpecializedImplicitGemmILS5_0ELi18ELi3EN4cute5tupleIJNSA_1CILi1EEESD_SD_EEENS1_36KernelImplicitTmaWarpSpecializedSm90ELi1EEENSB_IJNSC_ILi256EEENSC_ILi128EEENSB_IJNSC_ILi32EEEEEEEEENS_12float_e4m3_tESM_NSA_8TiledMMAINSA_8MMA_AtomIJNSA_4SM904GMMA31MMA_64x128x32_F32E4M3E4M3_SS_TNILNSQ_7ScaleInE1ELSS_1EEEEEENSA_6LayoutISE_NSB_IJNSC_ILi0EEESW_SW_EEEEENSB_IJNSA_10UnderscoreESZ_SZ_EEEEENS7_6detail26Sm90ImplicitGemmTileTraitsINSA_20SM90_TMA_LOAD_IM2COLENSA_14ComposedLayoutINSA_7SwizzleILi1ELi4ELi3EEENSA_18smem_ptr_flag_bitsILi8EEENSV_INSB_IJNSB_IJNSC_ILi8EEESJ_EEENSB_IJSJ_SD_EEENSB_IJSD_NSC_ILi18EEEEEEEEENSB_IJNSB_IJSJ_SH_EEENSB_IJSD_SW_EEENSB_IJSW_NSC_ILi8192EEEEEEEEEEEEEvEENS13_INSA_13SM90_TMA_LOADENS15_IS17_S19_NSV_INSB_IJNSB_IJS1A_NSC_ILi16EEEEEES1C_S1E_EEENSB_IJS1G_S1H_NSB_IJSW_NSC_ILi4096EEEEEEEEEEEEEvEEEENS_8epilogue10collective6detail29Sm90TmaWarpSpecializedAdapterINS20_15DefaultEpilogueISM_NSB_IJNSB_IJllllEEESD_SW_EEES25_NS1Z_6thread17LinearCombinationISM_Li1EffLNS26_9ScaleType4KindE0ELNS_15FloatRoundStyleE2ESM_EENS_4gemm15EpilogueDefaultEEEEEvvEEEEvNT_6ParamsE)
        /*1290*/ 	.short	0x0210
        /*1292*/ 	.short	0x0470


	//----- nvinfo : EIATTR_SW_WAR
	.align		4
.L_38:
        /*1294*/ 	.byte	0x04, 0x36
        /*1296*/ 	.short	(.L_40 - .L_39)
.L_39:
        /*1298*/ 	.word	0x00000008
.L_40:


//--------------------- .nv.callgraph             --------------------------
	.section	.nv.callgraph,"",@"SHT_CUDA_CALLGRAPH"
	.align	4
	.sectionentsize	8
	.align		4
        /*0000*/ 	.word	0x00000000
	.align		4
        /*0004*/ 	.word	0xffffffff
	.align		4
        /*0008*/ 	.word	0x00000000
	.align		4
        /*000c*/ 	.word	0xfffffffe
	.align		4
        /*0010*/ 	.word	0x00000000
	.align		4
        /*0014*/ 	.word	0xfffffffd
	.align		4
        /*0018*/ 	.word	0x00000000
	.align		4
        /*001c*/ 	.word	0xfffffffc


//--------------------- .nv.constant4             --------------------------
	.section	.nv.constant4,"a",@progbits
	.align	8
	.align		8
.nv.constant4:
        /*0000*/ 	.dword	_ZN39_INTERNAL_e7a09e50_4_k_cu_442c4f6d_27924cuda3std3__45__cpo5beginE
	.align		8
        /*0008*/ 	.dword	_ZN39_INTERNAL_e7a09e50_4_k_cu_442c4f6d_27924cuda3std3__45__cpo3endE
	.align		8
        /*0010*/ 	.dword	_ZN39_INTERNAL_e7a09e50_4_k_cu_442c4f6d_27924cuda3std3__45__cpo6cbeginE
	.align		8
        /*0018*/ 	.dword	_ZN39_INTERNAL_e7a09e50_4_k_cu_442c4f6d_27924cuda3std3__45__cpo4cendE
	.align		8
        /*0020*/ 	.dword	_ZN39_INTERNAL_e7a09e50_4_k_cu_442c4f6d_27924cuda3std3__441_GLOBAL__N__e7a09e50_4_k_cu_442c4f6d_27926ignoreE
	.align		8
        /*0028*/ 	.dword	_ZN39_INTERNAL_e7a09e50_4_k_cu_442c4f6d_27924cuda3std3__419piecewise_constructE
	.align		8
        /*0030*/ 	.dword	_ZN39_INTERNAL_e7a09e50_4_k_cu_442c4f6d_27924cuda3std3__48in_placeE
	.align		8
        /*0038*/ 	.dword	_ZN39_INTERNAL_e7a09e50_4_k_cu_442c4f6d_27924cuda3std6ranges3__45__cpo4swapE
	.align		8
        /*0040*/ 	.dword	_ZN39_INTERNAL_e7a09e50_4_k_cu_442c4f6d_27924cuda3std6ranges3__45__cpo9iter_moveE
	.align		8
        /*0048*/ 	.dword	_ZN39_INTERNAL_e7a09e50_4_k_cu_442c4f6d_27924cute7productE
	.align		8
        /*0050*/ 	.dword	_ZN39_INTERNAL_e7a09e50_4_k_cu_442c4f6d_27924cute1_E


//--------------------- .text._ZN7cutlass13device_kernelINS_4conv6kernel13ConvUniversalINS1_16ConvProblemShapeILNS1_8OperatorE0ELi3EEENS1_10collective14CollectiveConvINS1_46MainloopSm90TmaGmmaWarpSpecializedImplicitGemmILS5_0ELi18ELi3EN4cute5tupleIJNSA_1CILi1EEESD_SD_EEENS1_36KernelImplicitTmaWarpSpecializedSm90ELi1EEENSB_IJNSC_ILi256EEENSC_ILi128EEENSB_IJNSC_ILi32EEEEEEEEENS_12float_e4m3_tESM_NSA_8TiledMMAINSA_8MMA_AtomIJNSA_4SM904GMMA31MMA_64x128x32_F32E4M3E4M3_SS_TNILNSQ_7ScaleInE1ELSS_1EEEEEENSA_6LayoutISE_NSB_IJNSC_ILi0EEESW_SW_EEEEENSB_IJNSA_10UnderscoreESZ_SZ_EEEEENS7_6detail26Sm90ImplicitGemmTileTraitsINSA_20SM90_TMA_LOAD_IM2COLENSA_14ComposedLayoutINSA_7SwizzleILi1ELi4ELi3EEENSA_18smem_ptr_flag_bitsILi8EEENSV_INSB_IJNSB_IJNSC_ILi8EEESJ_EEENSB_IJSJ_SD_EEENSB_IJSD_NSC_ILi18EEEEEEEEENSB_IJNSB_IJSJ_SH_EEENSB_IJSD_SW_EEENSB_IJSW_NSC_ILi8192EEEEEEEEEEEEEvEENS13_INSA_13SM90_TMA_LOADENS15_IS17_S19_NSV_INSB_IJNSB_IJS1A_NSC_ILi16EEEEEES1C_S1E_EEENSB_IJS1G_S1H_NSB_IJSW_NSC_ILi4096EEEEEEEEEEEEEvEEEENS_8epilogue10collective6detail29Sm90TmaWarpSpecializedAdapterINS20_15DefaultEpilogueISM_NSB_IJNSB_IJllllEEESD_SW_EEES25_NS1Z_6thread17LinearCombinationISM_Li1EffLNS26_9ScaleType4KindE0ELNS_15FloatRoundStyleE2ESM_EENS_4gemm15EpilogueDefaultEEEEEvvEEEEvNT_6ParamsE --------------------------
	.section	.text._ZN7cutlass13device_kernelINS_4conv6kernel13ConvUniversalINS1_16ConvProblemShapeILNS1_8OperatorE0ELi3EEENS1_10collective14CollectiveConvINS1_46MainloopSm90TmaGmmaWarpSpecializedImplicitGemmILS5_0ELi18ELi3EN4cute5tupleIJNSA_1CILi1EEESD_SD_EEENS1_36KernelImplicitTmaWarpSpecializedSm90ELi1EEENSB_IJNSC_ILi256EEENSC_ILi128EEENSB_IJNSC_ILi32EEEEEEEEENS_12float_e4m3_tESM_NSA_8TiledMMAINSA_8MMA_AtomIJNSA_4SM904GMMA31MMA_64x128x32_F32E4M3E4M3_SS_TNILNSQ_7ScaleInE1ELSS_1EEEEEENSA_6LayoutISE_NSB_IJNSC_ILi0EEESW_SW_EEEEENSB_IJNSA_10UnderscoreESZ_SZ_EEEEENS7_6detail26Sm90ImplicitGemmTileTraitsINSA_20SM90_TMA_LOAD_IM2COLENSA_14ComposedLayoutINSA_7SwizzleILi1ELi4ELi3EEENSA_18smem_ptr_flag_bitsILi8EEENSV_INSB_IJNSB_IJNSC_ILi8EEESJ_EEENSB_IJSJ_SD_EEENSB_IJSD_NSC_ILi18EEEEEEEEENSB_IJNSB_IJSJ_SH_EEENSB_IJSD_SW_EEENSB_IJSW_NSC_ILi8192EEEEEEEEEEEEEvEENS13_INSA_13SM90_TMA_LOADENS15_IS17_S19_NSV_INSB_IJNSB_IJS1A_NSC_ILi16EEEEEES1C_S1E_EEENSB_IJS1G_S1H_NSB_IJSW_NSC_ILi4096EEEEEEEEEEEEEvEEEENS_8epilogue10collective6detail29Sm90TmaWarpSpecializedAdapterINS20_15DefaultEpilogueISM_NSB_IJNSB_IJllllEEESD_SW_EEES25_NS1Z_6thread17LinearCombinationISM_Li1EffLNS26_9ScaleType4KindE0ELNS_15FloatRoundStyleE2ESM_EENS_4gemm15EpilogueDefaultEEEEEvvEEEEvNT_6ParamsE,"ax",@progbits
	.align	128
.text._ZN7cutlass13device_kernelINS_4conv6kernel13ConvUniversalINS1_16ConvProblemShapeILNS1_8OperatorE0ELi3EEENS1_10collective14CollectiveConvINS1_46MainloopSm90TmaGmmaWarpSpecializedImplicitGemmILS5_0ELi18ELi3EN4cute5tupleIJNSA_1CILi1EEESD_SD_EEENS1_36KernelImplicitTmaWarpSpecializedSm90ELi1EEENSB_IJNSC_ILi256EEENSC_ILi128EEENSB_IJNSC_ILi32EEEEEEEEENS_12float_e4m3_tESM_NSA_8TiledMMAINSA_8MMA_AtomIJNSA_4SM904GMMA31MMA_64x128x32_F32E4M3E4M3_SS_TNILNSQ_7ScaleInE1ELSS_1EEEEEENSA_6LayoutISE_NSB_IJNSC_ILi0EEESW_SW_EEEEENSB_IJNSA_10UnderscoreESZ_SZ_EEEEENS7_6detail26Sm90ImplicitGemmTileTraitsINSA_20SM90_TMA_LOAD_IM2COLENSA_14ComposedLayoutINSA_7SwizzleILi1ELi4ELi3EEENSA_18smem_ptr_flag_bitsILi8EEENSV_INSB_IJNSB_IJNSC_ILi8EEESJ_EEENSB_IJSJ_SD_EEENSB_IJSD_NSC_ILi18EEEEEEEEENSB_IJNSB_IJSJ_SH_EEENSB_IJSD_SW_EEENSB_IJSW_NSC_ILi8192EEEEEEEEEEEEEvEENS13_INSA_13SM90_TMA_LOADENS15_IS17_S19_NSV_INSB_IJNSB_IJS1A_NSC_ILi16EEEEEES1C_S1E_EEENSB_IJS1G_S1H_NSB_IJSW_NSC_ILi4096EEEEEEEEEEEEEvEEEENS_8epilogue10collective6detail29Sm90TmaWarpSpecializedAdapterINS20_15DefaultEpilogueISM_NSB_IJNSB_IJllllEEESD_SW_EEES25_NS1Z_6thread17LinearCombinationISM_Li1EffLNS26_9ScaleType4KindE0ELNS_15FloatRoundStyleE2ESM_EENS_4gemm15EpilogueDefaultEEEEEvvEEEEvNT_6ParamsE:
        .type           _ZN7cutlass13device_kernelINS_4conv6kernel13ConvUniversalINS1_16ConvProblemShapeILNS1_8OperatorE0ELi3EEENS1_10collective14CollectiveConvINS1_46MainloopSm90TmaGmmaWarpSpecializedImplicitGemmILS5_0ELi18ELi3EN4cute5tupleIJNSA_1CILi1EEESD_SD_EEENS1_36KernelImplicitTmaWarpSpecializedSm90ELi1EEENSB_IJNSC_ILi256EEENSC_ILi128EEENSB_IJNSC_ILi32EEEEEEEEENS_12float_e4m3_tESM_NSA_8TiledMMAINSA_8MMA_AtomIJNSA_4SM904GMMA31MMA_64x128x32_F32E4M3E4M3_SS_TNILNSQ_7ScaleInE1ELSS_1EEEEEENSA_6LayoutISE_NSB_IJNSC_ILi0EEESW_SW_EEEEENSB_IJNSA_10UnderscoreESZ_SZ_EEEEENS7_6detail26Sm90ImplicitGemmTileTraitsINSA_20SM90_TMA_LOAD_IM2COLENSA_14ComposedLayoutINSA_7SwizzleILi1ELi4ELi3EEENSA_18smem_ptr_flag_bitsILi8EEENSV_INSB_IJNSB_IJNSC_ILi8EEESJ_EEENSB_IJSJ_SD_EEENSB_IJSD_NSC_ILi18EEEEEEEEENSB_IJNSB_IJSJ_SH_EEENSB_IJSD_SW_EEENSB_IJSW_NSC_ILi8192EEEEEEEEEEEEEvEENS13_INSA_13SM90_TMA_LOADENS15_IS17_S19_NSV_INSB_IJNSB_IJS1A_NSC_ILi16EEEEEES1C_S1E_EEENSB_IJS1G_S1H_NSB_IJSW_NSC_ILi4096EEEEEEEEEEEEEvEEEENS_8epilogue10collective6detail29Sm90TmaWarpSpecializedAdapterINS20_15DefaultEpilogueISM_NSB_IJNSB_IJllllEEESD_SW_EEES25_NS1Z_6thread17LinearCombinationISM_Li1EffLNS26_9ScaleType4KindE0ELNS_15FloatRoundStyleE2ESM_EENS_4gemm15EpilogueDefaultEEEEEvvEEEEvNT_6ParamsE,@function
        .size           _ZN7cutlass13device_kernelINS_4conv6kernel13ConvUniversalINS1_16ConvProblemShapeILNS1_8OperatorE0ELi3EEENS1_10collective14CollectiveConvINS1_46MainloopSm90TmaGmmaWarpSpecializedImplicitGemmILS5_0ELi18ELi3EN4cute5tupleIJNSA_1CILi1EEESD_SD_EEENS1_36KernelImplicitTmaWarpSpecializedSm90ELi1EEENSB_IJNSC_ILi256EEENSC_ILi128EEENSB_IJNSC_ILi32EEEEEEEEENS_12float_e4m3_tESM_NSA_8TiledMMAINSA_8MMA_AtomIJNSA_4SM904GMMA31MMA_64x128x32_F32E4M3E4M3_SS_TNILNSQ_7ScaleInE1ELSS_1EEEEEENSA_6LayoutISE_NSB_IJNSC_ILi0EEESW_SW_EEEEENSB_IJNSA_10UnderscoreESZ_SZ_EEEEENS7_6detail26Sm90ImplicitGemmTileTraitsINSA_20SM90_TMA_LOAD_IM2COLENSA_14ComposedLayoutINSA_7SwizzleILi1ELi4ELi3EEENSA_18smem_ptr_flag_bitsILi8EEENSV_INSB_IJNSB_IJNSC_ILi8EEESJ_EEENSB_IJSJ_SD_EEENSB_IJSD_NSC_ILi18EEEEEEEEENSB_IJNSB_IJSJ_SH_EEENSB_IJSD_SW_EEENSB_IJSW_NSC_ILi8192EEEEEEEEEEEEEvEENS13_INSA_13SM90_TMA_LOADENS15_IS17_S19_NSV_INSB_IJNSB_IJS1A_NSC_ILi16EEEEEES1C_S1E_EEENSB_IJS1G_S1H_NSB_IJSW_NSC_ILi4096EEEEEEEEEEEEEvEEEENS_8epilogue10collective6detail29Sm90TmaWarpSpecializedAdapterINS20_15DefaultEpilogueISM_NSB_IJNSB_IJllllEEESD_SW_EEES25_NS1Z_6thread17LinearCombinationISM_Li1EffLNS26_9ScaleType4KindE0ELNS_15FloatRoundStyleE2ESM_EENS_4gemm15EpilogueDefaultEEEEEvvEEEEvNT_6ParamsE,(.L_x_112 - _ZN7cutlass13device_kernelINS_4conv6kernel13ConvUniversalINS1_16ConvProblemShapeILNS1_8OperatorE0ELi3EEENS1_10collective14CollectiveConvINS1_46MainloopSm90TmaGmmaWarpSpecializedImplicitGemmILS5_0ELi18ELi3EN4cute5tupleIJNSA_1CILi1EEESD_SD_EEENS1_36KernelImplicitTmaWarpSpecializedSm90ELi1EEENSB_IJNSC_ILi256EEENSC_ILi128EEENSB_IJNSC_ILi32EEEEEEEEENS_12float_e4m3_tESM_NSA_8TiledMMAINSA_8MMA_AtomIJNSA_4SM904GMMA31MMA_64x128x32_F32E4M3E4M3_SS_TNILNSQ_7ScaleInE1ELSS_1EEEEEENSA_6LayoutISE_NSB_IJNSC_ILi0EEESW_SW_EEEEENSB_IJNSA_10UnderscoreESZ_SZ_EEEEENS7_6detail26Sm90ImplicitGemmTileTraitsINSA_20SM90_TMA_LOAD_IM2COLENSA_14ComposedLayoutINSA_7SwizzleILi1ELi4ELi3EEENSA_18smem_ptr_flag_bitsILi8EEENSV_INSB_IJNSB_IJNSC_ILi8EEESJ_EEENSB_IJSJ_SD_EEENSB_IJSD_NSC_ILi18EEEEEEEEENSB_IJNSB_IJSJ_SH_EEENSB_IJSD_SW_EEENSB_IJSW_NSC_ILi8192EEEEEEEEEEEEEvEENS13_INSA_13SM90_TMA_LOADENS15_IS17_S19_NSV_INSB_IJNSB_IJS1A_NSC_ILi16EEEEEES1C_S1E_EEENSB_IJS1G_S1H_NSB_IJSW_NSC_ILi4096EEEEEEEEEEEEEvEEEENS_8epilogue10collective6detail29Sm90TmaWarpSpecializedAdapterINS20_15DefaultEpilogueISM_NSB_IJNSB_IJllllEEESD_SW_EEES25_NS1Z_6thread17LinearCombinationISM_Li1EffLNS26_9ScaleType4KindE0ELNS_15FloatRoundStyleE2ESM_EENS_4gemm15EpilogueDefaultEEEEEvvEEEEvNT_6ParamsE)
        .other          _ZN7cutlass13device_kernelINS_4conv6kernel13ConvUniversalINS1_16ConvProblemShapeILNS1_8OperatorE0ELi3EEENS1_10collective14CollectiveConvINS1_46MainloopSm90TmaGmmaWarpSpecializedImplicitGemmILS5_0ELi18ELi3EN4cute5tupleIJNSA_1CILi1EEESD_SD_EEENS1_36KernelImplicitTmaWarpSpecializedSm90ELi1EEENSB_IJNSC_ILi256EEENSC_ILi128EEENSB_IJNSC_ILi32EEEEEEEEENS_12float_e4m3_tESM_NSA_8TiledMMAINSA_8MMA_AtomIJNSA_4SM904GMMA31MMA_64x128x32_F32E4M3E4M3_SS_TNILNSQ_7ScaleInE1ELSS_1EEEEEENSA_6LayoutISE_NSB_IJNSC_ILi0EEESW_SW_EEEEENSB_IJNSA_10UnderscoreESZ_SZ_EEEEENS7_6detail26Sm90ImplicitGemmTileTraitsINSA_20SM90_TMA_LOAD_IM2COLENSA_14ComposedLayoutINSA_7SwizzleILi1ELi4ELi3EEENSA_18smem_ptr_flag_bitsILi8EEENSV_INSB_IJNSB_IJNSC_ILi8EEESJ_EEENSB_IJSJ_SD_EEENSB_IJSD_NSC_ILi18EEEEEEEEENSB_IJNSB_IJSJ_SH_EEENSB_IJSD_SW_EEENSB_IJSW_NSC_ILi8192EEEEEEEEEEEEEvEENS13_INSA_13SM90_TMA_LOADENS15_IS17_S19_NSV_INSB_IJNSB_IJS1A_NSC_ILi16EEEEEES1C_S1E_EEENSB_IJS1G_S1H_NSB_IJSW_NSC_ILi4096EEEEEEEEEEEEEvEEEENS_8epilogue10collective6detail29Sm90TmaWarpSpecializedAdapterINS20_15DefaultEpilogueISM_NSB_IJNSB_IJllllEEESD_SW_EEES25_NS1Z_6thread17LinearCombinationISM_Li1EffLNS26_9ScaleType4KindE0ELNS_15FloatRoundStyleE2ESM_EENS_4gemm15EpilogueDefaultEEEEEvvEEEEvNT_6ParamsE,@"STO_CUDA_ENTRY STV_DEFAULT"
_ZN7cutlass13device_kernelINS_4conv6kernel13ConvUniversalINS1_16ConvProblemShapeILNS1_8OperatorE0ELi3EEENS1_10collective14CollectiveConvINS1_46MainloopSm90TmaGmmaWarpSpecializedImplicitGemmILS5_0ELi18ELi3EN4cute5tupleIJNSA_1CILi1EEESD_SD_EEENS1_36KernelImplicitTmaWarpSpecializedSm90ELi1EEENSB_IJNSC_ILi256EEENSC_ILi128EEENSB_IJNSC_ILi32EEEEEEEEENS_12float_e4m3_tESM_NSA_8TiledMMAINSA_8MMA_AtomIJNSA_4SM904GMMA31MMA_64x128x32_F32E4M3E4M3_SS_TNILNSQ_7ScaleInE1ELSS_1EEEEEENSA_6LayoutISE_NSB_IJNSC_ILi0EEESW_SW_EEEEENSB_IJNSA_10UnderscoreESZ_SZ_EEEEENS7_6detail26Sm90ImplicitGemmTileTraitsINSA_20SM90_TMA_LOAD_IM2COLENSA_14ComposedLayoutINSA_7SwizzleILi1ELi4ELi3EEENSA_18smem_ptr_flag_bitsILi8EEENSV_INSB_IJNSB_IJNSC_ILi8EEESJ_EEENSB_IJSJ_SD_EEENSB_IJSD_NSC_ILi18EEEEEEEEENSB_IJNSB_IJSJ_SH_EEENSB_IJSD_SW_EEENSB_IJSW_NSC_ILi8192EEEEEEEEEEEEEvEENS13_INSA_13SM90_TMA_LOADENS15_IS17_S19_NSV_INSB_IJNSB_IJS1A_NSC_ILi16EEEEEES1C_S1E_EEENSB_IJS1G_S1H_NSB_IJSW_NSC_ILi4096EEEEEEEEEEEEEvEEEENS_8epilogue10collective6detail29Sm90TmaWarpSpecializedAdapterINS20_15DefaultEpilogueISM_NSB_IJNSB_IJllllEEESD_SW_EEES25_NS1Z_6thread17LinearCombinationISM_Li1EffLNS26_9ScaleType4KindE0ELNS_15FloatRoundStyleE2ESM_EENS_4gemm15EpilogueDefaultEEEEEvvEEEEvNT_6ParamsE:
[----:B------:R-:W0:Y:S01]  /*0000*/  LDC R1, c[0x0][0x28] ;  /* 0x00000a00ff017b82 */ /* 0x000e220000000800 */
[----:B------:R-:W1:Y:S01]  /*0010*/  S2R R4, SR_TID.X ;  /* 0x0000000000047919 */ /* 0x000e620000002100 */
[----:B------:R-:W-:Y:S01]  /*0020*/  ELECT P0, URZ, PT ;  /* 0x00000000003f782f */ /* 0x000fe20003800000 */
[----:B------:R-:W-:Y:S01]  /*0030*/  BSSY B0, `(.L_x_0) ;  /* 0x0000015000007945 */ /* 0x000fe20003800000 */
[----:B0-----:R-:W-:Y:S01]  /*0040*/  VIADD R1, R1, 0xfffffe00 ;  /* 0xfffffe0001017836 */ /* 0x001fe20000000000 */
[----:B-1----:R-:W-:-:S05]  /*0050*/  SHF.R.U32.HI R0, RZ, 0x5, R4 ;  /* 0x00000005ff007819 */ /* 0x002fca0000011604 */
[----:B------:R-:W0:Y:S02]  /*0060*/  SHFL.IDX PT, R2, R0, RZ, 0x1f ;  /* 0x00001fff00027589 */ /* 0x000e2400000e0000 */
[----:B0-----:R-:W-:Y:S02]  /*0070*/  R2UR UR4, R2 ;  /* 0x00000000020472ca */ /* 0x001fe400000e0000 */
[----:B------:R-:W-:-:S06]  /*0080*/  SHF.R.U32.HI R2, RZ, 0x7, R4 ;  /* 0x00000007ff027819 */ /* 0x000fcc0000011604 */
[----:B------:R-:W0:Y:S05]  /*0090*/  SHFL.IDX PT, R2, R2, RZ, 0x1f ;  /* 0x00001fff02027589 */ /* 0x000e2a00000e0000 */
[----:B------:R-:W-:Y:S02]  /*00a0*/  USHF.R.S32.HI UR5, URZ, 0x1f, UR4 ;  /* 0x0000001f3f057899 */ /* 0x000fe40008011404 */
[----:B------:R-:W-:Y:S02]  /*00b0*/  ISETP.NE.OR P0, PT, RZ, UR4, !P0 ;  /* 0x00000004ff007c0c */ /* 0x000fe4000c705670 */
[----:B------:R-:W-:-:S04]  /*00c0*/  ULEA.HI UR5, UR5, UR4, URZ, 0x2 ;  /* 0x0000000405057291 */ /* 0x000fc8000f8f103f */
[----:B------:R-:W-:-:S04]  /*00d0*/  ULOP3.LUT UR5, UR5, 0xfffffffc, URZ, 0xc0, !UPT ;  /* 0xfffffffc05057892 */ /* 0x000fc8000f8ec03f */
[----:B------:R-:W-:-:S03]  /*00e0*/  UIADD3 UR7, UR4, -UR5, URZ ;  /* 0x8000000504077290 */ /* 0x000fc6000fffe03f */
[----:B------:R-:W-:Y:S09]  /*00f0*/  @P0 BRA `(.L_x_1) ;  /* 0x0000000000200947 */ /* 0x000ff20003800000 */
[----:B------:R-:W-:Y:S02]  /*0100*/  ULDC.64 UR4, c[0x0][0x198] ;  /* 0x0000660000047ab9 */ /* 0x000fe40000000a00 */
[----:B------:R-:W-:Y:S02]  /*0110*/  UIADD3 UR8, UP0, UR4, 0xf0, URZ ;  /* 0x000000f004087890 */ /* 0x000fe4000ff1e03f */
[----:B------:R-:W-:Y:S02]  /*0120*/  UIADD3 UR4, UP1, UR4, 0x270, URZ ;  /* 0x0000027004047890 */ /* 0x000fe4000ff3e03f */
[----:B------:R-:W-:Y:S02]  /*0130*/  UIADD3.X UR9, URZ, UR5, URZ, UP0, !UPT ;  /* 0x000000053f097290 */ /* 0x000fe400087fe43f */
[----:B------:R-:W-:-:S07]  /*0140*/  UIADD3.X UR5, URZ, UR5, URZ, UP1, !UPT ;  /* 0x000000053f057290 */ /* 0x000fce0008ffe43f */
[----:B------:R1:W-:Y:S02]  /*0150*/  UTMACCTL.PF [UR8] ;  /* 0x00000000080079b9 */ /* 0x0003e40008040000 */
[----:B------:R1:W-:Y:S02]  /*0160*/  UTMACCTL.PF [UR4] ;  /* 0x00000000040079b9 */ /* 0x0003e40008040000 */
[----:B-1----:R-:W-:Y:S01]  /*0170*/  NOP ;  /* 0x0000000000007918 */ /* 0x002fe20000000000 */
.L_x_1:
[----:B------:R-:W-:Y:S05]  /*0180*/  BSYNC B0 ;  /* 0x0000000000007941 */ /* 0x000fea0003800000 */
.L_x_0:
[----:B------:R-:W1:Y:S01]  /*0190*/  SHFL.IDX PT, R0, R0, RZ, 0x1f ;  /* 0x00001fff00007589 */ /* 0x000e6200000e0000 */
[----:B0-----:R-:W-:-:S13]  /*01a0*/  R2UR UR11, R2 ;  /* 0x00000000020b72ca */ /* 0x001fda00000e0000 */
[----:B------:R-:W-:Y:S02]  /*01b0*/  ULOP3.LUT UP0, URZ, UR11, UR7, URZ, 0xfc, !UPT ;  /* 0x000000070b3f7292 */ /* 0x000fe4000f80fc3f */
[----:B------:R-:W-:Y:S02]  /*01c0*/  UISETP.NE.AND UP1, UPT, UR11, 0x1, UPT ;  /* 0x000000010b00788c */ /* 0x000fe4000bf25270 */
[----:B------:R-:W-:-:S04]  /*01d0*/  USEL UR6, URZ, 0x1, UP0 ;  /* 0x000000013f067887 */ /* 0x000fc80008000000 */
[----:B------:R-:W-:Y:S01]  /*01e0*/  USEL UR6, UR6, 0x2, UP1 ;  /* 0x0000000206067887 */ /* 0x000fe20008800000 */
[----:B-1----:R-:W-:-:S13]  /*01f0*/  ISETP.NE.AND P0, PT, R0, RZ, PT ;  /* 0x000000ff0000720c */ /* 0x002fda0003f05270 */
[----:B------:R-:W-:Y:S05]  /*0200*/  @P0 BRA `(.L_x_2) ;  /* 0x0000000000d40947 */ /* 0x000fea0003800000 */
[----:B------:R-:W-:Y:S01]  /*0210*/  ELECT P0, URZ, PT ;  /* 0x00000000003f782f */ /* 0x000fe20003800000 */
[----:B------:R-:W-:-:S12]  /*0220*/  BSSY B0, `(.L_x_2) ;  /* 0x0000033000007945 */ /* 0x000fd80003800000 */
[----:B------:R-:W-:Y:S05]  /*0230*/  @!P0 BRA `(.L_x_3) ;  /* 0x0000000000c48947 */ /* 0x000fea0003800000 */
[----:B------:R-:W0:Y:S01]  /*0240*/  S2UR UR10, SR_CgaCtaId ;  /* 0x00000000000a79c3 */ /* 0x000e220000008800 */
[----:B------:R-:W-:Y:S01]  /*0250*/  UMOV UR4, 0x400 ;  /* 0x0000040000047882 */ /* 0x000fe20000000000 */
[----:B------:R-:W-:Y:S01]  /*0260*/  UMOV UR5, 0x1 ;  /* 0x0000000100057882 */ /* 0x000fe20000000000 */
[----:B------:R-:W-:Y:S02]  /*0270*/  UMOV UR8, 0x80 ;  /* 0x0000008000087882 */ /* 0x000fe40000000000 */
[----:B------:R-:W-:-:S04]  /*0280*/  UIADD3 UR8, -UR8, 0x100000, URZ ;  /* 0x0010000008087890 */ /* 0x000fc8000fffe13f */
[----:B------:R-:W-:Y:S02]  /*0290*/  USHF.L.U32 UR9, UR8, 0xb, URZ ;  /* 0x0000000b08097899 */ /* 0x000fe4000800063f */
[----:B------:R-:W-:Y:S02]  /*02a0*/  USHF.L.U32 UR8, UR8, 0x1, URZ ;  /* 0x0000000108087899 */ /* 0x000fe4000800063f */
[----:B0-----:R-:W-:Y:S02]  /*02b0*/  ULEA UR10, UR10, UR4, 0x18 ;  /* 0x000000040a0a7291 */ /* 0x001fe4000f8ec03f */
[----:B------:R-:W-:-:S04]  /*02c0*/  UIADD3 UR4, -UR5, 0x100000, URZ ;  /* 0x0010000005047890 */ /* 0x000fc8000fffe13f */
[----:B------:R-:W-:Y:S02]  /*02d0*/  USHF.L.U32 UR5, UR4, 0xb, URZ ;  /* 0x0000000b04057899 */ /* 0x000fe4000800063f */
[----:B------:R-:W-:Y:S01]  /*02e0*/  USHF.L.U32 UR4, UR4, 0x1, URZ ;  /* 0x0000000104047899 */ /* 0x000fe2000800063f */
[----:B------:R-:W0:Y:S11]  /*02f0*/  FENCE.VIEW.ASYNC.S ;  /* 0x00000000000073c6 */ /* 0x000e360000000000 */
[----:B0-----:R0:W1:Y:S01]  /*0300*/  SYNCS.EXCH.64 URZ, [UR10+0x36000], UR4 ;  /* 0x036000040a3f75b2 */ /* 0x0010620008000100 */
[----:B------:R0:W2:Y:S01]  /*0310*/  SYNCS.EXCH.64 URZ, [UR10+0x36090], UR8 ;  /* 0x036090080a3f75b2 */ /* 0x0000a20008000100 */
[----:B------:R0:W3:Y:S01]  /*0320*/  SYNCS.EXCH.64 URZ, [UR10+0x36008], UR4 ;  /* 0x036008040a3f75b2 */ /* 0x0000e20008000100 */
[----:B------:R0:W4:Y:S01]  /*0330*/  SYNCS.EXCH.64 URZ, [UR10+0x36098], UR8 ;  /* 0x036098080a3f75b2 */ /* 0x0001220008000100 */
[----:B------:R0:W0:Y:S01]  /*0340*/  SYNCS.EXCH.64 URZ, [UR10+0x36010], UR4 ;  /* 0x036010040a3f75b2 */ /* 0x0000220008000100 */
        /* <DEDUP_REMOVED lines=31> */
[----:B-1234-:R-:W-:Y:S01]  /*0540*/  NOP ;  /* 0x0000000000007918 */ /* 0x01efe20000000000 */
.L_x_3:
[----:B0-----:R-:W-:Y:S05]  /*0550*/  BSYNC B0 ;  /* 0x0000000000007941 */ /* 0x001fea0003800000 */
.L_x_2:
[----:B------:R-:W-:Y:S01]  /*0560*/  ULDC.64 UR4, c[0x0][0x618] ;  /* 0x0001860000047ab9 */ /* 0x000fe20000000a00 */
[----:B------:R-:W-:Y:S01]  /*0570*/  NOP ;  /* 0x0000000000007918 */ /* 0x000fe20000000000 */
[----:B------:R-:W-:Y:S01]  /*0580*/  ISETP.NE.U32.AND P0, PT, RZ, UR4, PT ;  /* 0x00000004ff007c0c */ /* 0x000fe2000bf05070 */
[----:B------:R-:W-:Y:S01]  /*0590*/  NOP ;  /* 0x0000000000007918 */ /* 0x000fe20000000000 */
[----:B------:R-:W-:Y:S01]  /*05a0*/  ULDC.64 UR12, c[0x0][0x208] ;  /* 0x00008200000c7ab9 */ /* 0x000fe20000000a00 */
[----:B------:R-:W-:Y:S01]  /*05b0*/  BAR.SYNC.DEFER_BLOCKING 0x0 ;  /* 0x0000000000007b1d */ /* 0x000fe20000010000 */
[----:B------:R-:W-:-:S13]  /*05c0*/  ISETP.NE.AND.EX P0, PT, RZ, UR5, PT, P0 ;  /* 0x00000005ff007c0c */ /* 0x000fda000bf05300 */
[----:B------:R-:W-:Y:S05]  /*05d0*/  @!P0 BRA `(.L_x_4) ;  /* 0x0000000000208947 */ /* 0x000fea0003800000 */
[----:B------:R-:W0:Y:S02]  /*05e0*/  LDC.64 R2, c[0x0][0x618] ;  /* 0x00018600ff027b82 */ /* 0x000e240000000a00 */
[----:B0-----:R-:W2:Y:S02]  /*05f0*/  LDG.E.64 R2, desc[UR12][R2.64] ;  /* 0x0000000c02027981 */ /* 0x001ea4000c1e1b00 */
[----:B--2---:R-:W-:-:S04]  /*0600*/  ISETP.NE.U32.AND P0, PT, R2, RZ, PT ;  /* 0x000000ff0200720c */ /* 0x004fc80003f05070 */
[----:B------:R-:W-:-:S13]  /*0610*/  ISETP.NE.AND.EX P0, PT, R3, RZ, PT, P0 ;  /* 0x000000ff0300720c */ /* 0x000fda0003f05300 */
[----:B------:R-:W-:Y:S05]  /*0620*/  @!P0 BRA `(.L_x_4) ;  /* 0x00000000000c8947 */ /* 0x000fea0003800000 */
[----:B------:R-:W2:Y:S02]  /*0630*/  LD.E R2, desc[UR12][R2.64] ;  /* 0x0000000c02027980 */ /* 0x000ea4000c101900 */
[----:B--2---:R-:W-:Y:S01]  /*0640*/  R2UR UR14, R2 ;  /* 0x00000000020e72ca */ /* 0x004fe200000e0000 */
[----:B------:R-:W-:-:S14]  /*0650*/  BRA `(.L_x_5) ;  /* 0x0000000000247947 */ /* 0x000fdc0003800000 */
.L_x_4:
[----:B------:R-:W-:Y:S02]  /*0660*/  ULDC.64 UR4, c[0x0][0x608] ;  /* 0x0001820000047ab9 */ /* 0x000fe40000000a00 */
[----:B------:R-:W-:-:S04]  /*0670*/  ISETP.NE.U32.AND P0, PT, RZ, UR4, PT ;  /* 0x00000004ff007c0c */ /* 0x000fc8000bf05070 */
[----:B------:R-:W-:-:S13]  /*0680*/  ISETP.NE.AND.EX P0, PT, RZ, UR5, PT, P0 ;  /* 0x00000005ff007c0c */ /* 0x000fda000bf05300 */
[----:B------:R-:W-:Y:S05]  /*0690*/  @!P0 BRA `(.L_x_6) ;  /* 0x0000000000108947 */ /* 0x000fea0003800000 */
[----:B------:R-:W0:Y:S02]  /*06a0*/  LDC.64 R2, c[0x0][0x608] ;  /* 0x00018200ff027b82 */ /* 0x000e240000000a00 */
[----:B0-----:R-:W2:Y:S02]  /*06b0*/  LDG.E R2, desc[UR12][R2.64] ;  /* 0x0000000c02027981 */ /* 0x001ea4000c1e1900 */
[----:B--2---:R-:W-:Y:S01]  /*06c0*/  R2UR UR14, R2 ;  /* 0x00000000020e72ca */ /* 0x004fe200000e0000 */
[----:B------:R-:W-:-:S14]  /*06d0*/  BRA `(.L_x_5) ;  /* 0x0000000000047947 */ /* 0x000fdc0003800000 */
.L_x_6:
[----:B------:R-:W-:-:S05]  /*06e0*/  ULDC UR14, c[0x0][0x600] ;  /* 0x00018000000e7ab9 */ /* 0x000fca0000000800 */
.L_x_5:
[----:B------:R-:W-:Y:S02]  /*06f0*/  ULDC.64 UR4, c[0x0][0x620] ;  /* 0x0001880000047ab9 */ /* 0x000fe40000000a00 */
[----:B------:R-:W-:-:S04]  /*0700*/  ISETP.NE.U32.AND P0, PT, RZ, UR4, PT ;  /* 0x00000004ff007c0c */ /* 0x000fc8000bf05070 */
        /* <DEDUP_REMOVED lines=10> */
.L_x_7:
        /* <DEDUP_REMOVED lines=8> */
.L_x_9:
[----:B------:R-:W-:-:S05]  /*0830*/  ULDC UR15, c[0x0][0x604] ;  /* 0x00018100000f7ab9 */ /* 0x000fca0000000800 */
.L_x_8:
[----:B------:R-:W-:Y:S01]  /*0840*/  ULDC UR4, c[0x0][0x3dc] ;  /* 0x0000f70000047ab9 */ /* 0x000fe20000000800 */
[----:B------:R-:W-:Y:S01]  /*0850*/  ISETP.NE.AND P0, PT, RZ, UR11, PT ;  /* 0x0000000bff007c0c */ /* 0x000fe2000bf05270 */
[----:B------:R-:W-:Y:S01]  /*0860*/  UIADD3 UR4, UR4, 0x1f, URZ ;  /* 0x0000001f04047890 */ /* 0x000fe2000fffe03f */
[----:B------:R-:W-:-:S03]  /*0870*/  ULDC.64 UR8, c[0x0][0x3e0] ;  /* 0x0000f80000087ab9 */ /* 0x000fc60000000a00 */
[----:B------:R-:W-:Y:S02]  /*0880*/  USHF.R.S32.HI UR5, URZ, 0x1f, UR4 ;  /* 0x0000001f3f057899 */ /* 0x000fe40008011404 */
[----:B------:R-:W-:Y:S02]  /*0890*/  UIMAD UR8, UR9, UR8, URZ ;  /* 0x00000008090872a4 */ /* 0x000fe4000f8e023f */
[----:B------:R-:W-:-:S03]  /*08a0*/  ULEA.HI UR4, UR5, UR4, URZ, 0x5 ;  /* 0x0000000405047291 */ /* 0x000fc6000f8f283f */
[----:B------:R-:W-:Y:S01]  /*08b0*/  ULDC UR5, c[0x0][0x3e8] ;  /* 0x0000fa0000057ab9 */ /* 0x000fe20000000800 */
[----:B------:R-:W-:Y:S02]  /*08c0*/  USHF.R.S32.HI UR4, URZ, 0x5, UR4 ;  /* 0x000000053f047899 */ /* 0x000fe40008011404 */
[----:B------:R-:W-:-:S04]  /*08d0*/  UIMAD UR5, UR8, UR5, URZ ;  /* 0x00000005080572a4 */ /* 0x000fc8000f8e023f */
[----:B------:R-:W-:Y:S01]  /*08e0*/  UIMAD UR5, UR4, UR5, URZ ;  /* 0x00000005040572a4 */ /* 0x000fe2000f8e023f */
[----:B------:R-:W-:Y:S11]  /*08f0*/  @!P0 BRA `(.L_x_10) ;  /* 0x000001e800dc8947 */ /* 0x000ff60003800000 */
[----:B------:R-:W-:-:S06]  /*0900*/  UISETP.NE.AND UP0, UPT, UR11, 0x1, UPT ;  /* 0x000000010b00788c */ /* 0x000fcc000bf05270 */
[----:B------:R-:W-:-:S13]  /*0910*/  PLOP3.LUT P0, PT, PT, PT, UP0, 0x80, 0x0 ;  /* 0x000000000000781c */ /* 0x000fda0003f0f008 */
[----:B------:R-:W-:Y:S05]  /*0920*/  @P0 EXIT ;  /* 0x000000000000094d */ /* 0x000fea0003800000 */
[----:B------:R0:W-:Y:S01]  /*0930*/  STL [R1], RZ ;  /* 0x000000ff01007387 */ /* 0x0001e20000100800 */
[----:B------:R-:W-:Y:S01]  /*0940*/  UISETP.GE.AND UP0, UPT, UR5, 0x1, UPT ;  /* 0x000000010500788c */ /* 0x000fe2000bf06270 */
[----:B------:R-:W-:Y:S01]  /*0950*/  CS2R R86, SRZ ;  /* 0x0000000000567805 */ /* 0x000fe2000001ff00 */
[----:B------:R-:W-:Y:S01]  /*0960*/  UMOV UR4, URZ ;  /* 0x0000003f00047c82 */ /* 0x000fe20008000000 */
[----:B------:R0:W-:Y:S01]  /*0970*/  STL [R1+0x4], RZ ;  /* 0x000004ff01007387 */ /* 0x0001e20000100800 */
[----:B------:R-:W-:Y:S02]  /*0980*/  CS2R R152, SRZ ;  /* 0x0000000000987805 */ /* 0x000fe4000001ff00 */
[----:B------:R-:W-:Y:S02]  /*0990*/  CS2R R154, SRZ ;  /* 0x00000000009a7805 */ /* 0x000fe4000001ff00 */
[----:B------:R-:W-:Y:S01]  /*09a0*/  PLOP3.LUT P0, PT, PT, PT, UP0, 0x80, 0x0 ;  /* 0x000000000000781c */ /* 0x000fe20003f0f008 */
[----:B------:R0:W-:Y:S01]  /*09b0*/  STL [R1+0x8], RZ ;  /* 0x000008ff01007387 */ /* 0x0001e20000100800 */
[----:B------:R-:W-:-:S02]  /*09c0*/  CS2R R156, SRZ ;  /* 0x00000000009c7805 */ /* 0x000fc4000001ff00 */
[----:B------:R-:W-:Y:S02]  /*09d0*/  CS2R R158, SRZ ;  /* 0x00000000009e7805 */ /* 0x000fe4000001ff00 */
[----:B------:R-:W-:Y:S01]  /*09e0*/  CS2R R160, SRZ ;  /* 0x0000000000a07805 */ /* 0x000fe2000001ff00 */
[----:B------:R0:W-:Y:S01]  /*09f0*/  STL [R1+0xc], RZ ;  /* 0x00000cff01007387 */ /* 0x0001e20000100800 */
[----:B------:R-:W-:Y:S02]  /*0a00*/  CS2R R162, SRZ ;  /* 0x0000000000a27805 */ /* 0x000fe4000001ff00 */
[----:B------:R-:W-:Y:S02]  /*0a10*/  CS2R R164, SRZ ;  /* 0x0000000000a47805 */ /* 0x000fe4000001ff00 */
[----:B------:R-:W-:Y:S01]  /*0a20*/  CS2R R166, SRZ ;  /* 0x0000000000a67805 */ /* 0x000fe2000001ff00 */
        /* <DEDUP_REMOVED lines=116> */
[----:B------:R0:W-:Y:S04]  /*1170*/  STL [R1+0x84], RZ ;  /* 0x000084ff01007387 */ /* 0x0001e80000100800 */
        /* <DEDUP_REMOVED lines=29> */
[----:B------:R0:W-:Y:S01]  /*1350*/  STL [R1+0xfc], RZ ;  /* 0x0000fcff01007387 */ /* 0x0001e20000100800 */
[----:B------:R-:W-:Y:S05]  /*1360*/  @!P0 BRA `(.L_x_11) ;  /* 0x00000004002c8947 */ /* 0x000fea0003800000 */
[----:B------:R-:W-:-:S04]  /*1370*/  ULOP3.LUT UR4, UR6, 0x1, URZ, 0xfc, !UPT ;  /* 0x0000000106047892 */ /* 0x000fc8000f8efc3f */
[----:B------:R-:W-:-:S06]  /*1380*/  UISETP.NE.AND UP0, UPT, UR4, 0x3, UPT ;  /* 0x000000030400788c */ /* 0x000fcc000bf05270 */
[----:B------:R-:W-:-:S13]  /*1390*/  PLOP3.LUT P1, PT, PT, PT, UP0, 0x80, 0x0 ;  /* 0x000000000000781c */ /* 0x000fda0003f2f008 */
[----:B------:R-:W-:Y:S05]  /*13a0*/  @!P1 BRA `(.L_x_12) ;  /* 0x0000000000049947 */ /* 0x000fea0003800000 */
[----:B------:R-:W-:Y:S01]  /*13b0*/  BPT.TRAP 0x1 ;  /* 0x000000040000795c */ /* 0x000fe20000300000 */
.L_x_12:
[----:B------:R-:W1:Y:S01]  /*13c0*/  S2UR UR7, SR_CgaCtaId ;  /* 0x00000000000779c3 */ /* 0x000e620000008800 */
[----:B------:R-:W-:Y:S01]  /*13d0*/  SHF.L.U32 R0, RZ, 0x1f, RZ ;  /* 0x0000001fff007819 */ /* 0x000fe200000006ff */
[----:B------:R-:W-:Y:S02]  /*13e0*/  UMOV UR4, 0x400 ;  /* 0x0000040000047882 */ /* 0x000fe40000000000 */
[----:B-1----:R-:W-:-:S12]  /*13f0*/  ULEA UR4, UR7, UR4, 0x18 ;  /* 0x0000000407047291 */ /* 0x002fd8000f8ec03f */
.L_x_13:
[----:B-1----:R-:W-:-:S04]  /*1400*/  IMAD.U32 R3, RZ, RZ, UR4 ;  /* 0x00000004ff037e24 */ /* 0x002fc8000f8e00ff */
[----:B------:R1:W2:Y:S03]  /*1410*/  SYNCS.PHASECHK.TRANS64.TRYWAIT P1, [R3+URZ+0x36000], R0 ;  /* 0x03600000030075a7 */ /* 0x0002a6000802017f */
[----:B--2---:R-:W-:Y:S05]  /*1420*/  @!P1 NANOSLEEP.SYNCS 0x989680 ;  /* 0x009896800000995d */ /* 0x004fea0003900000 */
[----:B------:R-:W2:Y:S02]  /*1430*/  @!P1 SYNCS.PHASECHK.TRANS64 P1, [R3+URZ+0x36000], R0 ;  /* 0x03600000030095a7 */ /* 0x000ea4000802007f */
[----:B--2---:R-:W-:Y:S05]  /*1440*/  @!P1 BRA `(.L_x_13) ;  /* 0xfffffffc00ec9947 */ /* 0x004fea000383ffff */
[----:B------:R-:W-:Y:S01]  /*1450*/  UIADD3 UR7, UR4, 0x24000, URZ ;  /* 0x0002400004077890 */ /* 0x000fe2000fffe03f */
[----:B------:R-:W-:Y:S01]  /*1460*/  WARPGROUP.ARRIVE ;  /* 0x00000000000079c5 */ /* 0x000fe20000000000 */
[----:B------:R-:W-:Y:S02]  /*1470*/  USHF.R.U32.HI UR4, URZ, 0x4, UR4 ;  /* 0x000000043f047899 */ /* 0x000fe40008011604 */
[----:B------:R-:W-:Y:S02]  /*1480*/  USHF.R.U32.HI UR7, URZ, 0x4, UR7 ;  /* 0x000000043f077899 */ /* 0x000fe40008011607 */
[----:B------:R-:W-:Y:S02]  /*1490*/  ULOP3.LUT UR4, UR4, 0x3fff, URZ, 0xc0, !UPT ;  /* 0x00003fff04047892 */ /* 0x000fe4000f8ec03f */
[----:B------:R-:W-:Y:S02]  /*14a0*/  ULOP3.LUT UR7, UR7, 0x3fff, URZ, 0xc0, !UPT ;  /* 0x00003fff07077892 */ /* 0x000fe4000f8ec03f */
[----:B------:R-:W-:-:S02]  /*14b0*/  ULOP3.LUT UR4, UR4, 0x10000, URZ, 0xfc, !UPT ;  /* 0x0001000004047892 */ /* 0x000fc4000f8efc3f */
[----:B------:R-:W-:Y:S01]  /*14c0*/  ULOP3.LUT UR10, UR7, 0x10000, URZ, 0xfc, !UPT ;  /* 0x00010000070a7892 */ /* 0x000fe2000f8efc3f */
[----:B------:R-:W-:Y:S01]  /*14d0*/  UMOV UR9, 0xc0000010 ;  /* 0xc000001000097882 */ /* 0x000fe20000000000 */
[----:B------:R-:W-:-:S03]  /*14e0*/  UMOV UR11, 0xc0000010 ;  /* 0xc0000010000b7882 */ /* 0x000fc60000000000 */
[----:B------:R-:W-:-:S04]  /*14f0*/  UMOV UR8, UR4 ;  /* 0x0000000400087c82 */ /* 0x000fc80008000000 */
[----:B------:R-:W-:Y:S01]  /*1500*/  QGMMA.64x128x32.F32.E4M3.E4M3 R24, gdesc[UR8], RZ, !UPT, gsb0 ;  /* 0x01e00000081879f3 */ /* 0x000fe2000c0008ff */
[----:B------:R-:W-:Y:S01]  /*1510*/  UIADD3 UR8, UR4, 0x80, URZ ;  /* 0x0000008004087890 */ /* 0x000fe2000fffe03f */
[----:B------:R-:W-:Y:S01]  /*1520*/  UMOV UR9, 0xc0000010 ;  /* 0xc000001000097882 */ /* 0x000fe20000000000 */
[----:B------:R-:W-:Y:S02]  /*1530*/  WARPGROUP.DEPBAR.LE gsb0, 0x0 ;  /* 0x00008000000079c5 */ /* 0x000fe40000010000 */
[----:B------:R-:W-:Y:S01]  /*1540*/  WARPGROUP.ARRIVE ;  /* 0x00000000000079c5 */ /* 0x000fe20000000000 */
[----:B------:R-:W-:Y:S04]  /*1550*/  STL.64 [R1], R24 ;  /* 0x0000001801007387 */ /* 0x000fe80000100a00 */
[----:B------:R-:W-:Y:S02]  /*1560*/  STL.64 [R1+0x8], R26 ;  /* 0x0000081a01007387 */ /* 0x000fe40000100a00 */
[----:B------:R-:W-:Y:S01]  /*1570*/  QGMMA.64x128x32.F32.E4M3.E4M3 R152, gdesc[UR8], RZ, !UPT, gsb0 ;  /* 0x01e00000089879f3 */ /* 0x000fe2000c0008ff */
[----:B------:R-:W-:Y:S01]  /*1580*/  UIADD3 UR8, UR4, 0x100, URZ ;  /* 0x0000010004087890 */ /* 0x000fe2000fffe03f */
[----:B------:R-:W-:Y:S01]  /*1590*/  UMOV UR9, 0xc0000010 ;  /* 0xc000001000097882 */ /* 0x000fe20000000000 */
[----:B------:R-:W-:Y:S04]  /*15a0*/  STL.64 [R1+0x10], R28 ;  /* 0x0000101c01007387 */ /* 0x000fe80000100a00 */
        /* <DEDUP_REMOVED lines=28> */
[----:B------:R2:W-:Y:S01]  /*1770*/  STL.64 [R1+0xf8], R86 ;  /* 0x0000f85601007387 */ /* 0x0005e20000100a00 */
[----:B------:R-:W-:-:S02]  /*1780*/  WARPGROUP.DEPBAR.LE gsb0, 0x0 ;  /* 0x00008000000079c5 */ /* 0x000fc40000010000 */
[----:B------:R-:W-:-:S06]  /*1790*/  WARPGROUP.ARRIVE ;  /* 0x00000000000079c5 */ /* 0x000fcc0000000000 */
[----:B------:R-:W-:Y:S01]  /*17a0*/  QGMMA.64x128x32.F32.E4M3.E4M3 R88, gdesc[UR8], RZ, !UPT, gsb0 ;  /* 0x01e00000085879f3 */ /* 0x000fe2000c0008ff */
[----:B------:R-:W-:Y:S01]  /*17b0*/  UIADD3 UR8, UR4, 0x180, URZ ;  /* 0x0000018004087890 */ /* 0x000fe2000fffe03f */
[----:B------:R-:W-:Y:S02]  /*17c0*/  UMOV UR9, 0xc0000010 ;  /* 0xc000001000097882 */ /* 0x000fe40000000000 */
[----:B------:R-:W-:Y:S01]  /*17d0*/  UMOV UR4, 0x1 ;  /* 0x0000000100047882 */ /* 0x000fe20000000000 */
[----:B------:R-:W-:Y:S02]  /*17e0*/  WARPGROUP.DEPBAR.LE gsb0, 0x0 ;  /* 0x00008000000079c5 */ /* 0x000fe40000010000 */
[----:B--2---:R-:W-:-:S06]  /*17f0*/  WARPGROUP.ARRIVE ;  /* 0x00000000000079c5 */ /* 0x004fcc0000000000 */
[----:B------:R-:W-:Y:S03]  /*1800*/  QGMMA.64x128x32.F32.E4M3.E4M3 R24, gdesc[UR8], RZ, !UPT, gsb0 ;  /* 0x01e00000081879f3 */ /* 0x000fe6000c0008ff */
[----:B------:R-:W-:Y:S02]  /*1810*/  WARPGROUP.DEPBAR.LE gsb0, 0x0 ;  /* 0x00008000000079c5 */ /* 0x000fe40000010000 */
.L_x_11:
[----:B------:R-:W-:-:S04]  /*1820*/  UISETP.LT.AND UP0, UPT, UR5, 0x1, UPT ;  /* 0x000000010500788c */ /* 0x000fc8000bf01270 */
[----:B------:R-:W-:-:S04]  /*1830*/  USEL UR7, UR5, 0x1, UP0 ;  /* 0x0000000105077887 */ /* 0x000fc80008000000 */
[----:B------:R-:W-:-:S04]  /*1840*/  UIADD3 UR7, UR5, -UR7, URZ ;  /* 0x8000000705077290 */ /* 0x000fc8000fffe03f */
[----:B------:R-:W-:-:S06]  /*1850*/  UISETP.GE.AND UP0, UPT, UR7, 0x1, UPT ;  /* 0x000000010700788c */ /* 0x000fcc000bf06270 */
[----:B------:R-:W-:-:S13]  /*1860*/  PLOP3.LUT P1, PT, PT, PT, UP0, 0x80, 0x0 ;  /* 0x000000000000781c */ /* 0x000fda0003f2f008 */
[----:B------:R-:W-:Y:S05]  /*1870*/  @!P1 BRA `(.L_x_14) ;  /* 0x0000000c001c9947 */ /* 0x000fea0003800000 */
[----:B------:R-:W-:Y:S01]  /*1880*/  IMAD.MOV.U32 R4, RZ, RZ, RZ ;  /* 0x000000ffff047224 */ /* 0x000fe200078e00ff */
[----:B------:R-:W-:Y:S01]  /*1890*/  ULOP3.LUT UR18, UR6, 0x1, URZ, 0xfc, !UPT ;  /* 0x0000000106127892 */ /* 0x000fe2000f8efc3f */
[----:B-1----:R-:W-:Y:S01]  /*18a0*/  IMAD.U32 R3, RZ, RZ, UR7 ;  /* 0x00000007ff037e24 */ /* 0x002fe2000f8e00ff */
[----:B------:R-:W-:Y:S01]  /*18b0*/  UISETP.NE.U32.AND UP0, UPT, UR4, URZ, UPT ;  /* 0x0000003f0400728c */ /* 0x000fe2000bf05070 */
[----:B------:R-:W-:-:S10]  /*18c0*/  UMOV UR5, URZ ;  /* 0x0000003f00057c82 */ /* 0x000fd40008000000 */
.L_x_19:
[----:B------:R-:W-:-:S06]  /*18d0*/  UISETP.NE.AND UP1, UPT, UR18, 0x3, UPT ;  /* 0x000000031200788c */ /* 0x000fcc000bf25270 */
[----:B------:R-:W-:-:S13]  /*18e0*/  PLOP3.LUT P2, PT, PT, PT, UP1, 0x80, 0x0 ;  /* 0x000000000000781c */ /* 0x000fda0003f4f018 */
[----:B-1----:R-:W-:Y:S05]  /*18f0*/  @!P2 BRA `(.L_x_15) ;  /* 0x000000000004a947 */ /* 0x002fea0003800000 */
[----:B------:R-:W-:Y:S01]  /*1900*/  BPT.TRAP 0x1 ;  /* 0x000000040000795c */ /* 0x000fe20000300000 */
.L_x_15:
[----:B------:R-:W1:Y:S01]  /*1910*/  S2UR UR9, SR_CgaCtaId ;  /* 0x00000000000979c3 */ /* 0x000e620000008800 */
[----:B------:R-:W-:Y:S01]  /*1920*/  UMOV UR8, 0x400 ;  /* 0x0000040000087882 */ /* 0x000fe20000000000 */
[----:B------:R-:W-:Y:S01]  /*1930*/  SHF.L.U32 R2, R4, 0x1f, RZ ;  /* 0x0000001f04027819 */ /* 0x000fe200000006ff */
[----:B-1----:R-:W-:-:S04]  /*1940*/  ULEA UR17, UR9, UR8, 0x18 ;  /* 0x0000000809117291 */ /* 0x002fc8000f8ec03f */
[----:B------:R-:W-:-:S12]  /*1950*/  ULEA UR8, UR4, UR17, 0x3 ;  /* 0x0000001104087291 */ /* 0x000fd8000f8e183f */
.L_x_16:
[----:B-1----:R-:W-:-:S04]  /*1960*/  IMAD.U32 R0, RZ, RZ, UR8 ;  /* 0x00000008ff007e24 */ /* 0x002fc8000f8e00ff */
[----:B------:R1:W2:Y:S03]  /*1970*/  SYNCS.PHASECHK.TRANS64.TRYWAIT P1, [R0+URZ+0x36000], R2 ;  /* 0x03600002000075a7 */ /* 0x0002a6000802017f */
[----:B--2---:R-:W-:Y:S05]  /*1980*/  @!P1 NANOSLEEP.SYNCS 0x989680 ;  /* 0x009896800000995d */ /* 0x004fea0003900000 */
[----:B------:R-:W2:Y:S02]  /*1990*/  @!P1 SYNCS.PHASECHK.TRANS64 P1, [R0+URZ+0x36000], R2 ;  /* 0x03600002000095a7 */ /* 0x000ea4000802007f */
[----:B--2---:R-:W-:Y:S05]  /*19a0*/  @!P1 BRA `(.L_x_16) ;  /* 0xfffffffc00ec9947 */ /* 0x004fea000383ffff */
        /* <DEDUP_REMOVED lines=31> */
[----:B------:R2:W-:Y:S04]  /*1ba0*/  STL.64 [R1+0x100], R24 ;  /* 0x0001001801007387 */ /* 0x0005e80000100a00 */
[----:B--2---:R-:W2:Y:S04]  /*1bb0*/  LDL.LU.64 R24, [R1] ;  /* 0x0000000001187983 */ /* 0x004ea80000300a00 */
[----:B------:R-:W2:Y:S04]  /*1bc0*/  LDL.LU.64 R26, [R1+0x8] ;  /* 0x00000800011a7983 */ /* 0x000ea80000300a00 */
        /* <DEDUP_REMOVED lines=29> */
[----:B------:R-:W2:Y:S01]  /*1da0*/  LDL.LU.64 R86, [R1+0xf8] ;  /* 0x0000f80001567983 */ /* 0x000ea20000300a00 */
[----:B------:R-:W-:-:S02]  /*1db0*/  UIADD3 UR8, UR17, 0x24000, URZ ;  /* 0x0002400011087890 */ /* 0x000fc4000fffe03f */
[----:B------:R-:W-:Y:S02]  /*1dc0*/  USHF.R.U32.HI UR9, URZ, 0x4, UR17 ;  /* 0x000000043f097899 */ /* 0x000fe40008011611 */
[----:B------:R-:W-:Y:S02]  /*1dd0*/  USHF.R.U32.HI UR8, URZ, 0x4, UR8 ;  /* 0x000000043f087899 */ /* 0x000fe40008011608 */
[----:B------:R-:W-:Y:S02]  /*1de0*/  ULOP3.LUT UR9, UR9, 0x3fff, URZ, 0xc0, !UPT ;  /* 0x00003fff09097892 */ /* 0x000fe4000f8ec03f */
[----:B------:R-:W-:Y:S02]  /*1df0*/  ULOP3.LUT UR8, UR8, 0x3fff, URZ, 0xc0, !UPT ;  /* 0x00003fff08087892 */ /* 0x000fe4000f8ec03f */
[----:B------:R-:W-:Y:S02]  /*1e00*/  ULOP3.LUT UR9, UR9, 0x10000, URZ, 0xfc, !UPT ;  /* 0x0001000009097892 */ /* 0x000fe4000f8efc3f */
[----:B------:R-:W-:-:S02]  /*1e10*/  ULOP3.LUT UR8, UR8, 0x10000, URZ, 0xfc, !UPT ;  /* 0x0001000008087892 */ /* 0x000fc4000f8efc3f */
[----:B------:R-:W-:Y:S02]  /*1e20*/  ULEA UR16, UR4, UR9, 0x9 ;  /* 0x0000000904107291 */ /* 0x000fe4000f8e483f */
[----:B------:R-:W-:Y:S01]  /*1e30*/  ULEA UR10, UR4, UR8, 0x8 ;  /* 0x00000008040a7291 */ /* 0x000fe2000f8e403f */
[----:B------:R-:W-:Y:S01]  /*1e40*/  UMOV UR9, 0xc0000010 ;  /* 0xc000001000097882 */ /* 0x000fe20000000000 */
[----:B------:R-:W-:-:S03]  /*1e50*/  UMOV UR11, 0xc0000010 ;  /* 0xc0000010000b7882 */ /* 0x000fc60000000000 */
[----:B------:R-:W-:Y:S01]  /*1e60*/  UMOV UR8, UR16 ;  /* 0x0000001000087c82 */ /* 0x000fe20008000000 */
[----:B--2---:R-:W-:-:S06]  /*1e70*/  WARPGROUP.ARRIVE ;  /* 0x00000000000079c5 */ /* 0x004fcc0000000000 */
[----:B------:R-:W-:Y:S01]  /*1e80*/  QGMMA.64x128x32.F32.E4M3.E4M3 R24, gdesc[UR8], R24, UP0, gsb0 ;  /* 0x01e00000081879f3 */ /* 0x000fe2000b800818 */
[----:B------:R-:W-:Y:S02]  /*1e90*/  UIADD3 UR8, UR16, 0x80, URZ ;  /* 0x0000008010087890 */ /* 0x000fe4000fffe03f */
[----:B------:R-:W-:Y:S02]  /*1ea0*/  WARPGROUP.DEPBAR.LE gsb0, 0x0 ;  /* 0x00008000000079c5 */ /* 0x000fe40000010000 */
[----:B------:R-:W-:Y:S04]  /*1eb0*/  STL.64 [R1], R24 ;  /* 0x0000001801007387 */ /* 0x000fe80000100a00 */
        /* <DEDUP_REMOVED lines=31> */
[----:B--2---:R-:W2:Y:S04]  /*20b0*/  LDL.LU.64 R86, [R1+0x1f8] ;  /* 0x0001f80001567983 */ /* 0x004ea80000300a00 */
        /* <DEDUP_REMOVED lines=31> */
[----:B------:R-:W-:Y:S01]  /*22b0*/  WARPGROUP.ARRIVE ;  /* 0x00000000000079c5 */ /* 0x000fe20000000000 */
[----:B------:R-:W-:-:S05]  /*22c0*/  UMOV UR9, 0xc0000010 ;  /* 0xc000001000097882 */ /* 0x000fca0000000000 */
[----:B------:R-:W-:Y:S01]  /*22d0*/  QGMMA.64x128x32.F32.E4M3.E4M3 R152, gdesc[UR8], R152, UP0, gsb0 ;  /* 0x01e00000089879f3 */ /* 0x000fe2000b800898 */
[----:B------:R-:W-:Y:S01]  /*22e0*/  UIADD3 UR8, UR16, 0x100, URZ ;  /* 0x0000010010087890 */ /* 0x000fe2000fffe03f */
[----:B------:R-:W-:Y:S01]  /*22f0*/  UMOV UR9, 0xc0000010 ;  /* 0xc000001000097882 */ /* 0x000fe20000000000 */
[----:B------:R-:W-:Y:S02]  /*2300*/  WARPGROUP.DEPBAR.LE gsb0, 0x0 ;  /* 0x00008000000079c5 */ /* 0x000fe40000010000 */
[----:B------:R-:W-:-:S07]  /*2310*/  WARPGROUP.ARRIVE ;  /* 0x00000000000079c5 */ /* 0x000fce0000000000 */
[----:B------:R-:W-:Y:S01]  /*2320*/  QGMMA.64x128x32.F32.E4M3.E4M3 R88, gdesc[UR8], R88, UP0, gsb0 ;  /* 0x01e00000085879f3 */ /* 0x000fe2000b800858 */
[----:B------:R-:W-:Y:S01]  /*2330*/  UIADD3 UR8, UR16, 0x180, URZ ;  /* 0x0000018010087890 */ /* 0x000fe2000fffe03f */
[----:B------:R-:W-:Y:S01]  /*2340*/  UMOV UR9, 0xc0000010 ;  /* 0xc000001000097882 */ /* 0x000fe20000000000 */
[----:B------:R-:W-:Y:S02]  /*2350*/  WARPGROUP.DEPBAR.LE gsb0, 0x0 ;  /* 0x00008000000079c5 */ /* 0x000fe40000010000 */
[----:B--2---:R-:W-:-:S07]  /*2360*/  WARPGROUP.ARRIVE ;  /* 0x00000000000079c5 */ /* 0x004fce0000000000 */
[----:B------:R-:W-:Y:S03]  /*2370*/  QGMMA.64x128x32.F32.E4M3.E4M3 R24, gdesc[UR8], R24, UP0, gsb0 ;  /* 0x01e00000081879f3 */ /* 0x000fe6000b800818 */
[----:B------:R-:W-:Y:S02]  /*2380*/  WARPGROUP.DEPBAR.LE gsb0, 0x0 ;  /* 0x00008000000079c5 */ /* 0x000fe40000010000 */
[----:B------:R-:W-:Y:S05]  /*2390*/  @!P2 BRA `(.L_x_17) ;  /* 0x000000000004a947 */ /* 0x000fea0003800000 */
[----:B------:R-:W-:Y:S01]  /*23a0*/  BPT.TRAP 0x1 ;  /* 0x000000040000795c */ /* 0x000fe20000300000 */
.L_x_17:
[----:B------:R-:W-:Y:S02]  /*23b0*/  UISETP.GT.U32.AND UP0, UPT, UR6, 0x1, UPT ;  /* 0x000000010600788c */ /* 0x000fe4000bf04070 */
[----:B------:R-:W-:-:S04]  /*23c0*/  ULEA UR8, UR5, UR17, 0x3 ;  /* 0x0000001105087291 */ /* 0x000fc8000f8e183f */
[----:B------:R-:W-:Y:S01]  /*23d0*/  UIADD3 UR8, UR8, 0x36090, URZ ;  /* 0x0003609008087890 */ /* 0x000fe2000fffe03f */
[----:B------:R-:W-:-:S03]  /*23e0*/  PLOP3.LUT P1, PT, PT, PT, UP0, 0x80, 0x0 ;  /* 0x000000000000781c */ /* 0x000fc60003f2f008 */
[----:B------:R-:W-:-:S09]  /*23f0*/  UPRMT UR8, URZ, 0x654, UR8 ;  /* 0x000006543f087896 */ /* 0x000fd20008000008 */
[----:B------:R-:W-:Y:S01]  /*2400*/  SYNCS.ARRIVE.TRANS64.RED.A1T0 RZ, [UR8], RZ ;  /* 0x000000ffffff79a7 */ /* 0x000fe20008100408 */
[----:B------:R-:W-:Y:S05]  /*2410*/  @P1 BRA `(.L_x_18) ;  /* 0x0000000000041947 */ /* 0x000fea0003800000 */
[----:B------:R-:W-:Y:S01]  /*2420*/  BPT.TRAP 0x1 ;  /* 0x000000040000795c */ /* 0x000fe20000300000 */
.L_x_18:
[----:B------:R-:W-:Y:S01]  /*2430*/  UIADD3 UR4, UR4, 0x1, URZ ;  /* 0x0000000104047890 */ /* 0x000fe2000fffe03f */
[C---:B------:R-:W-:Y:S01]  /*2440*/  ISETP.GT.AND P1, PT, R3.reuse, 0x1, PT ;  /* 0x000000010300780c */ /* 0x040fe20003f24270 */
[----:B------:R-:W-:Y:S01]  /*2450*/  UIADD3 UR5, UR5, 0x1, URZ ;  /* 0x0000000105057890 */ /* 0x000fe2000fffe03f */
[----:B------:R-:W-:Y:S01]  /*2460*/  VIADD R3, R3, 0xffffffff ;  /* 0xffffffff03037836 */ /* 0x000fe20000000000 */
[----:B------:R-:W-:Y:S02]  /*2470*/  UISETP.NE.AND UP0, UPT, UR4, 0x12, UPT ;  /* 0x000000120400788c */ /* 0x000fe4000bf05270 */
[----:B------:R-:W-:Y:S02]  /*2480*/  UISETP.NE.AND UP1, UPT, UR5, 0x12, UPT ;  /* 0x000000120500788c */ /* 0x000fe4000bf25270 */
[----:B------:R-:W-:Y:S02]  /*2490*/  USEL UR8, URZ, 0x1, UP0 ;  /* 0x000000013f087887 */ /* 0x000fe40008000000 */
[----:B------:R-:W-:-:S02]  /*24a0*/  USEL UR4, UR4, URZ, UP0 ;  /* 0x0000003f04047287 */ /* 0x000fc40008000000 */
[----:B------:R-:W-:Y:S02]  /*24b0*/  USEL UR5, UR5, URZ, UP1 ;  /* 0x0000003f05057287 */ /* 0x000fe40008800000 */
[----:B------:R-:W-:Y:S01]  /*24c0*/  UPLOP3.LUT UP0, UPT, UPT, UPT, UPT, 0x80, 0x0 ;  /* 0x000000000000789c */ /* 0x000fe20003f0f070 */
[----:B------:R-:W-:Y:S01]  /*24d0*/  LOP3.LUT R4, R4, UR8, RZ, 0x3c, !PT ;  /* 0x0000000804047c12 */ /* 0x000fe2000f8e3cff */
[----:B------:R-:W-:Y:S09]  /*24e0*/  @P1 BRA `(.L_x_19) ;  /* 0xfffffff000f81947 */ /* 0x000ff2000383ffff */
.L_x_14:
[----:B------:R-:W-:Y:S05]  /*24f0*/  @!P0 BRA `(.L_x_20) ;  /* 0x00000000004c8947 */ /* 0x000fea0003800000 */
[----:B------:R-:W-:-:S04]  /*2500*/  ULOP3.LUT UR4, UR6, 0x1, URZ, 0xfc, !UPT ;  /* 0x0000000106047892 */ /* 0x000fc8000f8efc3f */
[----:B------:R-:W-:-:S06]  /*2510*/  UISETP.NE.AND UP0, UPT, UR4, 0x3, UPT ;  /* 0x000000030400788c */ /* 0x000fcc000bf05270 */
[----:B------:R-:W-:-:S13]  /*2520*/  PLOP3.LUT P0, PT, PT, PT, UP0, 0x80, 0x0 ;  /* 0x000000000000781c */ /* 0x000fda0003f0f008 */
[----:B------:R-:W-:Y:S05]  /*2530*/  @!P0 BRA `(.L_x_21) ;  /* 0x0000000000048947 */ /* 0x000fea0003800000 */
[----:B------:R-:W-:Y:S01]  /*2540*/  BPT.TRAP 0x1 ;  /* 0x000000040000795c */ /* 0x000fe20000300000 */
.L_x_21:
[----:B------:R-:W2:Y:S01]  /*2550*/  S2UR UR8, SR_CgaCtaId ;  /* 0x00000000000879c3 */ /* 0x000ea20000008800 */
[----:B------:R-:W-:Y:S02]  /*2560*/  UIMAD.WIDE.U32 UR4, UR7, 0x38e38e39, URZ ;  /* 0x38e38e39070478a5 */ /* 0x000fe4000f8e003f */
[----:B------:R-:W-:Y:S02]  /*2570*/  UISETP.GT.U32.AND UP0, UPT, UR6, 0x1, UPT ;  /* 0x000000010600788c */ /* 0x000fe4000bf04070 */
[----:B------:R-:W-:-:S03]  /*2580*/  USHF.R.U32.HI UR4, URZ, 0x2, UR5 ;  /* 0x000000023f047899 */ /* 0x000fc60008011605 */
[----:B------:R-:W-:Y:S01]  /*2590*/  UMOV UR5, 0x400 ;  /* 0x0000040000057882 */ /* 0x000fe20000000000 */
[----:B------:R-:W-:Y:S01]  /*25a0*/  UIMAD UR4, UR4, -0x12, UR7 ;  /* 0xffffffee040478a4 */ /* 0x000fe2000f8e0207 */
[----:B------:R-:W-:Y:S01]  /*25b0*/  PLOP3.LUT P0, PT, PT, PT, UP0, 0x80, 0x0 ;  /* 0x000000000000781c */ /* 0x000fe20003f0f008 */
[----:B--2---:R-:W-:-:S04]  /*25c0*/  ULEA UR5, UR8, UR5, 0x18 ;  /* 0x0000000508057291 */ /* 0x004fc8000f8ec03f */
[----:B------:R-:W-:-:S04]  /*25d0*/  ULEA UR4, UR4, UR5, 0x3 ;  /* 0x0000000504047291 */ /* 0x000fc8000f8e183f */
[----:B------:R-:W-:-:S04]  /*25e0*/  UIADD3 UR4, UR4, 0x36090, URZ ;  /* 0x0003609004047890 */ /* 0x000fc8000fffe03f */
[----:B------:R-:W-:-:S09]  /*25f0*/  UPRMT UR4, URZ, 0x654, UR4 ;  /* 0x000006543f047896 */ /* 0x000fd20008000004 */
[----:B------:R-:W-:Y:S01]  /*2600*/  SYNCS.ARRIVE.TRANS64.RED.A1T0 RZ, [UR4], RZ ;  /* 0x000000ffffff79a7 */ /* 0x000fe20008100404 */
[----:B------:R-:W-:Y:S05]  /*2610*/  @P0 BRA `(.L_x_20) ;  /* 0x0000000000040947 */ /* 0x000fea0003800000 */
[----:B------:R-:W-:Y:S01]  /*2620*/  BPT.TRAP 0x1 ;  /* 0x000000040000795c */ /* 0x000fe20000300000 */
.L_x_20:
[----:B-1----:R-:W1:Y:S01]  /*2630*/  S2R R2, SR_TID.X ;  /* 0x0000000000027919 */ /* 0x002e620000002100 */
[----:B------:R-:W-:Y:S01]  /*2640*/  ULDC.64 UR4, c[0x0][0x280] ;  /* 0x0000a00000047ab9 */ /* 0x000fe20000000a00 */
[----:B------:R-:W2:Y:S01]  /*2650*/  S2R R4, SR_CTAID.Y ;  /* 0x0000000000047919 */ /* 0x000ea20000002600 */
[----:B-1----:R-:W-:-:S04]  /*2660*/  SHF.R.S32.HI R0, RZ, 0x1f, R2 ;  /* 0x0000001fff007819 */ /* 0x002fc80000011402 */
[----:B------:R-:W-:Y:S01]  /*2670*/  LEA.HI R0, R0, R2, RZ, 0x7 ;  /* 0x0000000200007211 */ /* 0x000fe200078f38ff */
[----:B--2---:R-:W-:-:S03]  /*2680*/  IMAD.SHL.U32 R4, R4, 0x80, RZ ;  /* 0x0000008004047824 */ /* 0x004fc600078e00ff */
[----:B------:R-:W-:Y:S02]  /*2690*/  LOP3.LUT R0, R0, 0xffffff80, RZ, 0xc0, !PT ;  /* 0xffffff8000007812 */ /* 0x000fe400078ec0ff */
[----:B------:R-:W-:-:S03]  /*26a0*/  ISETP.GE.AND P0, PT, R4, UR5, PT ;  /* 0x0000000504007c0c */ /* 0x000fc6000bf06270 */
[----:B------:R-:W-:-:S05]  /*26b0*/  IMAD.IADD R0, R2, 0x1, -R0 ;  /* 0x0000000102007824 */ /* 0x000fca00078e0a00 */
[----:B------:R-:W-:-:S04]  /*26c0*/  SHF.R.S32.HI R3, RZ, 0x1f, R0 ;  /* 0x0000001fff037819 */ /* 0x000fc80000011400 */
[CC--:B------:R-:W-:Y:S02]  /*26d0*/  LEA.HI R2, R3.reuse, R0.reuse, RZ, 0x2 ;  /* 0x0000000003027211 */ /* 0x0c0fe400078f10ff */
[----:B------:R-:W-:Y:S02]  /*26e0*/  LEA.HI R3, R3, R0, RZ, 0x5 ;  /* 0x0000000003037211 */ /* 0x000fe400078f28ff */
[--C-:B------:R-:W-:Y:S02]  /*26f0*/  SHF.R.S32.HI R12, RZ, 0x2, R2.reuse ;  /* 0x00000002ff0c7819 */ /* 0x100fe40000011402 */
[----:B------:R-:W-:Y:S02]  /*2700*/  SHF.R.S32.HI R13, RZ, 0x1f, R2 ;  /* 0x0000001fff0d7819 */ /* 0x000fe40000011402 */
[----:B------:R-:W-:Y:S02]  /*2710*/  LOP3.LUT R2, R2, 0x7ffffffc, RZ, 0xc0, !PT ;  /* 0x7ffffffc02027812 */ /* 0x000fe400078ec0ff */
[----:B------:R-:W-:-:S03]  /*2720*/  LEA.HI R13, R13, R12, RZ, 0x3 ;  /* 0x0000000c0d0d7211 */ /* 0x000fc600078f18ff */
[----:B------:R-:W-:Y:S01]  /*2730*/  IMAD.IADD R2, R0, 0x1, -R2 ;  /* 0x0000000100027824 */ /* 0x000fe200078e0a02 */
[----:B------:R-:W-:-:S03]  /*2740*/  LOP3.LUT R13, R13, 0xfffffff8, RZ, 0xc0, !PT ;  /* 0xfffffff80d0d7812 */ /* 0x000fc600078ec0ff */
[----:B------:R-:W-:Y:S02]  /*2750*/  IMAD.SHL.U32 R0, R2, 0x2, RZ ;  /* 0x0000000202007824 */ /* 0x000fe400078e00ff */
[----:B------:R-:W-:-:S03]  /*2760*/  IMAD.IADD R12, R12, 0x1, -R13 ;  /* 0x000000010c0c7824 */ /* 0x000fc600078e0a0d */
[----:B------:R-:W-:Y:S02]  /*2770*/  SHF.R.S32.HI R2, RZ, 0x1f, R0 ;  /* 0x0000001fff027819 */ /* 0x000fe40000011400 */
[----:B------:R-:W-:Y:S02]  /*2780*/  IADD3 R14, P1, R4, R0, RZ ;  /* 0x00000000040e7210 */ /* 0x000fe40007f3e0ff */
[----:B------:R-:W-:Y:S02]  /*2790*/  IADD3 R0, -R0, UR5, -R4 ;  /* 0x0000000500007c10 */ /* 0x000fe4000fffe904 */
[----:B------:R-:W-:Y:S02]  /*27a0*/  LEA.HI.X.SX32 R15, R4, R2, 0x1, P1 ;  /* 0x00000002040f7211 */ /* 0x000fe400008f0eff */
[----:B------:R-:W1:Y:S01]  /*27b0*/  S2R R4, SR_CTAID.X ;  /* 0x0000000000047919 */ /* 0x000e620000002500 */
[----:B------:R-:W-:Y:S02]  /*27c0*/  SHF.R.S32.HI R2, RZ, 0x5, R3 ;  /* 0x00000005ff027819 */ /* 0x000fe40000011403 */
[----:B------:R-:W-:Y:S01]  /*27d0*/  SHF.R.S32.HI R13, RZ, 0x1f, R12 ;  /* 0x0000001fff0d7819 */ /* 0x000fe2000001140c */
[----:B-1----:R-:W-:-:S02]  /*27e0*/  IMAD.SHL.U32 R3, R4, 0x100, RZ ;  /* 0x0000010004037824 */ /* 0x002fc400078e00ff */
[----:B------:R-:W-:-:S03]  /*27f0*/  IMAD.WIDE R10, R4, 0x100, R12 ;  /* 0x00000100040a7825 */ /* 0x000fc600078e020c */
[----:B------:R-:W-:Y:S01]  /*2800*/  ISETP.GE.OR P0, PT, R3, UR4, P0 ;  /* 0x0000000403007c0c */ /* 0x000fe20008706670 */
[----:B------:R-:W-:-:S04]  /*2810*/  IMAD.WIDE R10, R2, 0x10, R10 ;  /* 0x00000010020a7825 */ /* 0x000fc800078e020a */
[----:B------:R-:W-:-:S05]  /*2820*/  IMAD R2, R2, -0x10, -R3 ;  /* 0xfffffff002027824 */ /* 0x000fca00078e0a03 */
[----:B------:R-:W-:-:S03]  /*2830*/  IADD3 R12, R2, UR4, -R12 ;  /* 0x00000004020c7c10 */ /* 0x000fc6000fffe80c */
[----:B------:R-:W-:Y:S05]  /*2840*/  @P0 EXIT ;  /* 0x000000000000094d */ /* 0x000fea0003800000 */
[----:B------:R-:W-:Y:S01]  /*2850*/  FSETP.NEU.AND P0, PT, RZ, UR15, PT ;  /* 0x0000000fff007c0b */ /* 0x000fe2000bf0d000 */
[----:B------:R-:W-:Y:S02]  /*2860*/  ULDC.64 UR6, c[0x0][0x658] ;  /* 0x0001960000067ab9 */ /* 0x000fe40000000a00 */
[----:B------:R-:W-:Y:S01]  /*2870*/  IMAD R2, R11, UR6, RZ ;  /* 0x000000060b027c24 */ /* 0x000fe2000f8e02ff */
[----:B------:R-:W-:Y:S02]  /*2880*/  USHF.L.U64.HI UR5, UR6, 0x3, UR7 ;  /* 0x0000000306057899 */ /* 0x000fe40008010207 */
[----:B------:R-:W-:Y:S01]  /*2890*/  IMAD.WIDE.U32 R4, R10, UR6, R14 ;  /* 0x000000060a047c25 */ /* 0x000fe2000f8e000e */
[----:B------:R-:W-:-:S03]  /*28a0*/  USHF.L.U32 UR8, UR6, 0x3, URZ ;  /* 0x0000000306087899 */ /* 0x000fc6000800063f */
[----:B------:R-:W-:-:S04]  /*28b0*/  IMAD R2, R10, UR7, R2 ;  /* 0x000000070a027c24 */ /* 0x000fc8000f8e0202 */
[----:B------:R-:W-:Y:S01]  /*28c0*/  IMAD.IADD R3, R5, 0x1, R2 ;  /* 0x0000000105037824 */ /* 0x000fe200078e0202 */
[----:B------:R-:W-:Y:S06]  /*28d0*/  @!P0 BRA `(.L_x_22) ;  /* 0x0000010800f88947 */ /* 0x000fec0003800000 */
[----:B------:R-:W-:Y:S01]  /*28e0*/  ULDC.64 UR16, c[0x0][0x630] ;  /* 0x00018c0000107ab9 */ /* 0x000fe20000000a00 */
[----:B------:R-:W-:Y:S01]  /*28f0*/  ULDC.64 UR18, c[0x0][0x628] ;  /* 0x00018a0000127ab9 */ /* 0x000fe20000000a00 */
[----:B------:R-:W-:Y:S01]  /*2900*/  IMAD R2, R11, UR16, RZ ;  /* 0x000000100b027c24 */ /* 0x000fe2000f8e02ff */
[----:B------:R-:W2:Y:S01]  /*2910*/  LDL.LU R17, [R1] ;  /* 0x0000000001117983 */ /* 0x000ea20000300800 */
[----:B------:R-:W-:Y:S01]  /*2920*/  IMAD.WIDE.U32 R6, R10, UR16, R14 ;  /* 0x000000100a067c25 */ /* 0x000fe2000f8e000e */
[----:B------:R-:W-:Y:S02]  /*2930*/  ISETP.GE.AND P1, PT, R12, 0x1, PT ;  /* 0x000000010c00780c */ /* 0x000fe40003f26270 */
[----:B------:R-:W3:Y:S01]  /*2940*/  LDL.LU R16, [R1+0x4] ;  /* 0x0000040001107983 */ /* 0x000ee20000300800 */
[----:B------:R-:W-:Y:S01]  /*2950*/  IMAD R2, R10, UR17, R2 ;  /* 0x000000110a027c24 */ /* 0x000fe2000f8e0202 */
[----:B------:R-:W-:Y:S02]  /*2960*/  IADD3 R8, P0, R6, UR18, RZ ;  /* 0x0000001206087c10 */ /* 0x000fe4000ff1e0ff */
[----:B------:R1:W-:Y:S02]  /*2970*/  STL [R1+0x140], R71 ;  /* 0x0001404701007387 */ /* 0x0003e40000100800 */
[----:B------:R-:W-:-:S02]  /*2980*/  IADD3.X R9, R7, UR19, R2, P0, !PT ;  /* 0x0000001307097c10 */ /* 0x000fc400087fe402 */
[----:B------:R-:W-:Y:S02]  /*2990*/  ISETP.LT.OR P0, PT, R0, 0x1, !P1 ;  /* 0x000000010000780c */ /* 0x000fe40004f01670 */
[----:B------:R-:W-:Y:S01]  /*29a0*/  PRMT R2, RZ, 0x7610, R2 ;  /* 0x00007610ff027816 */ /* 0x000fe20000000002 */
[----:B-1----:R-:W4:Y:S04]  /*29b0*/  LDL.LU R71, [R1+0x8] ;  /* 0x0000080001477983 */ /* 0x002f280000300800 */
[----:B------:R1:W-:Y:S06]  /*29c0*/  STL [R1+0x13c], R72 ;  /* 0x00013c4801007387 */ /* 0x0003ec0000100800 */
[----:B------:R-:W0:Y:S01]  /*29d0*/  @!P0 LDC.64 R6, c[0x0][0x650] ;  /* 0x00019400ff068b82 */ /* 0x000e220000000a00 */
[----:B------:R-:W2:Y:S04]  /*29e0*/  @!P0 LDG.E.U8 R2, desc[UR12][R8.64] ;  /* 0x0000000c08028981 */ /* 0x000ea8000c1e1100 */
[----:B-1----:R-:W4:Y:S04]  /*29f0*/  LDL.LU R72, [R1+0xc] ;  /* 0x00000c0001487983 */ /* 0x002f280000300800 */
[----:B------:R1:W-:Y:S04]  /*2a00*/  STL [R1+0x138], R73 ;  /* 0x0001384901007387 */ /* 0x0003e80000100800 */
[----:B-1----:R-:W4:Y:S01]  /*2a10*/  LDL.LU R73, [R1+0x14] ;  /* 0x0000140001497983 */ /* 0x002f220000300800 */
[----:B0-----:R-:W-:-:S03]  /*2a20*/  @!P0 IADD3 R6, P2, R4, R6, RZ ;  /* 0x0000000604068210 */ /* 0x001fc60007f5e0ff */
[----:B------:R0:W-:Y:S02]  /*2a30*/  STL [R1+0x134], R74 ;  /* 0x0001344a01007387 */ /* 0x0001e40000100800 */
[----:B------:R-:W-:Y:S02]  /*2a40*/  @!P0 IMAD.X R7, R3, 0x1, R7, P2 ;  /* 0x0000000103078824 */ /* 0x000fe400010e0607 */
[----:B0-----:R-:W4:Y:S04]  /*2a50*/  LDL.LU R74, [R1+0x18] ;  /* 0x00001800014a7983 */ /* 0x001f280000300800 */
[----:B------:R0:W-:Y:S04]  /*2a60*/  STL [R1+0x130], R75 ;  /* 0x0001304b01007387 */ /* 0x0001e80000100800 */
        /* <DEDUP_REMOVED lines=25> */
[----:B------:R-:W4:Y:S04]  /*2c00*/  LDL.LU R13, [R1+0x50] ;  /* 0x00005000010d7983 */ /* 0x000f280000300800 */
        /* <DEDUP_REMOVED lines=18> */
[----:B------:R-:W4:Y:S01]  /*2d30*/  LDL.LU R238, [R1+0x9c] ;  /* 0x00009c0001ee7983 */ /* 0x000f220000300800 */
[----:B--2---:R-:W-:-:S03]  /*2d40*/  LOP3.LUT R2, R2, 0xff, RZ, 0xc0, !PT ;  /* 0x000000ff02027812 */ /* 0x004fc600078ec0ff */
[----:B------:R-:W2:Y:S01]  /*2d50*/  LDL.LU R237, [R1+0xa0] ;  /* 0x0000a00001ed7983 */ /* 0x000ea20000300800 */
[----:B------:R-:W-:-:S03]  /*2d60*/  F2FP.F16.E4M3.UNPACK_B R2, R2 ;  /* 0x00000002ff02723e */ /* 0x000fc600020006ff */
[----:B------:R-:W2:Y:S02]  /*2d70*/  LDL.LU R236, [R1+0xa4] ;  /* 0x0000a40001ec7983 */ /* 0x000ea40000300800 */
[----:B------:R-:W-:Y:S02]  /*2d80*/  HADD2.F32 R2, -RZ, R2.H0_H0 ;  /* 0x20000002ff027230 */ /* 0x000fe40000004100 */
[----:B------:R-:W2:Y:S03]  /*2d90*/  LDL.LU R235, [R1+0xa8] ;  /* 0x0000a80001eb7983 */ /* 0x000ea60000300800 */
[----:B------:R-:W-:Y:S01]  /*2da0*/  FMUL R2, R2, UR15 ;  /* 0x0000000f02027c20 */ /* 0x000fe20008400000 */
[----:B------:R-:W2:Y:S03]  /*2db0*/  LDL.LU R234, [R1+0xac] ;  /* 0x0000ac0001ea7983 */ /* 0x000ea60000300800 */
[----:B------:R-:W-:Y:S01]  /*2dc0*/  FFMA R2, R17, UR14, R2 ;  /* 0x0000000e11027c23 */ /* 0x000fe20008000002 */
[----:B------:R-:W2:Y:S04]  /*2dd0*/  LDL.LU R233, [R1+0xb0] ;  /* 0x0000b00001e97983 */ /* 0x000ea80000300800 */
[----:B------:R-:W-:Y:S01]  /*2de0*/  F2FP.SATFINITE.E4M3.F32.PACK_AB_MERGE_C R2, RZ, R2, RZ ;  /* 0x00000002ff02723e */ /* 0x000fe200048070ff */
[----:B------:R-:W2:Y:S04]  /*2df0*/  LDL.LU R232, [R1+0xb4] ;  /* 0x0000b40001e87983 */ /* 0x000ea80000300800 */
[----:B------:R0:W-:Y:S01]  /*2e00*/  @!P0 STG.E.U8 desc[UR12][R6.64], R2 ;  /* 0x0000000206008986 */ /* 0x0001e2000c10110c */
[----:B------:R-:W-:-:S03]  /*2e10*/  ISETP.LT.OR P0, PT, R0, 0x2, !P1 ;  /* 0x000000020000780c */ /* 0x000fc60004f01670 */
[----:B------:R-:W2:Y:S04]  /*2e20*/  LDL.LU R231, [R1+0xb8] ;  /* 0x0000b80001e77983 */ /* 0x000ea80000300800 */
[----:B------:R-:W2:Y:S01]  /*2e30*/  LDL.LU R230, [R1+0xbc] ;  /* 0x0000bc0001e67983 */ /* 0x000ea20000300800 */
[----:B0-----:R-:W-:-:S03]  /*2e40*/  PRMT R2, RZ, 0x7610, R2 ;  /* 0x00007610ff027816 */ /* 0x001fc60000000002 */
[----:B------:R-:W2:Y:S02]  /*2e50*/  LDL.LU R229, [R1+0xc0] ;  /* 0x0000c00001e57983 */ /* 0x000ea40000300800 */
[----:B------:R-:W0:Y:S02]  /*2e60*/  @!P0 LDC.64 R6, c[0x0][0x650] ;  /* 0x00019400ff068b82 */ /* 0x000e240000000a00 */
[----:B------:R-:W2:Y:S04]  /*2e70*/  LDL.LU R228, [R1+0xc4] ;  /* 0x0000c40001e47983 */ /* 0x000ea80000300800 */
[----:B------:R-:W3:Y:S04]  /*2e80*/  @!P0 LDG.E.U8 R2, desc[UR12][R8.64+0x1] ;  /* 0x0000010c08028981 */ /* 0x000ee8000c1e1100 */
[----:B------:R-:W2:Y:S04]  /*2e90*/  LDL.LU R227, [R1+0xc8] ;  /* 0x0000c80001e37983 */ /* 0x000ea80000300800 */
[----:B------:R-:W2:Y:S04]  /*2ea0*/  LDL.LU R226, [R1+0xcc] ;  /* 0x0000cc0001e27983 */ /* 0x000ea80000300800 */
[----:B------:R-:W2:Y:S04]  /*2eb0*/  LDL.LU R225, [R1+0xd0] ;  /* 0x0000d00001e17983 */ /* 0x000ea80000300800 */
[----:B------:R-:W2:Y:S01]  /*2ec0*/  LDL.LU R224, [R1+0xd4] ;  /* 0x0000d40001e07983 */ /* 0x000ea20000300800 */
[----:B0-----:R-:W-:-:S03]  /*2ed0*/  @!P0 IADD3 R6, P2, R4, R6, RZ ;  /* 0x0000000604068210 */ /* 0x001fc60007f5e0ff */
[----:B------:R-:W2:Y:S02]  /*2ee0*/  LDL.LU R223, [R1+0xd8] ;  /* 0x0000d80001df7983 */ /* 0x000ea40000300800 */
[----:B------:R-:W-:Y:S02]  /*2ef0*/  @!P0 IMAD.X R7, R3, 0x1, R7, P2 ;  /* 0x0000000103078824 */ /* 0x000fe400010e0607 */
[----:B------:R-:W2:Y:S04]  /*2f00*/  LDL.LU R222, [R1+0xdc] ;  /* 0x0000dc0001de7983 */ /* 0x000ea80000300800 */
[----:B------:R-:W2:Y:S04]  /*2f10*/  LDL.LU R221, [R1+0xe0] ;  /* 0x0000e00001dd7983 */ /* 0x000ea80000300800 */
[----:B------:R-:W2:Y:S04]  /*2f20*/  LDL.LU R220, [R1+0xe4] ;  /* 0x0000e40001dc7983 */ /* 0x000ea80000300800 */
[----:B------:R-:W2:Y:S04]  /*2f30*/  LDL.LU R219, [R1+0xe8] ;  /* 0x0000e80001db7983 */ /* 0x000ea80000300800 */
[----:B------:R-:W2:Y:S04]  /*2f40*/  LDL.LU R218, [R1+0xec] ;  /* 0x0000ec0001da7983 */ /* 0x000ea80000300800 */
[----:B------:R-:W2:Y:S04]  /*2f50*/  LDL.LU R217, [R1+0xf0] ;  /* 0x0000f00001d97983 */ /* 0x000ea80000300800 */
[----:B------:R-:W2:Y:S04]  /*2f60*/  LDL.LU R216, [R1+0xf4] ;  /* 0x0000f40001d87983 */ /* 0x000ea80000300800 */
[----:B------:R-:W2:Y:S04]  /*2f70*/  LDL.LU R23, [R1+0xf8] ;  /* 0x0000f80001177983 */ /* 0x000ea80000300800 */
[----:B------:R-:W2:Y:S01]  /*2f80*/  LDL.LU R22, [R1+0xfc] ;  /* 0x0000fc0001167983 */ /* 0x000ea20000300800 */
[----:B---3--:R-:W-:-:S04]  /*2f90*/  LOP3.LUT R2, R2, 0xff, RZ, 0xc0, !PT ;  /* 0x000000ff02027812 */ /* 0x008fc800078ec0ff */
[----:B------:R-:W-:-:S05]  /*2fa0*/  F2FP.F16.E4M3.UNPACK_B R2, R2 ;  /* 0x00000002ff02723e */ /* 0x000fca00020006ff */
[----:B------:R-:W-:-:S05]  /*2fb0*/  HADD2.F32 R2, -RZ, R2.H0_H0 ;  /* 0x20000002ff027230 */ /* 0x000fca0000004100 */
[----:B------:R-:W-:-:S04]  /*2fc0*/  FMUL R2, R2, UR15 ;  /* 0x0000000f02027c20 */ /* 0x000fc80008400000 */
[----:B------:R-:W-:-:S05]  /*2fd0*/  FFMA R2, R16, UR14, R2 ;  /* 0x0000000e10027c23 */ /* 0x000fca0008000002 */
[----:B------:R-:W-:-:S05]  /*2fe0*/  F2FP.SATFINITE.E4M3.F32.PACK_AB_MERGE_C R2, RZ, R2, RZ ;  /* 0x00000002ff02723e */ /* 0x000fca00048070ff */
[----:B------:R0:W-:Y:S02]  /*2ff0*/  @!P0 STG.E.U8 desc[UR12][R6.64+0x1], R2 ;  /* 0x0000010206008986 */ /* 0x0001e4000c10110c */
[----:B0-----:R-:W-:-:S05]  /*3000*/  IADD3 R6, P0, R10, 0x8, RZ ;  /* 0x000000080a067810 */ /* 0x001fca0007f1e0ff */
[----:B------:R-:W-:-:S04]  /*3010*/  IMAD.X R2, RZ, RZ, R11, P0 ;  /* 0x000000ffff027224 */ /* 0x000fc800000e060b */
[----:B------:R-:W-:-:S04]  /*3020*/  IMAD R2, R2, UR16, RZ ;  /* 0x0000001002027c24 */ /* 0x000fc8000f8e02ff */
[C---:B------:R-:W-:Y:S02]  /*3030*/  IMAD R2, R6.reuse, UR17, R2 ;  /* 0x0000001106027c24 */ /* 0x040fe4000f8e0202 */
[----:B------:R-:W-:-:S03]  /*3040*/  IMAD.WIDE.U32 R6, R6, UR16, R14 ;  /* 0x0000001006067c25 */ /* 0x000fc6000f8e000e */
[----:B------:R-:W-:-:S04]  /*3050*/  IADD3 R6, P0, R6, UR18, RZ ;  /* 0x0000001206067c10 */ /* 0x000fc8000ff1e0ff */
[----:B------:R-:W-:Y:S02]  /*3060*/  IADD3.X R7, R7, UR19, R2, P0, !PT ;  /* 0x0000001307077c10 */ /* 0x000fe400087fe402 */
[----:B------:R-:W-:-:S04]  /*3070*/  ISETP.GE.AND P0, PT, R12, 0x9, PT ;  /* 0x000000090c00780c */ /* 0x000fc80003f06270 */
[----:B------:R-:W-:Y:S02]  /*3080*/  ISETP.LT.OR P2, PT, R0, 0x1, !P0 ;  /* 0x000000010000780c */ /* 0x000fe40004741670 */
[----:B------:R-:W-:-:S11]  /*3090*/  PRMT R2, RZ, 0x7610, R2 ;  /* 0x00007610ff027816 */ /* 0x000fd60000000002 */
[----:B------:R-:W3:Y:S01]  /*30a0*/  @!P2 LDG.E.U8 R2, desc[UR12][R6.64] ;  /* 0x0000000c0602a981 */ /* 0x000ee2000c1e1100 */
[----:B------:R-:W0:Y:S02]  /*30b0*/  @!P2 LDC.64 R16, c[0x0][0x650] ;  /* 0x00019400ff10ab82 */ /* 0x000e240000000a00 */
[----:B0-----:R-:W-:-:S04]  /*30c0*/  @!P2 IADD3 R16, P3, P4, R4, UR8, R16 ;  /* 0x000000080410ac10 */ /* 0x001fc8000fc7e010 */
[----:B------:R-:W-:Y:S02]  /*30d0*/  @!P2 IADD3.X R17, R3, UR5, R17, P3, P4 ;  /* 0x000000050311ac10 */ /* 0x000fe40009fe8411 */
[----:B---3--:R-:W-:-:S04]  /*30e0*/  LOP3.LUT R2, R2, 0xff, RZ, 0xc0, !PT ;  /* 0x000000ff02027812 */ /* 0x008fc800078ec0ff */
[----:B------:R-:W-:-:S05]  /*30f0*/  F2FP.F16.E4M3.UNPACK_B R2, R2 ;  /* 0x00000002ff02723e */ /* 0x000fca00020006ff */
[----:B------:R-:W-:-:S05]  /*3100*/  HADD2.F32 R2, -RZ, R2.H0_H0 ;  /* 0x20000002ff027230 */ /* 0x000fca0000004100 */
[----:B------:R-:W-:-:S04]  /*3110*/  FMUL R2, R2, UR15 ;  /* 0x0000000f02027c20 */ /* 0x000fc80008400000 */
[----:B----4-:R-:W-:Y:S02]  /*3120*/  FFMA R2, R71, UR14, R2 ;  /* 0x0000000e47027c23 */ /* 0x010fe40008000002 */
[----:B------:R-:W3:Y:S03]  /*3130*/  LDL.LU R71, [R1+0x140] ;  /* 0x0001400001477983 */ /* 0x000ee60000300800 */
[----:B------:R-:W-:-:S05]  /*3140*/  F2FP.SATFINITE.E4M3.F32.PACK_AB_MERGE_C R2, RZ, R2, RZ ;  /* 0x00000002ff02723e */ /* 0x000fca00048070ff */
[----:B------:R0:W-:Y:S01]  /*3150*/  @!P2 STG.E.U8 desc[UR12][R16.64], R2 ;  /* 0x000000021000a986 */ /* 0x0001e2000c10110c */
[----:B------:R-:W-:Y:S02]  /*3160*/  ISETP.LT.OR P2, PT, R0, 0x2, !P0 ;  /* 0x000000020000780c */ /* 0x000fe40004741670 */
[----:B0-----:R-:W-:-:S11]  /*3170*/  PRMT R2, RZ, 0x7610, R2 ;  /* 0x00007610ff027816 */ /* 0x001fd60000000002 */
[----:B------:R-:W0:Y:S01]  /*3180*/  @!P2 LDC.64 R16, c[0x0][0x650] ;  /* 0x00019400ff10ab82 */ /* 0x000e220000000a00 */
[----:B------:R-:W4:Y:S01]  /*3190*/  @!P2 LDG.E.U8 R2, desc[UR12][R6.64+0x1] ;  /* 0x0000010c0602a981 */ /* 0x000f22000c1e1100 */
[----:B0-----:R-:W-:-:S04]  /*31a0*/  @!P2 IADD3 R16, P3, P4, R4, UR8, R16 ;  /* 0x000000080410ac10 */ /* 0x001fc8000fc7e010 */
[----:B------:R-:W-:Y:S02]  /*31b0*/  @!P2 IADD3.X R17, R3, UR5, R17, P3, P4 ;  /* 0x000000050311ac10 */ /* 0x000fe40009fe8411 */
[----:B----4-:R-:W-:-:S04]  /*31c0*/  LOP3.LUT R2, R2, 0xff, RZ, 0xc0, !PT ;  /* 0x000000ff02027812 */ /* 0x010fc800078ec0ff */
[----:B------:R-:W-:-:S05]  /*31d0*/  F2FP.F16.E4M3.UNPACK_B R2, R2 ;  /* 0x00000002ff02723e */ /* 0x000fca00020006ff */
[----:B------:R-:W-:-:S05]  /*31e0*/  HADD2.F32 R2, -RZ, R2.H0_H0 ;  /* 0x20000002ff027230 */ /* 0x000fca0000004100 */
[----:B------:R-:W-:-:S04]  /*31f0*/  FMUL R2, R2, UR15 ;  /* 0x0000000f02027c20 */ /* 0x000fc80008400000 */
[----:B------:R-:W-:Y:S02]  /*3200*/  FFMA R2, R72, UR14, R2 ;  /* 0x0000000e48027c23 */ /* 0x000fe40008000002 */
[----:B------:R-:W4:Y:S03]  /*3210*/  LDL.LU R72, [R1+0x13c] ;  /* 0x00013c0001487983 */ /* 0x000f260000300800 */
[----:B------:R-:W-:-:S05]  /*3220*/  F2FP.SATFINITE.E4M3.F32.PACK_AB_MERGE_C R2, RZ, R2, RZ ;  /* 0x00000002ff02723e */ /* 0x000fca00048070ff */
[----:B------:R0:W-:Y:S01]  /*3230*/  @!P2 STG.E.U8 desc[UR12][R16.64+0x1], R2 ;  /* 0x000001021000a986 */ /* 0x0001e2000c10110c */
[C---:B------:R-:W-:Y:S02]  /*3240*/  ISETP.LT.OR P2, PT, R0.reuse, 0x9, !P1 ;  /* 0x000000090000780c */ /* 0x040fe40004f41670 */
[----:B0-----:R-:W-:Y:S01]  /*3250*/  PRMT R2, RZ, 0x7610, R2 ;  /* 0x00007610ff027816 */ /* 0x001fe20000000002 */
[----:B------:R-:W2:Y:S10]  /*3260*/  LDL.LU R17, [R1+0x10] ;  /* 0x0000100001117983 */ /* 0x000eb40000300800 */
[----:B------:R-:W3:Y:S01]  /*3270*/  @!P2 LDG.E.U8 R2, desc[UR12][R8.64+0x8] ;  /* 0x0000080c0802a981 */ /* 0x000ee2000c1e1100 */
[----:B------:R-:W-:-:S02]  /*3280*/  ISETP.LT.OR P3, PT, R0, 0xa, !P1 ;  /* 0x0000000a0000780c */ /* 0x000fc40004f61670 */
[----:B---3--:R-:W-:-:S04]  /*3290*/  LOP3.LUT R2, R2, 0xff, RZ, 0xc0, !PT ;  /* 0x000000ff02027812 */ /* 0x008fc800078ec0ff */
[----:B------:R-:W-:-:S05]  /*32a0*/  F2FP.F16.E4M3.UNPACK_B R2, R2 ;  /* 0x00000002ff02723e */ /* 0x000fca00020006ff */
[----:B------:R-:W-:-:S05]  /*32b0*/  HADD2.F32 R2, -RZ, R2.H0_H0 ;  /* 0x20000002ff027230 */ /* 0x000fca0000004100 */
[----:B------:R-:W-:-:S04]  /*32c0*/  FMUL R2, R2, UR15 ;  /* 0x0000000f02027c20 */ /* 0x000fc80008400000 */
[----:B--2---:R-:W-:Y:S02]  /*32d0*/  FFMA R2, R17, UR14, R2 ;  /* 0x0000000e11027c23 */ /* 0x004fe40008000002 */
[----:B------:R-:W0:Y:S03]  /*32e0*/  @!P2 LDC.64 R16, c[0x0][0x650] ;  /* 0x00019400ff10ab82 */ /* 0x000e260000000a00 */
[----:B------:R-:W-:Y:S02]  /*32f0*/  F2FP.SATFINITE.E4M3.F32.PACK_AB_MERGE_C R2, RZ, R2, RZ ;  /* 0x00000002ff02723e */ /* 0x000fe400048070ff */
[----:B0-----:R-:W-:-:S05]  /*3300*/  @!P2 IADD3 R16, P4, R4, R16, RZ ;  /* 0x000000100410a210 */ /* 0x001fca0007f9e0ff */
[----:B------:R-:W-:-:S05]  /*3310*/  @!P2 IMAD.X R17, R3, 0x1, R17, P4 ;  /* 0x000000010311a824 */ /* 0x000fca00020e0611 */
[----:B------:R0:W-:Y:S02]  /*3320*/  @!P2 STG.E.U8 desc[UR12][R16.64+0x8], R2 ;  /* 0x000008021000a986 */ /* 0x0001e4000c10110c */
[----:B0-----:R-:W-:Y:S01]  /*3330*/  PRMT R2, RZ, 0x7610, R2 ;  /* 0x00007610ff027816 */ /* 0x001fe20000000002 */
[----:B------:R-:W0:Y:S05]  /*3340*/  @!P3 LDC.64 R16, c[0x0][0x650] ;  /* 0x00019400ff10bb82 */ /* 0x000e2a0000000a00 */
[----:B------:R-:W2:Y:S01]  /*3350*/  @!P3 LDG.E.U8 R2, desc[UR12][R8.64+0x9] ;  /* 0x0000090c0802b981 */ /* 0x000ea2000c1e1100 */
[----:B------:R-:W-:Y:S02]  /*3360*/  ISETP.LT.OR P2, PT, R0, 0x9, !P0 ;  /* 0x000000090000780c */ /* 0x000fe40004741670 */
[----:B0-----:R-:W-:-:S05]  /*3370*/  @!P3 IADD3 R16, P4, R4, R16, RZ ;  /* 0x000000100410b210 */ /* 0x001fca0007f9e0ff */
[----:B------:R-:W-:Y:S01]  /*3380*/  @!P3 IMAD.X R17, R3, 0x1, R17, P4 ;  /* 0x000000010311b824 */ /* 0x000fe200020e0611 */
[----:B--2---:R-:W-:-:S04]  /*3390*/  LOP3.LUT R2, R2, 0xff, RZ, 0xc0, !PT ;  /* 0x000000ff02027812 */ /* 0x004fc800078ec0ff */
[----:B------:R-:W-:-:S05]  /*33a0*/  F2FP.F16.E4M3.UNPACK_B R2, R2 ;  /* 0x00000002ff02723e */ /* 0x000fca00020006ff */
[----:B------:R-:W-:-:S05]  /*33b0*/  HADD2.F32 R2, -RZ, R2.H0_H0 ;  /* 0x20000002ff027230 */ /* 0x000fca0000004100 */
[----:B------:R-:W-:-:S04]  /*33c0*/  FMUL R2, R2, UR15 ;  /* 0x0000000f02027c20 */ /* 0x000fc80008400000 */
[----:B------:R-:W-:Y:S01]  /*33d0*/  FFMA R2, R73, UR14, R2 ;  /* 0x0000000e49027c23 */ /* 0x000fe20008000002 */
[----:B------:R-:W-:Y:S01]  /*33e0*/  USHF.L.U32 UR9, UR6, 0x6, URZ ;  /* 0x0000000606097899 */ /* 0x000fe2000800063f */
[----:B------:R-:W2:Y:S03]  /*33f0*/  LDL.LU R73, [R1+0x138] ;  /* 0x0001380001497983 */ /* 0x000ea60000300800 */
[----:B------:R-:W-:-:S05]  /*3400*/  F2FP.SATFINITE.E4M3.F32.PACK_AB_MERGE_C R2, RZ, R2, RZ ;  /* 0x00000002ff02723e */ /* 0x000fca00048070ff */
[----:B------:R0:W-:Y:S02]  /*3410*/  @!P3 STG.E.U8 desc[UR12][R16.64+0x9], R2 ;  /* 0x000009021000b986 */ /* 0x0001e4000c10110c */
[----:B0-----:R-:W-:Y:S01]  /*3420*/  PRMT R2, RZ, 0x7610, R2 ;  /* 0x00007610ff027816 */ /* 0x001fe20000000002 */
[----:B------:R-:W0:Y:S05]  /*3430*/  @!P2 LDC.64 R16, c[0x0][0x650] ;  /* 0x00019400ff10ab82 */ /* 0x000e2a0000000a00 */
[----:B------:R-:W3:Y:S01]  /*3440*/  @!P2 LDG.E.U8 R2, desc[UR12][R6.64+0x8] ;  /* 0x0000080c0602a981 */ /* 0x000ee2000c1e1100 */
[----:B------:R-:W-:Y:S02]  /*3450*/  ISETP.LT.OR P3, PT, R0, 0xa, !P0 ;  /* 0x0000000a0000780c */ /* 0x000fe40004761670 */
[----:B0-----:R-:W-:-:S04]  /*3460*/  @!P2 IADD3 R16, P4, P5, R4, UR8, R16 ;  /* 0x000000080410ac10 */ /* 0x001fc8000fd9e010 */
[----:B------:R-:W-:Y:S02]  /*3470*/  @!P2 IADD3.X R17, R3, UR5, R17, P4, P5 ;  /* 0x000000050311ac10 */ /* 0x000fe4000a7ea411 */
[----:B---3--:R-:W-:-:S04]  /*3480*/  LOP3.LUT R2, R2, 0xff, RZ, 0xc0, !PT ;  /* 0x000000ff02027812 */ /* 0x008fc800078ec0ff */
[----:B------:R-:W-:-:S05]  /*3490*/  F2FP.F16.E4M3.UNPACK_B R2, R2 ;  /* 0x00000002ff02723e */ /* 0x000fca00020006ff */
[----:B------:R-:W-:-:S05]  /*34a0*/  HADD2.F32 R2, -RZ, R2.H0_H0 ;  /* 0x20000002ff027230 */ /* 0x000fca0000004100 */
[----:B------:R-:W-:-:S04]  /*34b0*/  FMUL R2, R2, UR15 ;  /* 0x0000000f02027c20 */ /* 0x000fc80008400000 */
[----:B------:R-:W-:Y:S01]  /*34c0*/  FFMA R2, R74, UR14, R2 ;  /* 0x0000000e4a027c23 */ /* 0x000fe20008000002 */
[----:B------:R-:W-:Y:S01]  /*34d0*/  USHF.L.U64.HI UR4, UR6, 0x6, UR7 ;  /* 0x0000000606047899 */ /* 0x000fe20008010207 */
[----:B------:R-:W3:Y:S03]  /*34e0*/  LDL.LU R74, [R1+0x134] ;  /* 0x00013400014a7983 */ /* 0x000ee60000300800 */
[----:B------:R-:W-:-:S05]  /*34f0*/  F2FP.SATFINITE.E4M3.F32.PACK_AB_MERGE_C R2, RZ, R2, RZ ;  /* 0x00000002ff02723e */ /* 0x000fca00048070ff */
[----:B------:R0:W-:Y:S02]  /*3500*/  @!P2 STG.E.U8 desc[UR12][R16.64+0x8], R2 ;  /* 0x000008021000a986 */ /* 0x0001e4000c10110c */
[----:B0-----:R-:W-:Y:S01]  /*3510*/  PRMT R2, RZ, 0x7610, R2 ;  /* 0x00007610ff027816 */ /* 0x001fe20000000002 */
[----:B------:R-:W0:Y:S05]  /*3520*/  @!P3 LDC.64 R16, c[0x0][0x650] ;  /* 0x00019400ff10bb82 */ /* 0x000e2a0000000a00 */
[----:B------:R-:W4:Y:S01]  /*3530*/  @!P3 LDG.E.U8 R2, desc[UR12][R6.64+0x9] ;  /* 0x0000090c0602b981 */ /* 0x000f22000c1e1100 */
[----:B------:R-:W-:Y:S02]  /*3540*/  ISETP.LT.OR P2, PT, R0, 0x11, !P1 ;  /* 0x000000110000780c */ /* 0x000fe40004f41670 */
[----:B0-----:R-:W-:-:S04]  /*3550*/  @!P3 IADD3 R16, P4, P5, R4, UR8, R16 ;  /* 0x000000080410bc10 */ /* 0x001fc8000fd9e010 */
[----:B------:R-:W-:Y:S02]  /*3560*/  @!P3 IADD3.X R17, R3, UR5, R17, P4, P5 ;  /* 0x000000050311bc10 */ /* 0x000fe4000a7ea411 */
[----:B----4-:R-:W-:-:S04]  /*3570*/  LOP3.LUT R2, R2, 0xff, RZ, 0xc0, !PT ;  /* 0x000000ff02027812 */ /* 0x010fc800078ec0ff */
[----:B------:R-:W-:-:S05]  /*3580*/  F2FP.F16.E4M3.UNPACK_B R2, R2 ;  /* 0x00000002ff02723e */ /* 0x000fca00020006ff */
[----:B------:R-:W-:-:S05]  /*3590*/  HADD2.F32 R2, -RZ, R2.H0_H0 ;  /* 0x20000002ff027230 */ /* 0x000fca0000004100 */
[----:B------:R-:W-:-:S04]  /*35a0*/  FMUL R2, R2, UR15 ;  /* 0x0000000f02027c20 */ /* 0x000fc80008400000 */
[----:B------:R-:W-:Y:S01]  /*35b0*/  FFMA R2, R75, UR14, R2 ;  /* 0x0000000e4b027c23 */ /* 0x000fe20008000002 */
[----:B------:R-:W-:Y:S01]  /*35c0*/  UIMAD.WIDE.U32 UR10, UR6, 0x80, URZ ;  /* 0x00000080060a78a5 */ /* 0x000fe2000f8e003f */
[----:B------:R-:W4:Y:S03]  /*35d0*/  LDL.LU R75, [R1+0x130] ;  /* 0x00013000014b7983 */ /* 0x000f260000300800 */
[----:B------:R-:W-:-:S05]  /*35e0*/  F2FP.SATFINITE.E4M3.F32.PACK_AB_MERGE_C R2, RZ, R2, RZ ;  /* 0x00000002ff02723e */ /* 0x000fca00048070ff */
        /* <DEDUP_REMOVED lines=11> */
[----:B------:R-:W-:Y:S02]  /*36a0*/  FFMA R2, R76, UR14, R2 ;  /* 0x0000000e4c027c23 */ /* 0x000fe40008000002 */
[----:B------:R-:W2:Y:S03]  /*36b0*/  LDL.LU R76, [R1+0x12c] ;  /* 0x00012c00014c7983 */ /* 0x000ea60000300800 */
[----:B------:R-:W-:-:S05]  /*36c0*/  F2FP.SATFINITE.E4M3.F32.PACK_AB_MERGE_C R2, RZ, R2, RZ ;  /* 0x00000002ff02723e */ /* 0x000fca00048070ff */
[----:B------:R0:W-:Y:S02]  /*36d0*/  @!P2 STG.E.U8 desc[UR12][R16.64+0x10], R2 ;  /* 0x000010021000a986 */ /* 0x0001e4000c10110c */
[----:B0-----:R-:W-:Y:S01]  /*36e0*/  PRMT R2, RZ, 0x7610, R2 ;  /* 0x00007610ff027816 */ /* 0x001fe20000000002 */
[----:B------:R-:W0:Y:S05]  /*36f0*/  @!P3 LDC.64 R16, c[0x0][0x650] ;  /* 0x00019400ff10bb82 */ /* 0x000e2a0000000a00 */
[----:B------:R-:W3:Y:S01]  /*3700*/  @!P3 LDG.E.U8 R2, desc[UR12][R8.64+0x11] ;  /* 0x0000110c0802b981 */ /* 0x000ee2000c1e1100 */
[----:B------:R-:W-:Y:S02]  /*3710*/  ISETP.LT.OR P2, PT, R0, 0x11, !P0 ;  /* 0x000000110000780c */ /* 0x000fe40004741670 */
[----:B0-----:R-:W-:-:S05]  /*3720*/  @!P3 IADD3 R16, P4, R4, R16, RZ ;  /* 0x000000100410b210 */ /* 0x001fca0007f9e0ff */
[----:B------:R-:W-:Y:S01]  /*3730*/  @!P3 IMAD.X R17, R3, 0x1, R17, P4 ;  /* 0x000000010311b824 */ /* 0x000fe200020e0611 */
[----:B---3--:R-:W-:-:S04]  /*3740*/  LOP3.LUT R2, R2, 0xff, RZ, 0xc0, !PT ;  /* 0x000000ff02027812 */ /* 0x008fc800078ec0ff */
[----:B------:R-:W-:-:S05]  /*3750*/  F2FP.F16.E4M3.UNPACK_B R2, R2 ;  /* 0x00000002ff02723e */ /* 0x000fca00020006ff */
[----:B------:R-:W-:-:S05]  /*3760*/  HADD2.F32 R2, -RZ, R2.H0_H0 ;  /* 0x20000002ff027230 */ /* 0x000fca0000004100 */
[----:B------:R-:W-:-:S04]  /*3770*/  FMUL R2, R2, UR15 ;  /* 0x0000000f02027c20 */ /* 0x000fc80008400000 */
[----:B------:R-:W-:Y:S02]  /*3780*/  FFMA R2, R77, UR14, R2 ;  /* 0x0000000e4d027c23 */ /* 0x000fe40008000002 */
        /* <DEDUP_REMOVED lines=16> */
[----:B------:R0:W-:Y:S02]  /*3890*/  @!P2 STG.E.U8 desc[UR12][R16.64+0x10], R2 ;  /* 0x000010021000a986 */ /* 0x0001e4000c10110c */
[----:B0-----:R-:W-:Y:S01]  /*38a0*/  PRMT R2, RZ, 0x7610, R2 ;  /* 0x00007610ff027816 */ /* 0x001fe20000000002 */
[----:B------:R-:W0:Y:S05]  /*38b0*/  @!P3 LDC.64 R16, c[0x0][0x650] ;  /* 0x00019400ff10bb82 */ /* 0x000e2a0000000a00 */
[----:B------:R-:W2:Y:S01]  /*38c0*/  @!P3 LDG.E.U8 R2, desc[UR12][R6.64+0x11] ;  /* 0x0000110c0602b981 */ /* 0x000ea2000c1e1100 */
[----:B------:R-:W-:Y:S02]  /*38d0*/  ISETP.LT.OR P2, PT, R0, 0x19, !P1 ;  /* 0x000000190000780c */ /* 0x000fe40004f41670 */
[----:B0-----:R-:W-:-:S04]  /*38e0*/  @!P3 IADD3 R16, P4, P5, R4, UR8, R16 ;  /* 0x000000080410bc10 */ /* 0x001fc8000fd9e010 */
[----:B------:R-:W-:Y:S02]  /*38f0*/  @!P3 IADD3.X R17, R3, UR5, R17, P4, P5 ;  /* 0x000000050311bc10 */ /* 0x000fe4000a7ea411 */
        /* <DEDUP_REMOVED lines=26> */
[----:B0-----:R-:W-:-:S05]  /*3aa0*/  @!P3 IADD3 R16, P4, R4, R16, RZ ;  /* 0x000000100410b210 */ /* 0x001fca0007f9e0ff */
[----:B------:R-:W-:Y:S01]  /*3ab0*/  @!P3 IMAD.X R17, R3, 0x1, R17, P4 ;  /* 0x000000010311b824 */ /* 0x000fe200020e0611 */
        /* <DEDUP_REMOVED lines=89> */
[----:B------:R-:W5:Y:S03]  /*4050*/  LDL.LU R87, [R1+0x100] ;  /* 0x0001000001577983 */ /* 0x000f660000300800 */
        /* <DEDUP_REMOVED lines=12> */
[----:B------:R-:W-:-:S05]  /*4120*/  FFMA R2, R13, UR14, R2 ;  /* 0x0000000e0d027c23 */ /* 0x000fca0008000002 */
[----:B------:R-:W-:Y:S02]  /*4130*/  F2FP.SATFINITE.E4M3.F32.PACK_AB_MERGE_C R13, RZ, R2, RZ ;  /* 0x00000002ff0d723e */ /* 0x000fe400048070ff */
[----:B------:R-:W-:-:S03]  /*4140*/  PRMT R2, RZ, 0x7610, R2 ;  /* 0x00007610ff027816 */ /* 0x000fc60000000002 */
[----:B------:R0:W-:Y:S04]  /*4150*/  @!P2 STG.E.U8 desc[UR12][R16.64+0x28], R13 ;  /* 0x0000280d1000a986 */ /* 0x0001e8000c10110c */
[----:B------:R-:W4:Y:S01]  /*4160*/  @!P3 LDG.E.U8 R2, desc[UR12][R8.64+0x29] ;  /* 0x0000290c0802b981 */ /* 0x000f22000c1e1100 */
[----:B0-----:R-:W0:Y:S01]  /*4170*/  @!P3 LDC.64 R16, c[0x0][0x650] ;  /* 0x00019400ff10bb82 */ /* 0x001e220000000a00 */
        /* <DEDUP_REMOVED lines=14> */
[----:B0-----:R-:W-:-:S04]  /*4260*/  @!P2 IADD3 R16, P4, P5, R4, UR8, R16 ;  /* 0x000000080410ac10 */ /* 0x001fc8000fd9e010 */
[----:B------:R-:W-:Y:S02]  /*4270*/  @!P2 IADD3.X R17, R3, UR5, R17, P4, P5 ;  /* 0x000000050311ac10 */ /* 0x000fe4000a7ea411 */
        /* <DEDUP_REMOVED lines=44> */
[----:B------:R-:W0:Y:S03]  /*4540*/  @!P2 LDC.64 R18, c[0x0][0x650] ;  /* 0x00019400ff12ab82 */ /* 0x000e260000000a00 */
[----:B------:R-:W-:Y:S02]  /*4550*/  F2FP.SATFINITE.E4M3.F32.PACK_AB_MERGE_C R13, RZ, R2, RZ ;  /* 0x00000002ff0d723e */ /* 0x000fe400048070ff */
[----:B------:R-:W-:-:S03]  /*4560*/  PRMT R2, RZ, 0x7610, R2 ;  /* 0x00007610ff027816 */ /* 0x000fc60000000002 */
[----:B------:R1:W-:Y:S04]  /*4570*/  @!P3 STG.E.U8 desc[UR12][R16.64+0x31], R13 ;  /* 0x0000310d1000b986 */ /* 0x0003e8000c10110c */
[----:B------:R-:W4:Y:S01]  /*4580*/  @!P2 LDG.E.U8 R2, desc[UR12][R6.64+0x30] ;  /* 0x0000300c0602a981 */ /* 0x000f22000c1e1100 */
[----:B------:R-:W-:Y:S02]  /*4590*/  ISETP.LT.OR P3, PT, R0, 0x32, !P0 ;  /* 0x000000320000780c */ /* 0x000fe40004761670 */
[----:B0-----:R-:W-:-:S11]  /*45a0*/  @!P2 IADD3 R18, P4, P5, R4, UR8, R18 ;  /* 0x000000080412ac10 */ /* 0x001fd6000fd9e012 */
[----:B-1----:R-:W0:Y:S01]  /*45b0*/  @!P3 LDC.64 R16, c[0x0][0x650] ;  /* 0x00019400ff10bb82 */ /* 0x002e220000000a00 */
        /* <DEDUP_REMOVED lines=10> */
[----:B------:R-:W-:Y:S02]  /*4660*/  ISETP.LT.OR P2, PT, R0, 0x39, !P1 ;  /* 0x000000390000780c */ /* 0x000fe40004f41670 */
[----:B0-----:R-:W-:-:S04]  /*4670*/  @!P3 IADD3 R16, P4, P5, R4, UR8, R16 ;  /* 0x000000080410bc10 */ /* 0x001fc8000fd9e010 */
[----:B------:R-:W-:-:S07]  /*4680*/  @!P3 IADD3.X R17, R3, UR5, R17, P4, P5 ;  /* 0x000000050311bc10 */ /* 0x000fce000a7ea411 */
[----:B-1----:R-:W0:Y:S01]  /*4690*/  @!P2 LDC.64 R18, c[0x0][0x650] ;  /* 0x00019400ff12ab82 */ /* 0x002e220000000a00 */
        /* <DEDUP_REMOVED lines=10> */
[----:B0-----:R-:W-:-:S05]  /*4740*/  @!P2 IADD3 R18, P4, R4, R18, RZ ;  /* 0x000000120412a210 */ /* 0x001fca0007f9e0ff */
[----:B------:R-:W-:-:S06]  /*4750*/  @!P2 IMAD.X R19, R3, 0x1, R19, P4 ;  /* 0x000000010313a824 */ /* 0x000fcc00020e0613 */
        /* <DEDUP_REMOVED lines=65> */
[----:B------:R-:W0:Y:S01]  /*4b70*/  @!P2 LDC.64 R16, c[0x0][0x650] ;  /* 0x00019400ff10ab82 */ /* 0x000e220000000a00 */
[----:B----4-:R-:W-:-:S04]  /*4b80*/  LOP3.LUT R2, R2, 0xff, RZ, 0xc0, !PT ;  /* 0x000000ff02027812 */ /* 0x010fc800078ec0ff */
[----:B------:R-:W-:-:S05]  /*4b90*/  F2FP.F16.E4M3.UNPACK_B R2, R2 ;  /* 0x00000002ff02723e */ /* 0x000fca00020006ff */
[----:B------:R-:W-:-:S05]  /*4ba0*/  HADD2.F32 R2, -RZ, R2.H0_H0 ;  /* 0x20000002ff027230 */ /* 0x000fca0000004100 */
[----:B------:R-:W-:-:S04]  /*4bb0*/  FMUL R2, R2, UR15 ;  /* 0x0000000f02027c20 */ /* 0x000fc80008400000 */
[----:B------:R-:W-:-:S05]  /*4bc0*/  FFMA R2, R244, UR14, R2 ;  /* 0x0000000ef4027c23 */ /* 0x000fca0008000002 */
[----:B-1----:R-:W-:Y:S02]  /*4bd0*/  F2FP.SATFINITE.E4M3.F32.PACK_AB_MERGE_C R13, RZ, R2, RZ ;  /* 0x00000002ff0d723e */ /* 0x002fe400048070ff */
[----:B------:R-:W-:-:S03]  /*4be0*/  PRMT R2, RZ, 0x7610, R2 ;  /* 0x00007610ff027816 */ /* 0x000fc60000000002 */
[----:B------:R1:W-:Y:S04]  /*4bf0*/  @!P3 STG.E.U8 desc[UR12][R20.64+0x41], R13 ;  /* 0x0000410d1400b986 */ /* 0x0003e8000c10110c */
[----:B------:R-:W4:Y:S01]  /*4c00*/  @!P2 LDG.E.U8 R2, desc[UR12][R6.64+0x40] ;  /* 0x0000400c0602a981 */ /* 0x000f22000c1e1100 */
[----:B------:R-:W-:Y:S02]  /*4c10*/  ISETP.LT.OR P3, PT, R0, 0x42, !P0 ;  /* 0x000000420000780c */ /* 0x000fe40004761670 */
[----:B0-----:R-:W-:-:S04]  /*4c20*/  @!P2 IADD3 R18, P4, P5, R4, UR8, R16 ;  /* 0x000000080412ac10 */ /* 0x001fc8000fd9e010 */
[----:B------:R-:W-:-:S07]  /*4c30*/  @!P2 IADD3.X R19, R3, UR5, R17, P4, P5 ;  /* 0x000000050313ac10 */ /* 0x000fce000a7ea411 */
        /* <DEDUP_REMOVED lines=373> */
[----:B------:R4:W2:Y:S01]  /*6390*/  @!P1 LDG.E.U8 R2, desc[UR12][R6.64+0x79] ;  /* 0x0000790c06029981 */ /* 0x0008a2000c1e1100 */
[----:B------:R-:W-:-:S05]  /*63a0*/  IADD3 R13, P0, R10, 0x40, RZ ;  /* 0x000000400a0d7810 */ /* 0x000fca0007f1e0ff */
[----:B------:R-:W-:Y:S01]  /*63b0*/  IMAD.X R16, RZ, RZ, R11, P0 ;  /* 0x000000ffff107224 */ /* 0x000fe200000e060b */
[----:B------:R-:W-:Y:S01]  /*63c0*/  ISETP.GE.AND P0, PT, R12, 0x41, PT ;  /* 0x000000410c00780c */ /* 0x000fe20003f06270 */
[----:B------:R-:W-:-:S03]  /*63d0*/  IMAD.WIDE.U32 R8, R13, UR16, R14 ;  /* 0x000000100d087c25 */ /* 0x000fc6000f8e000e */
[----:B------:R-:W-:Y:S01]  /*63e0*/  ISETP.LT.OR P3, PT, R0, 0x1, !P0 ;  /* 0x000000010000780c */ /* 0x000fe20004761670 */
[----:B-1----:R-:W-:Y:S01]  /*63f0*/  IMAD R18, R16, UR16, RZ ;  /* 0x0000001010127c24 */ /* 0x002fe2000f8e02ff */
[----:B0-----:R-:W-:Y:S02]  /*6400*/  @!P1 IADD3 R16, P4, P5, R4, UR8, R20 ;  /* 0x0000000804109c10 */ /* 0x001fe4000fd9e014 */
[----:B----4-:R-:W-:Y:S01]  /*6410*/  IADD3 R6, P2, R8, UR18, RZ ;  /* 0x0000001208067c10 */ /* 0x010fe2000ff5e0ff */
[----:B------:R-:W-:Y:S01]  /*6420*/  IMAD R13, R13, UR17, R18 ;  /* 0x000000110d0d7c24 */ /* 0x000fe2000f8e0212 */
[----:B------:R-:W-:-:S04]  /*6430*/  @!P1 IADD3.X R17, R3, UR5, R21, P4, P5 ;  /* 0x0000000503119c10 */ /* 0x000fc8000a7ea415 */
[----:B------:R-:W-:-:S03]  /*6440*/  IADD3.X R7, R9, UR19, R13, P2, !PT ;  /* 0x0000001309077c10 */ /* 0x000fc600097fe40d */
[----:B------:R-:W0:Y:S01]  /*6450*/  @!P3 LDC.64 R20, c[0x0][0x650] ;  /* 0x00019400ff14bb82 */ /* 0x000e220000000a00 */
[----:B--2---:R-:W-:-:S04]  /*6460*/  LOP3.LUT R2, R2, 0xff, RZ, 0xc0, !PT ;  /* 0x000000ff02027812 */ /* 0x004fc800078ec0ff */
[----:B------:R-:W-:-:S05]  /*6470*/  F2FP.F16.E4M3.UNPACK_B R2, R2 ;  /* 0x00000002ff02723e */ /* 0x000fca00020006ff */
[----:B------:R-:W-:-:S05]  /*6480*/  HADD2.F32 R2, -RZ, R2.H0_H0 ;  /* 0x20000002ff027230 */ /* 0x000fca0000004100 */
[----:B------:R-:W-:-:S04]  /*6490*/  FMUL R2, R2, UR15 ;  /* 0x0000000f02027c20 */ /* 0x000fc80008400000 */
[----:B------:R-:W-:-:S05]  /*64a0*/  FFMA R2, R22, UR14, R2 ;  /* 0x0000000e16027c23 */ /* 0x000fca0008000002 */
[----:B------:R-:W-:Y:S02]  /*64b0*/  F2FP.SATFINITE.E4M3.F32.PACK_AB_MERGE_C R19, RZ, R2, RZ ;  /* 0x00000002ff13723e */ /* 0x000fe400048070ff */
[----:B------:R-:W-:-:S03]  /*64c0*/  PRMT R2, RZ, 0x7610, R2 ;  /* 0x00007610ff027816 */ /* 0x000fc60000000002 */
[----:B------:R1:W-:Y:S04]  /*64d0*/  @!P1 STG.E.U8 desc[UR12][R16.64+0x79], R19 ;  /* 0x0000791310009986 */ /* 0x0003e8000c10110c */
[----:B------:R-:W2:Y:S01]  /*64e0*/  @!P3 LDG.E.U8 R2, desc[UR12][R6.64] ;  /* 0x0000000c0602b981 */ /* 0x000ea2000c1e1100 */
[----:B------:R-:W-:Y:S02]  /*64f0*/  ISETP.LT.OR P2, PT, R0, 0x2, !P0 ;  /* 0x000000020000780c */ /* 0x000fe40004741670 */
[----:B0-----:R-:W-:Y:S02]  /*6500*/  @!P3 IADD3 R8, P1, P4, R4, UR9, R20 ;  /* 0x000000090408bc10 */ /* 0x001fe4000fc3e014 */
[----:B--2---:R-:W-:-:S04]  /*6510*/  LOP3.LUT R2, R2, 0xff, RZ, 0xc0, !PT ;  /* 0x000000ff02027812 */ /* 0x004fc800078ec0ff */
[----:B------:R-:W-:-:S05]  /*6520*/  F2FP.F16.E4M3.UNPACK_B R2, R2 ;  /* 0x00000002ff02723e */ /* 0x000fca00020006ff */
[----:B------:R-:W-:-:S05]  /*6530*/  HADD2.F32 R2, -RZ, R2.H0_H0 ;  /* 0x20000002ff027230 */ /* 0x000fca0000004100 */
[----:B------:R-:W-:-:S04]  /*6540*/  FMUL R9, R2, UR15 ;  /* 0x0000000f02097c20 */ /* 0x000fc80008400000 */
[----:B------:R-:W-:Y:S01]  /*6550*/  FFMA R152, R152, UR14, R9 ;  /* 0x0000000e98987c23 */ /* 0x000fe20008000009 */
[----:B------:R-:W-:Y:S02]  /*6560*/  @!P3 IADD3.X R9, R3, UR4, R21, P1, P4 ;  /* 0x000000040309bc10 */ /* 0x000fe40008fe8415 */
[----:B------:R-:W-:Y:S01]  /*6570*/  PRMT R2, RZ, 0x7610, R2 ;  /* 0x00007610ff027816 */ /* 0x000fe20000000002 */
[----:B------:R-:W0:Y:S01]  /*6580*/  @!P2 LDC.64 R20, c[0x0][0x650] ;  /* 0x00019400ff14ab82 */ /* 0x000e220000000a00 */
[----:B-1----:R-:W-:-:S05]  /*6590*/  F2FP.SATFINITE.E4M3.F32.PACK_AB_MERGE_C R19, RZ, R152, RZ ;  /* 0x00000098ff13723e */ /* 0x002fca00048070ff */
[----:B------:R1:W-:Y:S04]  /*65a0*/  @!P3 STG.E.U8 desc[UR12][R8.64], R19 ;  /* 0x000000130800b986 */ /* 0x0003e8000c10110c */
[----:B------:R-:W2:Y:S01]  /*65b0*/  @!P2 LDG.E.U8 R2, desc[UR12][R6.64+0x1] ;  /* 0x0000010c0602a981 */ /* 0x000ea2000c1e1100 */
[----:B------:R-:W-:-:S05]  /*65c0*/  IADD3 R13, P1, R10, 0x48, RZ ;  /* 0x000000480a0d7810 */ /* 0x000fca0007f3e0ff */
[----:B------:R-:W-:Y:S01]  /*65d0*/  IMAD.X R18, RZ, RZ, R11, P1 ;  /* 0x000000ffff127224 */ /* 0x000fe200008e060b */
[----:B------:R-:W-:Y:S01]  /*65e0*/  ISETP.GE.AND P1, PT, R12, 0x49, PT ;  /* 0x000000490c00780c */ /* 0x000fe20003f26270 */
[----:B------:R-:W-:-:S03]  /*65f0*/  IMAD.WIDE.U32 R16, R13, UR16, R14 ;  /* 0x000000100d107c25 */ /* 0x000fc6000f8e000e */
[----:B------:R-:W-:Y:S01]  /*6600*/  ISETP.LT.OR P3, PT, R0, 0x1, !P1 ;  /* 0x000000010000780c */ /* 0x000fe20004f61670 */
[----:B-1----:R-:W-:Y:S01]  /*6610*/  IMAD R8, R18, UR16, RZ ;  /* 0x0000001012087c24 */ /* 0x002fe2000f8e02ff */
[----:B0-----:R-:W-:-:S03]  /*6620*/  @!P2 IADD3 R18, P5, P6, R4, UR9, R20 ;  /* 0x000000090412ac10 */ /* 0x001fc6000febe014 */
[----:B------:R-:W-:Y:S01]  /*6630*/  IMAD R13, R13, UR17, R8 ;  /* 0x000000110d0d7c24 */ /* 0x000fe2000f8e0208 */
[----:B------:R-:W-:Y:S02]  /*6640*/  IADD3 R8, P4, R16, UR18, RZ ;  /* 0x0000001210087c10 */ /* 0x000fe4000ff9e0ff */
[----:B------:R-:W-:Y:S02]  /*6650*/  @!P2 IADD3.X R19, R3, UR4, R21, P5, P6 ;  /* 0x000000040313ac10 */ /* 0x000fe4000afec415 */
        /* <DEDUP_REMOVED lines=11> */
[----:B------:R-:W-:Y:S01]  /*6710*/  IMAD.U32 R17, RZ, RZ, UR8 ;  /* 0x00000008ff117e24 */ /* 0x000fe2000f8e00ff */
[----:B------:R-:W-:-:S04]  /*6720*/  ISETP.LT.OR P2, PT, R0, 0x2, !P1 ;  /* 0x000000020000780c */ /* 0x000fc80004f41670 */
[----:B------:R-:W-:-:S04]  /*6730*/  @!P3 IADD3 R17, P4, P5, R17, UR9, R4 ;  /* 0x000000091111bc10 */ /* 0x000fc8000fd9e004 */
[----:B0-----:R-:W-:-:S05]  /*6740*/  @!P3 IADD3 R16, P6, R17, R22, RZ ;  /* 0x000000161110b210 */ /* 0x001fca0007fde0ff */
[----:B-1----:R-:W0:Y:S01]  /*6750*/  @!P2 LDC.64 R20, c[0x0][0x650] ;  /* 0x00019400ff14ab82 */ /* 0x002e220000000a00 */
[----:B--2---:R-:W-:-:S04]  /*6760*/  LOP3.LUT R2, R2, 0xff, RZ, 0xc0, !PT ;  /* 0x000000ff02027812 */ /* 0x004fc800078ec0ff */
[----:B------:R-:W-:-:S05]  /*6770*/  F2FP.F16.E4M3.UNPACK_B R2, R2 ;  /* 0x00000002ff02723e */ /* 0x000fca00020006ff */
[----:B------:R-:W-:-:S05]  /*6780*/  HADD2.F32 R2, -RZ, R2.H0_H0 ;  /* 0x20000002ff027230 */ /* 0x000fca0000004100 */
[----:B------:R-:W-:Y:S01]  /*6790*/  FMUL R13, R2, UR15 ;  /* 0x0000000f020d7c20 */ /* 0x000fe20008400000 */
[----:B------:R-:W-:-:S03]  /*67a0*/  IMAD.U32 R2, RZ, RZ, UR5 ;  /* 0x00000005ff027e24 */ /* 0x000fc6000f8e00ff */
[----:B------:R-:W-:Y:S02]  /*67b0*/  FFMA R13, R154, UR14, R13 ;  /* 0x0000000e9a0d7c23 */ /* 0x000fe4000800000d */
[----:B------:R-:W-:-:S03]  /*67c0*/  @!P3 IADD3.X R2, R2, UR4, R3, P4, P5 ;  /* 0x000000040202bc10 */ /* 0x000fc6000a7ea403 */
[----:B------:R-:W-:Y:S02]  /*67d0*/  F2FP.SATFINITE.E4M3.F32.PACK_AB_MERGE_C R13, RZ, R13, RZ ;  /* 0x0000000dff0d723e */ /* 0x000fe400048070ff */
[----:B------:R-:W-:Y:S01]  /*67e0*/  @!P3 IMAD.X R17, R2, 0x1, R23, P6 ;  /* 0x000000010211b824 */ /* 0x000fe200030e0617 */
[----:B------:R-:W-:-:S04]  /*67f0*/  PRMT R2, RZ, 0x7610, R2 ;  /* 0x00007610ff027816 */ /* 0x000fc80000000002 */
[----:B------:R1:W-:Y:S04]  /*6800*/  @!P3 STG.E.U8 desc[UR12][R16.64], R13 ;  /* 0x0000000d1000b986 */ /* 0x0003e8000c10110c */
[----:B------:R-:W2:Y:S01]  /*6810*/  @!P2 LDG.E.U8 R2, desc[UR12][R8.64+0x1] ;  /* 0x0000010c0802a981 */ /* 0x000ea2000c1e1100 */
[----:B------:R-:W-:Y:S02]  /*6820*/  IMAD.U32 R19, RZ, RZ, UR8 ;  /* 0x00000008ff137e24 */ /* 0x000fe4000f8e00ff */
[----:B------:R-:W-:-:S03]  /*6830*/  IMAD.U32 R23, RZ, RZ, UR5 ;  /* 0x00000005ff177e24 */ /* 0x000fc6000f8e00ff */
[----:B------:R-:W-:Y:S02]  /*6840*/  @!P2 IADD3 R19, P4, P5, R19, UR9, R4 ;  /* 0x000000091313ac10 */ /* 0x000fe4000fd9e004 */
[----:B------:R-:W-:Y:S02]  /*6850*/  ISETP.LT.OR P3, PT, R0, 0x9, !P0 ;  /* 0x000000090000780c */ /* 0x000fe40004761670 */
[----:B0-----:R-:W-:Y:S02]  /*6860*/  @!P2 IADD3 R18, P6, R19, R20, RZ ;  /* 0x000000141312a210 */ /* 0x001fe40007fde0ff */
[----:B-1----:R-:W-:-:S05]  /*6870*/  @!P2 IADD3.X R16, R23, UR4, R3, P4, P5 ;  /* 0x000000041710ac10 */ /* 0x002fca000a7ea403 */
[----:B------:R-:W-:-:S04]  /*6880*/  @!P2 IMAD.X R19, R16, 0x1, R21, P6 ;  /* 0x000000011013a824 */ /* 0x000fc800030e0615 */
        /* <DEDUP_REMOVED lines=11> */
[----:B0-----:R-:W-:-:S04]  /*6940*/  @!P3 IADD3 R16, P4, P5, R4, UR9, R16 ;  /* 0x000000090410bc10 */ /* 0x001fc8000fd9e010 */
[----:B------:R-:W-:-:S07]  /*6950*/  @!P3 IADD3.X R17, R3, UR4, R17, P4, P5 ;  /* 0x000000040311bc10 */ /* 0x000fce000a7ea411 */
[----:B-1----:R-:W0:Y:S01]  /*6960*/  @!P2 LDC.64 R18, c[0x0][0x650] ;  /* 0x00019400ff12ab82 */ /* 0x002e220000000a00 */
[----:B--2---:R-:W-:-:S04]  /*6970*/  LOP3.LUT R2, R2, 0xff, RZ, 0xc0, !PT ;  /* 0x000000ff02027812 */ /* 0x004fc800078ec0ff */
[----:B------:R-:W-:-:S05]  /*6980*/  F2FP.F16.E4M3.UNPACK_B R2, R2 ;  /* 0x00000002ff02723e */ /* 0x000fca00020006ff */
[----:B------:R-:W-:-:S05]  /*6990*/  HADD2.F32 R2, -RZ, R2.H0_H0 ;  /* 0x20000002ff027230 */ /* 0x000fca0000004100 */
[----:B------:R-:W-:-:S04]  /*69a0*/  FMUL R13, R2, UR15 ;  /* 0x0000000f020d7c20 */ /* 0x000fc80008400000 */
[----:B------:R-:W-:Y:S01]  /*69b0*/  FFMA R13, R156, UR14, R13 ;  /* 0x0000000e9c0d7c23 */ /* 0x000fe2000800000d */
[----:B------:R-:W-:-:S04]  /*69c0*/  PRMT R2, RZ, 0x7610, R2 ;  /* 0x00007610ff027816 */ /* 0x000fc80000000002 */
[----:B------:R-:W-:-:S05]  /*69d0*/  F2FP.SATFINITE.E4M3.F32.PACK_AB_MERGE_C R13, RZ, R13, RZ ;  /* 0x0000000dff0d723e */ /* 0x000fca00048070ff */
[----:B------:R1:W-:Y:S04]  /*69e0*/  @!P3 STG.E.U8 desc[UR12][R16.64+0x8], R13 ;  /* 0x0000080d1000b986 */ /* 0x0003e8000c10110c */
[----:B------:R-:W2:Y:S01]  /*69f0*/  @!P2 LDG.E.U8 R2, desc[UR12][R6.64+0x9] ;  /* 0x0000090c0602a981 */ /* 0x000ea2000c1e1100 */
[----:B------:R-:W-:Y:S02]  /*6a00*/  ISETP.LT.OR P3, PT, R0, 0x9, !P1 ;  /* 0x000000090000780c */ /* 0x000fe40004f61670 */
[----:B0-----:R-:W-:-:S04]  /*6a10*/  @!P2 IADD3 R18, P4, P5, R4, UR9, R18 ;  /* 0x000000090412ac10 */ /* 0x001fc8000fd9e012 */
[----:B------:R-:W-:-:S07]  /*6a20*/  @!P2 IADD3.X R19, R3, UR4, R19, P4, P5 ;  /* 0x000000040313ac10 */ /* 0x000fce000a7ea413 */
        /* <DEDUP_REMOVED lines=10> */
[----:B-1----:R-:W-:Y:S01]  /*6ad0*/  IMAD.U32 R17, RZ, RZ, UR8 ;  /* 0x00000008ff117e24 */ /* 0x002fe2000f8e00ff */
[----:B------:R-:W-:-:S04]  /*6ae0*/  ISETP.LT.OR P2, PT, R0, 0xa, !P1 ;  /* 0x0000000a0000780c */ /* 0x000fc80004f41670 */
[----:B------:R-:W-:-:S04]  /*6af0*/  @!P3 IADD3 R17, P4, P5, R17, UR9, R4 ;  /* 0x000000091111bc10 */ /* 0x000fc8000fd9e004 */
[----:B0-----:R-:W-:-:S05]  /*6b00*/  @!P3 IADD3 R16, P6, R17, R22, RZ ;  /* 0x000000161110b210 */ /* 0x001fca0007fde0ff */
[----:B--2---:R-:W0:Y:S01]  /*6b10*/  @!P2 LDC.64 R20, c[0x0][0x650] ;  /* 0x00019400ff14ab82 */ /* 0x004e220000000a00 */
[----:B----4-:R-:W-:-:S04]  /*6b20*/  LOP3.LUT R2, R2, 0xff, RZ, 0xc0, !PT ;  /* 0x000000ff02027812 */ /* 0x010fc800078ec0ff */
        /* <DEDUP_REMOVED lines=830> */
[----:B-1----:R-:W-:Y:S02]  /*9f10*/  F2FP.SATFINITE.E4M3.F32.PACK_AB_MERGE_C R13, RZ, R2, RZ ;  /* 0x00000002ff0d723e */ /* 0x002fe400048070ff */
        /* <DEDUP_REMOVED lines=19> */
[----:B------:R2:W4:Y:S01]  /*a050*/  @!P1 LDG.E.U8 R2, desc[UR12][R8.64+0x79] ;  /* 0x0000790c08029981 */ /* 0x000522000c1e1100 */
[----:B------:R-:W-:Y:S01]  /*a060*/  IADD3 R13, P0, R10, 0x80, RZ ;  /* 0x000000800a0d7810 */ /* 0x000fe20007f1e0ff */
[----:B------:R-:W-:-:S04]  /*a070*/  IMAD.U32 R21, RZ, RZ, UR8 ;  /* 0x00000008ff157e24 */ /* 0x000fc8000f8e00ff */
[----:B------:R-:W-:Y:S01]  /*a080*/  IMAD.X R16, RZ, RZ, R11, P0 ;  /* 0x000000ffff107224 */ /* 0x000fe200000e060b */
[----:B------:R-:W-:Y:S01]  /*a090*/  ISETP.GE.AND P0, PT, R12, 0x81, PT ;  /* 0x000000810c00780c */ /* 0x000fe20003f06270 */
[----:B-1----:R-:W-:Y:S01]  /*a0a0*/  IMAD.U32 R17, RZ, RZ, UR5 ;  /* 0x00000005ff117e24 */ /* 0x002fe2000f8e00ff */
[----:B--2---:R-:W-:Y:S01]  /*a0b0*/  @!P1 IADD3 R9, P2, P4, R21, UR9, R4 ;  /* 0x0000000915099c10 */ /* 0x004fe2000fc5e004 */
[----:B------:R-:W-:Y:S01]  /*a0c0*/  IMAD.WIDE.U32 R6, R13, UR16, R14 ;  /* 0x000000100d067c25 */ /* 0x000fe2000f8e000e */
[----:B------:R-:W-:-:S03]  /*a0d0*/  ISETP.LT.OR P3, PT, R0, 0x1, !P0 ;  /* 0x000000010000780c */ /* 0x000fc60004761670 */
[----:B------:R-:W-:Y:S01]  /*a0e0*/  IMAD R16, R16, UR16, RZ ;  /* 0x0000001010107c24 */ /* 0x000fe2000f8e02ff */
[----:B0-----:R-:W-:Y:S02]  /*a0f0*/  @!P1 IADD3 R8, P5, R9, R18, RZ ;  /* 0x0000001209089210 */ /* 0x001fe40007fbe0ff */
[----:B------:R-:W-:Y:S01]  /*a100*/  @!P1 IADD3.X R18, R17, UR4, R3, P2, P4 ;  /* 0x0000000411129c10 */ /* 0x000fe200097e8403 */
[----:B------:R-:W-:Y:S01]  /*a110*/  IMAD R13, R13, UR17, R16 ;  /* 0x000000110d0d7c24 */ /* 0x000fe2000f8e0210 */
[----:B------:R-:W-:-:S03]  /*a120*/  IADD3 R6, P2, R6, UR18, RZ ;  /* 0x0000001206067c10 */ /* 0x000fc6000ff5e0ff */
[----:B------:R-:W-:Y:S01]  /*a130*/  @!P1 IMAD.X R9, R18, 0x1, R19, P5 ;  /* 0x0000000112099824 */ /* 0x000fe200028e0613 */
[----:B------:R-:W-:Y:S01]  /*a140*/  IADD3.X R7, R7, UR19, R13, P2, !PT ;  /* 0x0000001307077c10 */ /* 0x000fe200097fe40d */
[----:B------:R-:W0:Y:S01]  /*a150*/  @!P3 LDC.64 R18, c[0x0][0x650] ;  /* 0x00019400ff12bb82 */ /* 0x000e220000000a00 */
        /* <DEDUP_REMOVED lines=9> */
[----:B------:R-:W-:Y:S01]  /*a1f0*/  USHF.L.U32 UR4, UR7, 0x7, URZ ;  /* 0x0000000707047899 */ /* 0x000fe2000800063f */
[----:B------:R-:W-:-:S03]  /*a200*/  ISETP.LT.OR P2, PT, R0, 0x2, !P0 ;  /* 0x000000020000780c */ /* 0x000fc60004741670 */
[----:B------:R-:W-:Y:S01]  /*a210*/  UIADD3 UR4, UR11, UR4, URZ ;  /* 0x000000040b047290 */ /* 0x000fe2000fffe03f */
[----:B0-----:R-:W-:-:S05]  /*a220*/  @!P3 IADD3 R8, P1, P4, R4, UR10, R18 ;  /* 0x0000000a0408bc10 */ /* 0x001fca000fc3e012 */
[----:B------:R-:W-:-:S04]  /*a230*/  @!P3 IADD3.X R9, R3, UR4, R19, P1, P4 ;  /* 0x000000040309bc10 */ /* 0x000fc80008fe8413 */
[----:B------:R-:W0:Y:S01]  /*a240*/  @!P2 LDC.64 R22, c[0x0][0x650] ;  /* 0x00019400ff16ab82 */ /* 0x000e220000000a00 */
        /* <DEDUP_REMOVED lines=9> */
[----:B------:R-:W-:Y:S01]  /*a2e0*/  IMAD.U32 R17, RZ, RZ, UR6 ;  /* 0x00000006ff117e24 */ /* 0x000fe2000f8e00ff */
[----:B------:R-:W-:Y:S01]  /*a2f0*/  IADD3 R13, P3, R10, 0x88, RZ ;  /* 0x000000880a0d7810 */ /* 0x000fe20007f7e0ff */
[----:B------:R-:W-:Y:S02]  /*a300*/  IMAD.U32 R21, RZ, RZ, UR6 ;  /* 0x00000006ff157e24 */ /* 0x000fe4000f8e00ff */
[----:B------:R-:W-:Y:S01]  /*a310*/  IMAD.U32 R18, RZ, RZ, UR7 ;  /* 0x00000007ff127e24 */ /* 0x000fe2000f8e00ff */
[----:B------:R-:W-:Y:S01]  /*a320*/  @!P2 LEA R17, P1, R17, R4, 0x7 ;  /* 0x000000041111a211 */ /* 0x000fe200078238ff */
[----:B------:R-:W-:-:S03]  /*a330*/  IMAD.X R16, RZ, RZ, R11, P3 ;  /* 0x000000ffff107224 */ /* 0x000fc600018e060b */
[----:B------:R-:W-:Y:S02]  /*a340*/  @!P2 LEA.HI.X R18, R21, R3, R18, 0x7, P1 ;  /* 0x000000031512a211 */ /* 0x000fe400008f3c12 */
[----:B------:R-:W-:Y:S01]  /*a350*/  ISETP.GE.AND P1, PT, R12, 0x89, PT ;  /* 0x000000890c00780c */ /* 0x000fe20003f26270 */
[----:B-1----:R-:W-:-:S03]  /*a360*/  IMAD.WIDE.U32 R8, R13, UR16, R14 ;  /* 0x000000100d087c25 */ /* 0x002fc6000f8e000e */
[----:B------:R-:W-:Y:S01]  /*a370*/  ISETP.LT.OR P3, PT, R0, 0x1, !P1 ;  /* 0x000000010000780c */ /* 0x000fe20004f61670 */
[----:B------:R-:W-:Y:S01]  /*a380*/  IMAD R20, R16, UR16, RZ ;  /* 0x0000001010147c24 */ /* 0x000fe2000f8e02ff */
[----:B0-----:R-:W-:Y:S02]  /*a390*/  @!P2 IADD3 R16, P4, R17, R22, RZ ;  /* 0x000000161110a210 */ /* 0x001fe40007f9e0ff */
[----:B------:R-:W-:Y:S01]  /*a3a0*/  IADD3 R8, P5, R8, UR18, RZ ;  /* 0x0000001208087c10 */ /* 0x000fe2000ffbe0ff */
[----:B------:R-:W-:Y:S02]  /*a3b0*/  IMAD R13, R13, UR17, R20 ;  /* 0x000000110d0d7c24 */ /* 0x000fe4000f8e0214 */
[----:B------:R-:W-:-:S03]  /*a3c0*/  @!P2 IMAD.X R17, R18, 0x1, R23, P4 ;  /* 0x000000011211a824 */ /* 0x000fc600020e0617 */
        /* <DEDUP_REMOVED lines=12> */
[----:B------:R-:W-:Y:S01]  /*a490*/  @!P3 LEA R21, P2, R21, R4, 0x7 ;  /* 0x000000041515b211 */ /* 0x000fe200078438ff */
[----:B------:R-:W-:-:S03]  /*a4a0*/  IMAD.U32 R18, RZ, RZ, UR7 ;  /* 0x00000007ff127e24 */ /* 0x000fc6000f8e00ff */
[----:B0-----:R-:W-:Y:S02]  /*a4b0*/  @!P3 IADD3 R16, P4, P5, R21, UR8, R22 ;  /* 0x000000081510bc10 */ /* 0x001fe4000fd9e016 */
[----:B--2---:R-:W-:-:S04]  /*a4c0*/  LOP3.LUT R2, R2, 0xff, RZ, 0xc0, !PT ;  /* 0x000000ff02027812 */ /* 0x004fc800078ec0ff */
[----:B------:R-:W-:-:S05]  /*a4d0*/  F2FP.F16.E4M3.UNPACK_B R2, R2 ;  /* 0x00000002ff02723e */ /* 0x000fca00020006ff */
[----:B------:R-:W-:-:S05]  /*a4e0*/  HADD2.F32 R2, -RZ, R2.H0_H0 ;  /* 0x20000002ff027230 */ /* 0x000fca0000004100 */
[----:B------:R-:W-:Y:S01]  /*a4f0*/  FMUL R13, R2, UR15 ;  /* 0x0000000f020d7c20 */ /* 0x000fe20008400000 */
[----:B------:R-:W-:Y:S02]  /*a500*/  @!P3 LEA.HI.X R2, R89, R3, R18, 0x7, P2 ;  /* 0x000000035902b211 */ /* 0x000fe400010f3c12 */
[----:B------:R-:W-:Y:S01]  /*a510*/  ISETP.LT.OR P2, PT, R0, 0x2, !P1 ;  /* 0x000000020000780c */ /* 0x000fe20004f41670 */
[----:B------:R-:W-:Y:S01]  /*a520*/  FFMA R13, R90, UR14, R13 ;  /* 0x0000000e5a0d7c23 */ /* 0x000fe2000800000d */
[----:B------:R-:W-:Y:S02]  /*a530*/  @!P3 IADD3.X R17, R2, UR5, R23, P4, P5 ;  /* 0x000000050211bc10 */ /* 0x000fe4000a7ea417 */
[----:B------:R-:W-:Y:S02]  /*a540*/  PRMT R2, RZ, 0x7610, R2 ;  /* 0x00007610ff027816 */ /* 0x000fe40000000002 */
[----:B------:R-:W-:-:S05]  /*a550*/  F2FP.SATFINITE.E4M3.F32.PACK_AB_MERGE_C R13, RZ, R13, RZ ;  /* 0x0000000dff0d723e */ /* 0x000fca00048070ff */
[----:B------:R0:W-:Y:S02]  /*a560*/  @!P3 STG.E.U8 desc[UR12][R16.64], R13 ;  /* 0x0000000d1000b986 */ /* 0x0001e4000c10110c */
[----:B------:R-:W0:Y:S02]  /*a570*/  @!P2 LDC.64 R20, c[0x0][0x650] ;  /* 0x00019400ff14ab82 */ /* 0x000e240000000a00 */
[----:B------:R-:W2:Y:S01]  /*a580*/  @!P2 LDG.E.U8 R2, desc[UR12][R8.64+0x1] ;  /* 0x0000010c0802a981 */ /* 0x000ea2000c1e1100 */
[----:B------:R-:W-:Y:S02]  /*a590*/  IMAD.U32 R19, RZ, RZ, UR6 ;  /* 0x00000006ff137e24 */ /* 0x000fe4000f8e00ff */
[----:B------:R-:W-:-:S03]  /*a5a0*/  IMAD.U32 R23, RZ, RZ, UR6 ;  /* 0x00000006ff177e24 */ /* 0x000fc6000f8e00ff */
[----:B------:R-:W-:-:S04]  /*a5b0*/  @!P2 LEA R19, P3, R19, R4, 0x7 ;  /* 0x000000041313a211 */ /* 0x000fc800078638ff */
[----:B------:R-:W-:Y:S02]  /*a5c0*/  @!P2 LEA.HI.X R18, R23, R3, R18, 0x7, P3 ;  /* 0x000000031712a211 */ /* 0x000fe400018f3c12 */
[----:B------:R-:W-:Y:S02]  /*a5d0*/  ISETP.LT.OR P3, PT, R0, 0x9, !P0 ;  /* 0x000000090000780c */ /* 0x000fe40004761670 */
[----:B0-----:R-:W-:-:S11]  /*a5e0*/  @!P2 IADD3 R16, P4, P5, R19, UR8, R20 ;  /* 0x000000081310ac10 */ /* 0x001fd6000fd9e014 */
[----:B------:R-:W0:Y:S01]  /*a5f0*/  @!P3 LDC.64 R22, c[0x0][0x650] ;  /* 0x00019400ff16bb82 */ /* 0x000e220000000a00 */
[----:B------:R-:W-:Y:S02]  /*a600*/  @!P2 IADD3.X R17, R18, UR5, R21, P4, P5 ;  /* 0x000000051211ac10 */ /* 0x000fe4000a7ea415 */
        /* <DEDUP_REMOVED lines=9> */
[----:B------:R-:W-:Y:S02]  /*a6a0*/  IMAD.U32 R21, RZ, RZ, UR6 ;  /* 0x00000006ff157e24 */ /* 0x000fe4000f8e00ff */
[----:B------:R-:W-:-:S03]  /*a6b0*/  IMAD.U32 R18, RZ, RZ, UR7 ;  /* 0x00000007ff127e24 */ /* 0x000fc6000f8e00ff */
[----:B------:R-:W-:-:S04]  /*a6c0*/  @!P3 LEA R21, P2, R21, R4, 0x7 ;  /* 0x000000041515b211 */ /* 0x000fc800078438ff */
[----:B0-----:R-:W-:Y:S02]  /*a6d0*/  @!P3 IADD3 R16, P4, R21, R22, RZ ;  /* 0x000000161510b210 */ /* 0x001fe40007f9e0ff */
[----:B--2---:R-:W-:-:S04]  /*a6e0*/  LOP3.LUT R2, R2, 0xff, RZ, 0xc0, !PT ;  /* 0x000000ff02027812 */ /* 0x004fc800078ec0ff */
[----:B------:R-:W-:-:S05]  /*a6f0*/  F2FP.F16.E4M3.UNPACK_B R2, R2 ;  /* 0x00000002ff02723e */ /* 0x000fca00020006ff */
[----:B------:R-:W-:-:S05]  /*a700*/  HADD2.F32 R2, -RZ, R2.H0_H0 ;  /* 0x20000002ff027230 */ /* 0x000fca0000004100 */
[----:B------:R-:W-:Y:S01]  /*a710*/  FMUL R13, R2, UR15 ;  /* 0x0000000f020d7c20 */ /* 0x000fe20008400000 */
[----:B------:R-:W-:Y:S02]  /*a720*/  @!P3 LEA.HI.X R2, R89, R3, R18, 0x7, P2 ;  /* 0x000000035902b211 */ /* 0x000fe400010f3c12 */
[----:B------:R-:W-:Y:S01]  /*a730*/  ISETP.LT.OR P2, PT, R0, 0xa, !P0 ;  /* 0x0000000a0000780c */ /* 0x000fe20004741670 */
[----:B------:R-:W-:Y:S02]  /*a740*/  FFMA R13, R92, UR14, R13 ;  /* 0x0000000e5c0d7c23 */ /* 0x000fe4000800000d */
[----:B------:R-:W-:Y:S01]  /*a750*/  @!P3 IMAD.X R17, R2, 0x1, R23, P4 ;  /* 0x000000010211b824 */ /* 0x000fe200020e0617 */
        /* <DEDUP_REMOVED lines=10> */
[----:B0-----:R-:W-:-:S11]  /*a800*/  @!P2 IADD3 R16, P4, R19, R20, RZ ;  /* 0x000000141310a210 */ /* 0x001fd60007f9e0ff */
[----:B------:R-:W0:Y:S01]  /*a810*/  @!P3 LDC.64 R22, c[0x0][0x650] ;  /* 0x00019400ff16bb82 */ /* 0x000e220000000a00 */
[----:B------:R-:W-:Y:S01]  /*a820*/  @!P2 IMAD.X R17, R18, 0x1, R21, P4 ;  /* 0x000000011211a824 */ /* 0x000fe200020e0615 */
        /* <DEDUP_REMOVED lines=929> */
[----:B------:R-:W-:Y:S02]  /*e240*/  @!P3 LEA R21, P2, R21, R4, 0x7 ;  /* 0x000000041515b211 */ /* 0x000fe400078438ff */
[----:B------:R-:W-:Y:S02]  /*e250*/  ISETP.LT.OR P0, PT, R0, 0x7a, !P0 ;  /* 0x0000007a0000780c */ /* 0x000fe40004701670 */
[----:B--2---:R-:W-:-:S04]  /*e260*/  LOP3.LUT R2, R2, 0xff, RZ, 0xc0, !PT ;  /* 0x000000ff02027812 */ /* 0x004fc800078ec0ff */
[----:B------:R-:W-:-:S05]  /*e270*/  F2FP.F16.E4M3.UNPACK_B R2, R2 ;  /* 0x00000002ff02723e */ /* 0x000fca00020006ff */
[----:B------:R-:W-:-:S05]  /*e280*/  HADD2.F32 R2, -RZ, R2.H0_H0 ;  /* 0x20000002ff027230 */ /* 0x000fca0000004100 */
[----:B------:R-:W-:Y:S01]  /*e290*/  FMUL R13, R2, UR15 ;  /* 0x0000000f020d7c20 */ /* 0x000fe20008400000 */
[----:B------:R-:W-:Y:S02]  /*e2a0*/  @!P3 LEA.HI.X R2, R89, R3, R18, 0x7, P2 ;  /* 0x000000035902b211 */ /* 0x000fe400010f3c12 */
[----:B0-----:R-:W-:Y:S01]  /*e2b0*/  @!P3 IADD3 R16, P2, R21, R22, RZ ;  /* 0x000000161510b210 */ /* 0x001fe20007f5e0ff */
[----:B------:R-:W-:Y:S01]  /*e2c0*/  FFMA R13, R148, UR14, R13 ;  /* 0x0000000e940d7c23 */ /* 0x000fe2000800000d */
[----:B------:R-:W0:Y:S03]  /*e2d0*/  @!P0 LDC.64 R20, c[0x0][0x650] ;  /* 0x00019400ff148b82 */ /* 0x000e260000000a00 */
[----:B------:R-:W-:Y:S01]  /*e2e0*/  @!P3 IMAD.X R17, R2, 0x1, R23, P2 ;  /* 0x000000010211b824 */ /* 0x000fe200010e0617 */
[----:B------:R-:W-:Y:S02]  /*e2f0*/  F2FP.SATFINITE.E4M3.F32.PACK_AB_MERGE_C R13, RZ, R13, RZ ;  /* 0x0000000dff0d723e */ /* 0x000fe400048070ff */
[----:B------:R-:W-:-:S03]  /*e300*/  PRMT R2, RZ, 0x7610, R2 ;  /* 0x00007610ff027816 */ /* 0x000fc60000000002 */
[----:B------:R1:W-:Y:S04]  /*e310*/  @!P3 STG.E.U8 desc[UR12][R16.64+0x78], R13 ;  /* 0x0000780d1000b986 */ /* 0x0003e8000c10110c */
[----:B------:R0:W2:Y:S01]  /*e320*/  @!P0 LDG.E.U8 R2, desc[UR12][R6.64+0x79] ;  /* 0x0000790c06028981 */ /* 0x0000a2000c1e1100 */
[----:B------:R-:W-:Y:S02]  /*e330*/  IMAD.U32 R19, RZ, RZ, UR6 ;  /* 0x00000006ff137e24 */ /* 0x000fe4000f8e00ff */
[----:B------:R-:W-:-:S03]  /*e340*/  IMAD.U32 R23, RZ, RZ, UR6 ;  /* 0x00000006ff177e24 */ /* 0x000fc6000f8e00ff */
[----:B------:R-:W-:-:S04]  /*e350*/  @!P0 LEA R19, P2, R19, R4, 0x7 ;  /* 0x0000000413138211 */ /* 0x000fc800078438ff */
[----:B-1----:R-:W-:Y:S02]  /*e360*/  @!P0 LEA.HI.X R16, R23, R3, R18, 0x7, P2 ;  /* 0x0000000317108211 */ /* 0x002fe400010f3c12 */
[----:B------:R-:W-:Y:S02]  /*e370*/  ISETP.LT.OR P2, PT, R0, 0x79, !P1 ;  /* 0x000000790000780c */ /* 0x000fe40004f41670 */
[----:B0-----:R-:W-:-:S05]  /*e380*/  @!P0 IADD3 R6, P3, R19, R20, RZ ;  /* 0x0000001413068210 */ /* 0x001fca0007f7e0ff */
[----:B------:R-:W-:-:S06]  /*e390*/  @!P0 IMAD.X R7, R16, 0x1, R21, P3 ;  /* 0x0000000110078824 */ /* 0x000fcc00018e0615 */
        /* <DEDUP_REMOVED lines=19> */
[----:B0-----:R-:W-:Y:S01]  /*e4d0*/  @!P2 IADD3 R6, P0, P3, R19, UR8, R20 ;  /* 0x000000081306ac10 */ /* 0x001fe2000fb1e014 */
[----:B------:R-:W-:-:S03]  /*e4e0*/  FFMA R13, R150, UR14, R13 ;  /* 0x0000000e960d7c23 */ /* 0x000fc6000800000d */
[----:B------:R-:W-:Y:S02]  /*e4f0*/  @!P2 IADD3.X R7, R2, UR5, R21, P0, P3 ;  /* 0x000000050207ac10 */ /* 0x000fe400087e6415 */
[----:B------:R-:W-:Y:S01]  /*e500*/  F2FP.SATFINITE.E4M3.F32.PACK_AB_MERGE_C R17, RZ, R13, RZ ;  /* 0x0000000dff11723e */ /* 0x000fe200048070ff */
[----:B------:R-:W0:Y:S01]  /*e510*/  @!P1 LDC.64 R20, c[0x0][0x650] ;  /* 0x00019400ff149b82 */ /* 0x000e220000000a00 */
[----:B------:R-:W-:-:S03]  /*e520*/  PRMT R2, RZ, 0x7610, R2 ;  /* 0x00007610ff027816 */ /* 0x000fc60000000002 */
[----:B------:R1:W-:Y:S04]  /*e530*/  @!P2 STG.E.U8 desc[UR12][R6.64+0x78], R17 ;  /* 0x000078110600a986 */ /* 0x0003e8000c10110c */
[----:B------:R2:W4:Y:S01]  /*e540*/  @!P1 LDG.E.U8 R2, desc[UR12][R8.64+0x79] ;  /* 0x0000790c08029981 */ /* 0x000522000c1e1100 */
[----:B------:R-:W-:Y:S01]  /*e550*/  IADD3 R13, P0, R10, 0xc0, RZ ;  /* 0x000000c00a0d7810 */ /* 0x000fe20007f1e0ff */
[----:B------:R-:W-:-:S04]  /*e560*/  IMAD.U32 R19, RZ, RZ, UR6 ;  /* 0x00000006ff137e24 */ /* 0x000fc8000f8e00ff */
[----:B------:R-:W-:Y:S01]  /*e570*/  IMAD.X R16, RZ, RZ, R11, P0 ;  /* 0x000000ffff107224 */ /* 0x000fe200000e060b */
[----:B------:R-:W-:Y:S01]  /*e580*/  ISETP.GE.AND P0, PT, R12, 0xc1, PT ;  /* 0x000000c10c00780c */ /* 0x000fe20003f06270 */
[----:B-1----:R-:W-:Y:S01]  /*e590*/  IMAD.WIDE.U32 R6, R13, UR16, R14 ;  /* 0x000000100d067c25 */ /* 0x002fe2000f8e000e */
[----:B------:R-:W-:Y:S02]  /*e5a0*/  @!P1 LEA R19, P2, R19, R4, 0x7 ;  /* 0x0000000413139211 */ /* 0x000fe400078438ff */
[----:B------:R-:W-:Y:S01]  /*e5b0*/  ISETP.LT.OR P3, PT, R0, 0x1, !P0 ;  /* 0x000000010000780c */ /* 0x000fe20004761670 */
[----:B--2---:R-:W-:Y:S01]  /*e5c0*/  IMAD R8, R16, UR16, RZ ;  /* 0x0000001010087c24 */ /* 0x004fe2000f8e02ff */
[----:B------:R-:W-:Y:S02]  /*e5d0*/  @!P1 LEA.HI.X R18, R23, R3, R18, 0x7, P2 ;  /* 0x0000000317129211 */ /* 0x000fe400010f3c12 */
[----:B------:R-:W-:Y:S01]  /*e5e0*/  IADD3 R6, P2, R6, UR18, RZ ;  /* 0x0000001206067c10 */ /* 0x000fe2000ff5e0ff */
[----:B------:R-:W-:Y:S01]  /*e5f0*/  IMAD R13, R13, UR17, R8 ;  /* 0x000000110d0d7c24 */ /* 0x000fe2000f8e0208 */
[----:B0-----:R-:W-:-:S04]  /*e600*/  @!P1 IADD3 R16, P4, P5, R19, UR8, R20 ;  /* 0x0000000813109c10 */ /* 0x001fc8000fd9e014 */
[----:B------:R-:W-:Y:S02]  /*e610*/  @!P1 IADD3.X R17, R18, UR5, R21, P4, P5 ;  /* 0x0000000512119c10 */ /* 0x000fe4000a7ea415 */
        /* <DEDUP_REMOVED lines=12> */
[----:B------:R-:W-:Y:S01]  /*e6e0*/  VOTEU.ALL UP0, P3 ;  /* 0x00000000003f7886 */ /* 0x000fe20001800000 */
[----:B------:R-:W-:-:S04]  /*e6f0*/  ISETP.LT.OR P2, PT, R0, 0x2, !P0 ;  /* 0x000000020000780c */ /* 0x000fc80004741670 */
[----:B------:R-:W-:Y:S01]  /*e700*/  @!UP0 UIMAD UR4, UR7, 0xc0, URZ ;  /* 0x000000c0070488a4 */ /* 0x000fe2000f8e023f */
[----:B--2---:R-:W-:-:S04]  /*e710*/  LOP3.LUT R2, R2, 0xff, RZ, 0xc0, !PT ;  /* 0x000000ff02027812 */ /* 0x004fc800078ec0ff */
[----:B------:R-:W-:-:S05]  /*e720*/  F2FP.F16.E4M3.UNPACK_B R2, R2 ;  /* 0x00000002ff02723e */ /* 0x000fca00020006ff */
[----:B------:R-:W-:Y:S02]  /*e730*/  HADD2.F32 R13, -RZ, R2.H0_H0 ;  /* 0x20000002ff0d7230 */ /* 0x000fe40000004100 */
[----:B------:R-:W-:-:S03]  /*e740*/  @!P3 IMAD.MOV.U32 R2, RZ, RZ, R4 ;  /* 0x000000ffff02b224 */ /* 0x000fc600078e0004 */
[----:B------:R-:W-:Y:S01]  /*e750*/  FMUL R13, R13, UR15 ;  /* 0x0000000f0d0d7c20 */ /* 0x000fe20008400000 */
[----:B------:R-:W-:-:S04]  /*e760*/  @!P3 IMAD.WIDE.U32 R8, R9, 0xc0, R2 ;  /* 0x000000c00908b825 */ /* 0x000fc800078e0002 */
[----:B------:R-:W-:Y:S01]  /*e770*/  FFMA R13, R24, UR14, R13 ;  /* 0x0000000e180d7c23 */ /* 0x000fe2000800000d */
[----:B0-----:R-:W-:-:S04]  /*e780*/  @!P3 IADD3 R8, P1, R8, R20, RZ ;  /* 0x000000140808b210 */ /* 0x001fc80007f3e0ff */
[----:B-1----:R-:W-:Y:S02]  /*e790*/  F2FP.SATFINITE.E4M3.F32.PACK_AB_MERGE_C R19, RZ, R13, RZ ;  /* 0x0000000dff13723e */ /* 0x002fe400048070ff */
[----:B------:R-:W-:Y:S02]  /*e7a0*/  @!P3 IADD3.X R9, R21, UR4, R9, P1, !PT ;  /* 0x000000041509bc10 */ /* 0x000fe40008ffe409 */
[----:B------:R-:W-:Y:S01]  /*e7b0*/  PRMT R13, RZ, 0x7610, R13 ;  /* 0x00007610ff0d7816 */ /* 0x000fe2000000000d */
[----:B------:R-:W0:Y:S02]  /*e7c0*/  @!P2 LDC.64 R20, c[0x0][0x650] ;  /* 0x00019400ff14ab82 */ /* 0x000e240000000a00 */
[----:B------:R1:W-:Y:S04]  /*e7d0*/  @!P3 STG.E.U8 desc[UR12][R8.64], R19 ;  /* 0x000000130800b986 */ /* 0x0003e8000c10110c */
[----:B------:R-:W2:Y:S01]  /*e7e0*/  @!P2 LDG.E.U8 R13, desc[UR12][R6.64+0x1] ;  /* 0x0000010c060da981 */ /* 0x000ea2000c1e1100 */
[----:B------:R-:W-:Y:S01]  /*e7f0*/  IADD3 R17, P3, R10, 0xc8, RZ ;  /* 0x000000c80a117810 */ /* 0x000fe20007f7e0ff */
[----:B------:R-:W-:Y:S01]  /*e800*/  VOTEU.ALL UP0, P2 ;  /* 0x00000000003f7886 */ /* 0x000fe20001000000 */
[----:B------:R-:W-:-:S03]  /*e810*/  ISETP.GE.AND P1, PT, R12, 0xc9, PT ;  /* 0x000000c90c00780c */ /* 0x000fc60003f26270 */
[----:B------:R-:W-:Y:S02]  /*e820*/  IMAD.X R11, RZ, RZ, R11, P3 ;  /* 0x000000ffff0b7224 */ /* 0x000fe400018e060b */
[----:B-1----:R-:W-:Y:S02]  /*e830*/  @!P2 IMAD.MOV.U32 R8, RZ, RZ, R4 ;  /* 0x000000ffff08a224 */ /* 0x002fe400078e0004 */
[----:B------:R-:W-:Y:S01]  /*e840*/  @!P2 IMAD.MOV.U32 R9, RZ, RZ, R3 ;  /* 0x000000ffff09a224 */ /* 0x000fe200078e0003 */
[----:B------:R-:W-:Y:S01]  /*e850*/  ISETP.LT.OR P3, PT, R0, 0x1, !P1 ;  /* 0x000000010000780c */ /* 0x000fe20004f61670 */
[----:B------:R-:W-:Y:S01]  /*e860*/  IMAD.WIDE.U32 R14, R17, UR16, R14 ;  /* 0x00000010110e7c25 */ /* 0x000fe2000f8e000e */
[----:B------:R-:W-:-:S03]  /*e870*/  @!UP0 UIMAD UR4, UR7, 0xc0, URZ ;  /* 0x000000c0070488a4 */ /* 0x000fc6000f8e023f */
[----:B------:R-:W-:-:S04]  /*e880*/  @!P2 IMAD.WIDE.U32 R8, R23, 0xc0, R8 ;  /* 0x000000c01708a825 */ /* 0x000fc800078e0008 */
[----:B------:R-:W-:-:S04]  /*e890*/  IMAD R12, R11, UR16, RZ ;  /* 0x000000100b0c7c24 */ /* 0x000fc8000f8e02ff */
[--C-:B------:R-:W-:Y:S01]  /*e8a0*/  IMAD R17, R17, UR17, R12.reuse ;  /* 0x0000001111117c24 */ /* 0x100fe2000f8e020c */
[----:B------:R-:W-:Y:S02]  /*e8b0*/  PRMT R12, RZ, 0x7610, R12 ;  /* 0x00007610ff0c7816 */ /* 0x000fe4000000000c */
[----:B--2---:R-:W-:-:S04]  /*e8c0*/  LOP3.LUT R13, R13, 0xff, RZ, 0xc0, !PT ;  /* 0x000000ff0d0d7812 */ /* 0x004fc800078ec0ff */
[----:B------:R-:W-:-:S05]  /*e8d0*/  F2FP.F16.E4M3.UNPACK_B R13, R13 ;  /* 0x0000000dff0d723e */ /* 0x000fca00020006ff */
[----:B------:R-:W-:-:S05]  /*e8e0*/  HADD2.F32 R13, -RZ, R13.H0_H0 ;  /* 0x2000000dff0d7230 */ /* 0x000fca0000004100 */
[----:B------:R-:W-:-:S04]  /*e8f0*/  FMUL R10, R13, UR15 ;  /* 0x0000000f0d0a7c20 */ /* 0x000fc80008400000 */
[----:B------:R-:W-:Y:S01]  /*e900*/  FFMA R25, R25, UR14, R10 ;  /* 0x0000000e19197c23 */ /* 0x000fe2000800000a */
[----:B0-----:R-:W-:Y:S02]  /*e910*/  @!P2 IADD3 R10, P5, R8, R20, RZ ;  /* 0x00000014080aa210 */ /* 0x001fe40007fbe0ff */
[----:B------:R-:W-:Y:S02]  /*e920*/  IADD3 R8, P4, R14, UR18, RZ ;  /* 0x000000120e087c10 */ /* 0x000fe4000ff9e0ff */
[----:B------:R-:W-:Y:S02]  /*e930*/  @!P2 IADD3.X R11, R21, UR4, R9, P5, !PT ;  /* 0x00000004150bac10 */ /* 0x000fe4000affe409 */
[----:B------:R-:W-:Y:S02]  /*e940*/  F2FP.SATFINITE.E4M3.F32.PACK_AB_MERGE_C R25, RZ, R25, RZ ;  /* 0x00000019ff19723e */ /* 0x000fe400048070ff */
[----:B------:R-:W-:Y:S02]  /*e950*/  IADD3.X R9, R15, UR19, R17, P4, !PT ;  /* 0x000000130f097c10 */ /* 0x000fe4000a7fe411 */
[----:B------:R-:W0:Y:S01]  /*e960*/  @!P3 LDC.64 R16, c[0x0][0x650] ;  /* 0x00019400ff10bb82 */ /* 0x000e220000000a00 */
[----:B------:R1:W-:Y:S04]  /*e970*/  @!P2 STG.E.U8 desc[UR12][R10.64+0x1], R25 ;  /* 0x000001190a00a986 */ /* 0x0003e8000c10110c */
[----:B------:R-:W2:Y:S01]  /*e980*/  @!P3 LDG.E.U8 R12, desc[UR12][R8.64] ;  /* 0x0000000c080cb981 */ /* 0x000ea2000c1e1100 */
[----:B------:R-:W-:Y:S01]  /*e990*/  VOTEU.ALL UP0, P3 ;  /* 0x00000000003f7886 */ /* 0x000fe20001800000 */
[----:B------:R-:W-:-:S02]  /*e9a0*/  IMAD.U32 R13, RZ, RZ, UR6 ;  /* 0x00000006ff0d7e24 */ /* 0x000fc4000f8e00ff */
[----:B-1----:R-:W-:Y:S02]  /*e9b0*/  @!P3 IMAD.MOV.U32 R10, RZ, RZ, R4 ;  /* 0x000000ffff0ab224 */ /* 0x002fe400078e0004 */
[----:B------:R-:W-:Y:S01]  /*e9c0*/  @!P3 IMAD.MOV.U32 R11, RZ, RZ, R3 ;  /* 0x000000ffff0bb224 */ /* 0x000fe200078e0003 */
[----:B------:R-:W-:Y:S01]  /*e9d0*/  @!UP0 UIMAD UR4, UR7, 0xc0, URZ ;  /* 0x000000c0070488a4 */ /* 0x000fe2000f8e023f */
[----:B------:R-:W-:Y:S02]  /*e9e0*/  ISETP.LT.OR P2, PT, R0, 0x2, !P1 ;  /* 0x000000020000780c */ /* 0x000fe40004f41670 */
[----:B--2---:R-:W-:-:S04]  /*e9f0*/  LOP3.LUT R12, R12, 0xff, RZ, 0xc0, !PT ;  /* 0x000000ff0c0c7812 */ /* 0x004fc800078ec0ff */
[----:B------:R-:W-:-:S05]  /*ea00*/  F2FP.F16.E4M3.UNPACK_B R12, R12 ;  /* 0x0000000cff0c723e */ /* 0x000fca00020006ff */
[----:B------:R-:W-:Y:S02]  /*ea10*/  HADD2.F32 R14, -RZ, R12.H0_H0 ;  /* 0x2000000cff0e7230 */ /* 0x000fe40000004100 */
[----:B------:R-:W-:-:S04]  /*ea20*/  @!P3 IMAD.WIDE.U32 R12, R13, 0xc0, R10 ;  /* 0x000000c00d0cb825 */ /* 0x000fc800078e000a */
[----:B------:R-:W-:Y:S01]  /*ea30*/  FMUL R11, R14, UR15 ;  /* 0x0000000f0e0b7c20 */ /* 0x000fe20008400000 */
[----:B------:R-:W-:Y:S01]  /*ea40*/  @!P3 VIADD R14, R13, UR4 ;  /* 0x000000040d0ebc36 */ /* 0x000fe20008000000 */
[----:B0-----:R-:W-:Y:S02]  /*ea50*/  @!P3 IADD3 R10, P4, P5, R12, UR8, R16 ;  /* 0x000000080c0abc10 */ /* 0x001fe4000fd9e010 */
[----:B------:R-:W-:Y:S01]  /*ea60*/  FFMA R26, R26, UR14, R11 ;  /* 0x0000000e1a1a7c23 */ /* 0x000fe2000800000b */
[----:B------:R-:W-:Y:S02]  /*ea70*/  PRMT R12, RZ, 0x7610, R12 ;  /* 0x00007610ff0c7816 */ /* 0x000fe4000000000c */
[----:B------:R-:W-:Y:S02]  /*ea80*/  @!P3 IADD3.X R11, R14, UR5, R17, P4, P5 ;  /* 0x000000050e0bbc10 */ /* 0x000fe4000a7ea411 */
[----:B------:R-:W-:Y:S01]  /*ea90*/  F2FP.SATFINITE.E4M3.F32.PACK_AB_MERGE_C R15, RZ, R26, RZ ;  /* 0x0000001aff0f723e */ /* 0x000fe200048070ff */
[----:B------:R-:W0:Y:S04]  /*eaa0*/  @!P2 LDC.64 R16, c[0x0][0x650] ;  /* 0x00019400ff10ab82 */ /* 0x000e280000000a00 */
[----:B------:R1:W-:Y:S04]  /*eab0*/  @!P3 STG.E.U8 desc[UR12][R10.64], R15 ;  /* 0x0000000f0a00b986 */ /* 0x0003e8000c10110c */
[----:B------:R-:W2:Y:S01]  /*eac0*/  @!P2 LDG.E.U8 R12, desc[UR12][R8.64+0x1] ;  /* 0x0000010c080ca981 */ /* 0x000ea2000c1e1100 */
[----:B------:R-:W-:Y:S01]  /*ead0*/  VOTEU.ALL UP0, P2 ;  /* 0x00000000003f7886 */ /* 0x000fe20001000000 */
[----:B------:R-:W-:-:S04]  /*eae0*/  IMAD.U32 R13, RZ, RZ, UR6 ;  /* 0x00000006ff0d7e24 */ /* 0x000fc8000f8e00ff */
[----:B------:R-:W-:Y:S01]  /*eaf0*/  @!UP0 UIMAD UR4, UR7, 0xc0, URZ ;  /* 0x000000c0070488a4 */ /* 0x000fe2000f8e023f */
[----:B-1----:R-:W-:Y:S02]  /*eb00*/  @!P2 IMAD.MOV.U32 R10, RZ, RZ, R4 ;  /* 0x000000ffff0aa224 */ /* 0x002fe400078e0004 */
[----:B------:R-:W-:Y:S01]  /*eb10*/  @!P2 IMAD.MOV.U32 R11, RZ, RZ, R3 ;  /* 0x000000ffff0ba224 */ /* 0x000fe200078e0003 */
[----:B------:R-:W-:-:S13]  /*eb20*/  ISETP.LT.OR P3, PT, R0, 0x9, !P0 ;  /* 0x000000090000780c */ /* 0x000fda0004761670 */
[----:B------:R-:W1:Y:S01]  /*eb30*/  @!P3 LDC.64 R18, c[0x0][0x650] ;  /* 0x00019400ff12bb82 */ /* 0x000e620000000a00 */
[----:B--2---:R-:W-:-:S04]  /*eb40*/  LOP3.LUT R12, R12, 0xff, RZ, 0xc0, !PT ;  /* 0x000000ff0c0c7812 */ /* 0x004fc800078ec0ff */
[----:B------:R-:W-:-:S05]  /*eb50*/  F2FP.F16.E4M3.UNPACK_B R12, R12 ;  /* 0x0000000cff0c723e */ /* 0x000fca00020006ff */
[----:B------:R-:W-:Y:S02]  /*eb60*/  HADD2.F32 R14, -RZ, R12.H0_H0 ;  /* 0x2000000cff0e7230 */ /* 0x000fe40000004100 */
[----:B------:R-:W-:-:S04]  /*eb70*/  @!P2 IMAD.WIDE.U32 R12, R13, 0xc0, R10 ;  /* 0x000000c00d0ca825 */ /* 0x000fc800078e000a */
[----:B------:R-:W-:Y:S01]  /*eb80*/  FMUL R14, R14, UR15 ;  /* 0x0000000f0e0e7c20 */ /* 0x000fe20008400000 */
[----:B------:R-:W-:Y:S01]  /*eb90*/  @!P2 VIADD R10, R13, UR4 ;  /* 0x000000040d0aac36 */ /* 0x000fe20008000000 */
[----:B0-----:R-:W-:Y:S02]  /*eba0*/  @!P2 IADD3 R12, P4, P5, R12, UR8, R16 ;  /* 0x000000080c0cac10 */ /* 0x001fe4000fd9e010 */
[----:B------:R-:W-:Y:S02]  /*ebb0*/  FFMA R14, R27, UR14, R14 ;  /* 0x0000000e1b0e7c23 */ /* 0x000fe4000800000e */
[----:B------:R-:W-:Y:S02]  /*ebc0*/  @!P2 IADD3.X R13, R10, UR5, R17, P4, P5 ;  /* 0x000000050a0dac10 */ /* 0x000fe4000a7ea411 */
[----:B------:R-:W-:Y:S02]  /*ebd0*/  PRMT R10, RZ, 0x7610, R10 ;  /* 0x00007610ff0a7816 */ /* 0x000fe4000000000a */
[----:B------:R-:W-:-:S05]  /*ebe0*/  F2FP.SATFINITE.E4M3.F32.PACK_AB_MERGE_C R17, RZ, R14, RZ ;  /* 0x0000000eff11723e */ /* 0x000fca00048070ff */
[----:B------:R0:W-:Y:S04]  /*ebf0*/  @!P2 STG.E.U8 desc[UR12][R12.64+0x1], R17 ;  /* 0x000001110c00a986 */ /* 0x0001e8000c10110c */
[----:B------:R-:W2:Y:S01]  /*ec00*/  @!P3 LDG.E.U8 R10, desc[UR12][R6.64+0x8] ;  /* 0x0000080c060ab981 */ /* 0x000ea2000c1e1100 */
[----:B------:R-:W-:Y:S02]  /*ec10*/  IMAD.U32 R15, RZ, RZ, UR6 ;  /* 0x00000006ff0f7e24 */ /* 0x000fe4000f8e00ff */
[----:B------:R-:W-:Y:S01]  /*ec20*/  @!P3 IMAD.MOV.U32 R11, RZ, RZ, R3 ;  /* 0x000000ffff0bb224 */ /* 0x000fe200078e0003 */
[----:B------:R-:W-:Y:S01]  /*ec30*/  VOTEU.ALL UP0, P3 ;  /* 0x00000000003f7886 */ /* 0x000fe20001800000 */
[----:B------:R-:W-:-:S04]  /*ec40*/  ISETP.LT.OR P4, PT, R0, 0xa, !P0 ;  /* 0x0000000a0000780c */ /* 0x000fc80004781670 */
[----:B------:R-:W-:Y:S01]  /*ec50*/  @!UP0 UIMAD UR4, UR7, 0xc0, URZ ;  /* 0x000000c0070488a4 */ /* 0x000fe2000f8e023f */
[----:B0-----:R-:W-:-:S08]  /*ec60*/  PRMT R12, RZ, 0x7610, R12 ;  /* 0x00007610ff0c7816 */ /* 0x001fd0000000000c */
[----:B------:R-:W0:Y:S01]  /*ec70*/  @!P4 LDC.64 R16, c[0x0][0x650] ;  /* 0x00019400ff10cb82 */ /* 0x000e220000000a00 */
[----:B--2---:R-:W-:-:S04]  /*ec80*/  LOP3.LUT R10, R10, 0xff, RZ, 0xc0, !PT ;  /* 0x000000ff0a0a7812 */ /* 0x004fc800078ec0ff */
[----:B------:R-:W-:-:S05]  /*ec90*/  F2FP.F16.E4M3.UNPACK_B R10, R10 ;  /* 0x0000000aff0a723e */ /* 0x000fca00020006ff */
[----:B------:R-:W-:Y:S02]  /*eca0*/  HADD2.F32 R14, -RZ, R10.H0_H0 ;  /* 0x2000000aff0e7230 */ /* 0x000fe40000004100 */
[----:B------:R-:W-:-:S04]  /*ecb0*/  @!P3 IMAD.MOV.U32 R10, RZ, RZ, R4 ;  /* 0x000000ffff0ab224 */ /* 0x000fc800078e0004 */
[----:B------:R-:W-:-:S04]  /*ecc0*/  @!P3 IMAD.WIDE.U32 R10, R15, 0xc0, R10 ;  /* 0x000000c00f0ab825 */ /* 0x000fc800078e000a */
[----:B------:R-:W-:-:S04]  /*ecd0*/  FMUL R15, R14, UR15 ;  /* 0x0000000f0e0f7c20 */ /* 0x000fc80008400000 */
[----:B------:R-:W-:Y:S01]  /*ece0*/  FFMA R15, R28, UR14, R15 ;  /* 0x0000000e1c0f7c23 */ /* 0x000fe2000800000f */
[----:B-1----:R-:W-:-:S04]  /*ecf0*/  @!P3 IADD3 R10, P2, R10, R18, RZ ;  /* 0x000000120a0ab210 */ /* 0x002fc80007f5e0ff */
[----:B------:R-:W-:Y:S02]  /*ed00*/  @!P3 IADD3.X R11, R19, UR4, R11, P2, !PT ;  /* 0x00000004130bbc10 */ /* 0x000fe400097fe40b */
[----:B------:R-:W-:-:S05]  /*ed10*/  F2FP.SATFINITE.E4M3.F32.PACK_AB_MERGE_C R15, RZ, R15, RZ ;  /* 0x0000000fff0f723e */ /* 0x000fca00048070ff */
[----:B------:R1:W-:Y:S04]  /*ed20*/  @!P3 STG.E.U8 desc[UR12][R10.64+0x8], R15 ;  /* 0x0000080f0a00b986 */ /* 0x0003e8000c10110c */
[----:B------:R-:W2:Y:S01]  /*ed30*/  @!P4 LDG.E.U8 R12, desc[UR12][R6.64+0x9] ;  /* 0x0000090c060cc981 */ /* 0x000ea2000c1e1100 */
[----:B------:R-:W-:Y:S01]  /*ed40*/  IMAD.U32 R13, RZ, RZ, UR6 ;  /* 0x00000006ff0d7e24 */ /* 0x000fe2000f8e00ff */
[----:B------:R-:W-:Y:S01]  /*ed50*/  VOTEU.ALL UP0, P4 ;  /* 0x00000000003f7886 */ /* 0x000fe20002000000 */
[----:B-1----:R-:W-:Y:S02]  /*ed60*/  @!P4 IMAD.MOV.U32 R10, RZ, RZ, R4 ;  /* 0x000000ffff0ac224 */ /* 0x002fe400078e0004 */
[----:B------:R-:W-:Y:S01]  /*ed70*/  @!P4 IMAD.MOV.U32 R11, RZ, RZ, R3 ;  /* 0x000000ffff0bc224 */ /* 0x000fe200078e0003 */
[----:B------:R-:W-:Y:S01]  /*ed80*/  ISETP.LT.OR P2, PT, R0, 0x9, !P1 ;  /* 0x000000090000780c */ /* 0x000fe20004f41670 */
[----:B------:R-:W-:Y:S01]  /*ed90*/  @!UP0 UIMAD UR4, UR7, 0xc0, URZ ;  /* 0x000000c0070488a4 */ /* 0x000fe2000f8e023f */
[----:B--2---:R-:W-:-:S04]  /*eda0*/  LOP3.LUT R12, R12, 0xff, RZ, 0xc0, !PT ;  /* 0x000000ff0c0c7812 */ /* 0x004fc800078ec0ff */
[----:B------:R-:W-:-:S05]  /*edb0*/  F2FP.F16.E4M3.UNPACK_B R12, R12 ;  /* 0x0000000cff0c723e */ /* 0x000fca00020006ff */
[----:B------:R-:W-:Y:S02]  /*edc0*/  HADD2.F32 R14, -RZ, R12.H0_H0 ;  /* 0x2000000cff0e7230 */ /* 0x000fe40000004100 */
[----:B------:R-:W-:-:S04]  /*edd0*/  @!P4 IMAD.WIDE.U32 R12, R13, 0xc0, R10 ;  /* 0x000000c00d0cc825 */ /* 0x000fc800078e000a */
[----:B------:R-:W-:Y:S01]  /*ede0*/  FMUL R14, R14, UR15 ;  /* 0x0000000f0e0e7c20 */ /* 0x000fe20008400000 */
[----:B0-----:R-:W-:-:S03]  /*edf0*/  @!P4 IADD3 R10, P3, R12, R16, RZ ;  /* 0x000000100c0ac210 */ /* 0x001fc60007f7e0ff */
[----:B------:R-:W-:Y:S01]  /*ee00*/  FFMA R14, R29, UR14, R14 ;  /* 0x0000000e1d0e7c23 */ /* 0x000fe2000800000e */
[----:B------:R-:W-:Y:S02]  /*ee10*/  PRMT R12, RZ, 0x7610, R12 ;  /* 0x00007610ff0c7816 */ /* 0x000fe4000000000c */
[----:B------:R-:W-:Y:S02]  /*ee20*/  @!P4 IADD3.X R11, R17, UR4, R13, P3, !PT ;  /* 0x00000004110bcc10 */ /* 0x000fe40009ffe40d */
        /* <DEDUP_REMOVED lines=19> */
[----:B------:R-:W-:Y:S01]  /*ef60*/  PRMT R10, RZ, 0x7610, R10 ;  /* 0x00007610ff0a7816 */ /* 0x000fe2000000000a */
[----:B------:R-:W0:Y:S01]  /*ef70*/  @!P3 LDC.64 R16, c[0x0][0x650] ;  /* 0x00019400ff10bb82 */ /* 0x000e220000000a00 */
[----:B------:R-:W-:-:S05]  /*ef80*/  F2FP.SATFINITE.E4M3.F32.PACK_AB_MERGE_C R15, RZ, R11, RZ ;  /* 0x0000000bff0f723e */ /* 0x000fca00048070ff */
[----:B------:R1:W-:Y:S04]  /*ef90*/  @!P2 STG.E.U8 desc[UR12][R12.64+0x8], R15 ;  /* 0x0000080f0c00a986 */ /* 0x0003e8000c10110c */
[----:B------:R-:W2:Y:S01]  /*efa0*/  @!P3 LDG.E.U8 R10, desc[UR12][R8.64+0x9] ;  /* 0x0000090c080ab981 */ /* 0x000ea2000c1e1100 */
[----:B------:R-:W-:Y:S01]  /*efb0*/  VOTEU.ALL UP0, P3 ;  /* 0x00000000003f7886 */ /* 0x000fe20001800000 */
[----:B------:R-:W-:Y:S02]  /*efc0*/  IMAD.U32 R19, RZ, RZ, UR6 ;  /* 0x00000006ff137e24 */ /* 0x000fe4000f8e00ff */
[----:B------:R-:W-:Y:S02]  /*efd0*/  @!P3 IMAD.MOV.U32 R11, RZ, RZ, R3 ;  /* 0x000000ffff0bb224 */ /* 0x000fe400078e0003 */
[----:B------:R-:W-:Y:S01]  /*efe0*/  @!UP0 UIMAD UR4, UR7, 0xc0, URZ ;  /* 0x000000c0070488a4 */ /* 0x000fe2000f8e023f */
[----:B------:R-:W-:-:S02]  /*eff0*/  ISETP.LT.OR P2, PT, R0, 0x11, !P0 ;  /* 0x000000110000780c */ /* 0x000fc40004741670 */
[----:B--2---:R-:W-:-:S04]  /*f000*/  LOP3.LUT R10, R10, 0xff, RZ, 0xc0, !PT ;  /* 0x000000ff0a0a7812 */ /* 0x004fc800078ec0ff */
[----:B------:R-:W-:-:S05]  /*f010*/  F2FP.F16.E4M3.UNPACK_B R10, R10 ;  /* 0x0000000aff0a723e */ /* 0x000fca00020006ff */
[----:B------:R-:W-:Y:S02]  /*f020*/  HADD2.F32 R14, -RZ, R10.H0_H0 ;  /* 0x2000000aff0e7230 */ /* 0x000fe40000004100 */
[----:B------:R-:W-:-:S03]  /*f030*/  @!P3 IMAD.MOV.U32 R10, RZ, RZ, R4 ;  /* 0x000000ffff0ab224 */ /* 0x000fc600078e0004 */
[----:B------:R-:W-:Y:S01]  /*f040*/  FMUL R14, R14, UR15 ;  /* 0x0000000f0e0e7c20 */ /* 0x000fe20008400000 */
[----:B------:R-:W-:Y:S02]  /*f050*/  @!P3 IMAD.WIDE.U32 R10, R19, 0xc0, R10 ;  /* 0x000000c0130ab825 */ /* 0x000fe400078e000a */
[----:B------:R-:W2:Y:S02]  /*f060*/  @!P2 LDC.64 R18, c[0x0][0x650] ;  /* 0x00019400ff12ab82 */ /* 0x000ea40000000a00 */
[----:B------:R-:W-:Y:S01]  /*f070*/  FFMA R14, R31, UR14, R14 ;  /* 0x0000000e1f0e7c23 */ /* 0x000fe2000800000e */
[----:B-1----:R-:W-:Y:S01]  /*f080*/  @!P3 VIADD R12, R11, UR4 ;  /* 0x000000040b0cbc36 */ /* 0x002fe20008000000 */
[----:B0-----:R-:W-:-:S04]  /*f090*/  @!P3 IADD3 R10, P4, P5, R10, UR8, R16 ;  /* 0x000000080a0abc10 */ /* 0x001fc8000fd9e010 */
[----:B------:R-:W-:Y:S02]  /*f0a0*/  @!P3 IADD3.X R11, R12, UR5, R17, P4, P5 ;  /* 0x000000050c0bbc10 */ /* 0x000fe4000a7ea411 */
[----:B------:R-:W-:Y:S02]  /*f0b0*/  F2FP.SATFINITE.E4M3.F32.PACK_AB_MERGE_C R17, RZ, R14, RZ ;  /* 0x0000000eff11723e */ /* 0x000fe400048070ff */
[----:B------:R-:W-:-:S03]  /*f0c0*/  PRMT R12, RZ, 0x7610, R12 ;  /* 0x00007610ff0c7816 */ /* 0x000fc6000000000c */
[----:B------:R0:W-:Y:S04]  /*f0d0*/  @!P3 STG.E.U8 desc[UR12][R10.64+0x9], R17 ;  /* 0x000009110a00b986 */ /* 0x0001e8000c10110c */
[----:B------:R-:W4:Y:S01]  /*f0e0*/  @!P2 LDG.E.U8 R12, desc[UR12][R6.64+0x10] ;  /* 0x0000100c060ca981 */ /* 0x000f22000c1e1100 */
[----:B------:R-:W-:Y:S01]  /*f0f0*/  IMAD.U32 R13, RZ, RZ, UR6 ;  /* 0x00000006ff0d7e24 */ /* 0x000fe2000f8e00ff */
[----:B------:R-:W-:Y:S01]  /*f100*/  VOTEU.ALL UP0, P2 ;  /* 0x00000000003f7886 */ /* 0x000fe20001000000 */
[----:B0-----:R-:W-:Y:S02]  /*f110*/  @!P2 IMAD.MOV.U32 R10, RZ, RZ, R4 ;  /* 0x000000ffff0aa224 */ /* 0x001fe400078e0004 */
[----:B------:R-:W-:Y:S01]  /*f120*/  @!P2 IMAD.MOV.U32 R11, RZ, RZ, R3 ;  /* 0x000000ffff0ba224 */ /* 0x000fe200078e0003 */
[----:B------:R-:W-:Y:S01]  /*f130*/  ISETP.LT.OR P3, PT, R0, 0x12, !P0 ;  /* 0x000000120000780c */ /* 0x000fe20004761670 */
[----:B------:R-:W-:-:S12]  /*f140*/  @!UP0 UIMAD UR4, UR7, 0xc0, URZ ;  /* 0x000000c0070488a4 */ /* 0x000fd8000f8e023f */
[----:B------:R-:W0:Y:S01]  /*f150*/  @!P3 LDC.64 R16, c[0x0][0x650] ;  /* 0x00019400ff10bb82 */ /* 0x000e220000000a00 */
[----:B----4-:R-:W-:-:S04]  /*f160*/  LOP3.LUT R12, R12, 0xff, RZ, 0xc0, !PT ;  /* 0x000000ff0c0c7812 */ /* 0x010fc800078ec0ff */
[----:B------:R-:W-:-:S05]  /*f170*/  F2FP.F16.E4M3.UNPACK_B R12, R12 ;  /* 0x0000000cff0c723e */ /* 0x000fca00020006ff */
[----:B------:R-:W-:Y:S02]  /*f180*/  HADD2.F32 R14, -RZ, R12.H0_H0 ;  /* 0x2000000cff0e7230 */ /* 0x000fe40000004100 */
[----:B------:R-:W-:-:S04]  /*f190*/  @!P2 IMAD.WIDE.U32 R12, R13, 0xc0, R10 ;  /* 0x000000c00d0ca825 */ /* 0x000fc800078e000a */
[----:B------:R-:W-:Y:S01]  /*f1a0*/  FMUL R15, R14, UR15 ;  /* 0x0000000f0e0f7c20 */ /* 0x000fe20008400000 */
[----:B--2---:R-:W-:-:S03]  /*f1b0*/  @!P2 IADD3 R10, P4, R12, R18, RZ ;  /* 0x000000120c0aa210 */ /* 0x004fc60007f9e0ff */
[----:B------:R-:W-:Y:S01]  /*f1c0*/  FFMA R15, R32, UR14, R15 ;  /* 0x0000000e200f7c23 */ /* 0x000fe2000800000f */
[----:B------:R-:W-:Y:S02]  /*f1d0*/  PRMT R12, RZ, 0x7610, R12 ;  /* 0x00007610ff0c7816 */ /* 0x000fe4000000000c */
        /* <DEDUP_REMOVED lines=928> */
[----:B----4-:R-:W-:-:S05]  /*12be0*/  F2FP.F16.E4M3.UNPACK_B R12, R12 ;  /* 0x0000000cff0c723e */ /* 0x010fca00020006ff */
        /* <DEDUP_REMOVED lines=15> */
[----:B------:R-:W-:-:S12]  /*12ce0*/  @!UP0 UIMAD UR4, UR7, 0xc0, URZ ;  /* 0x000000c0070488a4 */ /* 0x000fd8000f8e023f */
[----:B------:R-:W1:Y:S01]  /*12cf0*/  @!P2 LDC.64 R18, c[0x0][0x650] ;  /* 0x00019400ff12ab82 */ /* 0x000e620000000a00 */
[----:B--2---:R-:W-:-:S05]  /*12d00*/  F2FP.F16.E4M3.UNPACK_B R12, R12 ;  /* 0x0000000cff0c723e */ /* 0x004fca00020006ff */
[----:B------:R-:W-:Y:S02]  /*12d10*/  HADD2.F32 R14, -RZ, R12.H0_H0 ;  /* 0x2000000cff0e7230 */ /* 0x000fe40000004100 */
[----:B------:R-:W-:-:S04]  /*12d20*/  @!P3 IMAD.WIDE.U32 R12, R13, 0xc0, R10 ;  /* 0x000000c00d0cb825 */ /* 0x000fc800078e000a */
[----:B------:R-:W-:Y:S01]  /*12d30*/  FMUL R14, R14, UR15 ;  /* 0x0000000f0e0e7c20 */ /* 0x000fe20008400000 */
[----:B0-----:R-:W-:-:S03]  /*12d40*/  @!P3 IADD3 R10, P4, R12, R16, RZ ;  /* 0x000000100c0ab210 */ /* 0x001fc60007f9e0ff */
[----:B------:R-:W-:Y:S01]  /*12d50*/  FFMA R14, R81, UR14, R14 ;  /* 0x0000000e510e7c23 */ /* 0x000fe2000800000e */
[----:B------:R-:W-:Y:S02]  /*12d60*/  PRMT R12, RZ, 0x7610, R12 ;  /* 0x00007610ff0c7816 */ /* 0x000fe4000000000c */
[----:B------:R-:W-:Y:S02]  /*12d70*/  @!P3 IADD3.X R11, R17, UR4, R13, P4, !PT ;  /* 0x00000004110bbc10 */ /* 0x000fe4000a7fe40d */
[----:B------:R-:W-:-:S05]  /*12d80*/  F2FP.SATFINITE.E4M3.F32.PACK_AB_MERGE_C R17, RZ, R14, RZ ;  /* 0x0000000eff11723e */ /* 0x000fca00048070ff */
[----:B------:R0:W-:Y:S04]  /*12d90*/  @!P3 STG.E.U8 desc[UR12][R10.64+0x71], R17 ;  /* 0x000071110a00b986 */ /* 0x0001e8000c10110c */
[----:B------:R-:W2:Y:S01]  /*12da0*/  @!P2 LDG.E.U8 R12, desc[UR12][R8.64+0x70] ;  /* 0x0000700c080ca981 */ /* 0x000ea2000c1e1100 */
[----:B------:R-:W-:Y:S01]  /*12db0*/  VOTEU.ALL UP0, P2 ;  /* 0x00000000003f7886 */ /* 0x000fe20001000000 */
[----:B------:R-:W-:-:S04]  /*12dc0*/  IMAD.U32 R13, RZ, RZ, UR6 ;  /* 0x00000006ff0d7e24 */ /* 0x000fc8000f8e00ff */
[----:B------:R-:W-:Y:S01]  /*12dd0*/  @!UP0 UIMAD UR4, UR7, 0xc0, URZ ;  /* 0x000000c0070488a4 */ /* 0x000fe2000f8e023f */
[----:B0-----:R-:W-:Y:S02]  /*12de0*/  @!P2 IMAD.MOV.U32 R10, RZ, RZ, R4 ;  /* 0x000000ffff0aa224 */ /* 0x001fe400078e0004 */
[----:B------:R-:W-:Y:S01]  /*12df0*/  @!P2 IMAD.MOV.U32 R11, RZ, RZ, R3 ;  /* 0x000000ffff0ba224 */ /* 0x000fe200078e0003 */
[----:B------:R-:W-:-:S13]  /*12e00*/  ISETP.LT.OR P3, PT, R0, 0x72, !P1 ;  /* 0x000000720000780c */ /* 0x000fda0004f61670 */
[----:B------:R-:W0:Y:S01]  /*12e10*/  @!P3 LDC.64 R16, c[0x0][0x650] ;  /* 0x00019400ff10bb82 */ /* 0x000e220000000a00 */
[----:B--2---:R-:W-:-:S05]  /*12e20*/  F2FP.F16.E4M3.UNPACK_B R12, R12 ;  /* 0x0000000cff0c723e */ /* 0x004fca00020006ff */
[----:B------:R-:W-:Y:S02]  /*12e30*/  HADD2.F32 R14, -RZ, R12.H0_H0 ;  /* 0x2000000cff0e7230 */ /* 0x000fe40000004100 */
[----:B------:R-:W-:-:S04]  /*12e40*/  @!P2 IMAD.WIDE.U32 R12, R13, 0xc0, R10 ;  /* 0x000000c00d0ca825 */ /* 0x000fc800078e000a */
[----:B------:R-:W-:Y:S01]  /*12e50*/  FMUL R15, R14, UR15 ;  /* 0x0000000f0e0f7c20 */ /* 0x000fe20008400000 */
[----:B------:R-:W-:Y:S01]  /*12e60*/  @!P2 VIADD R10, R13, UR4 ;  /* 0x000000040d0aac36 */ /* 0x000fe20008000000 */
[----:B-1----:R-:W-:Y:S02]  /*12e70*/  @!P2 IADD3 R12, P4, P5, R12, UR8, R18 ;  /* 0x000000080c0cac10 */ /* 0x002fe4000fd9e012 */
[----:B------:R-:W-:Y:S02]  /*12e80*/  FFMA R15, R82, UR14, R15 ;  /* 0x0000000e520f7c23 */ /* 0x000fe4000800000f */
[----:B------:R-:W-:Y:S02]  /*12e90*/  @!P2 IADD3.X R13, R10, UR5, R19, P4, P5 ;  /* 0x000000050a0dac10 */ /* 0x000fe4000a7ea413 */
[----:B------:R-:W-:Y:S02]  /*12ea0*/  PRMT R10, RZ, 0x7610, R10 ;  /* 0x00007610ff0a7816 */ /* 0x000fe4000000000a */
        /* <DEDUP_REMOVED lines=8> */
[----:B--2---:R-:W-:-:S05]  /*12f30*/  F2FP.F16.E4M3.UNPACK_B R10, R10 ;  /* 0x0000000aff0a723e */ /* 0x004fca00020006ff */
        /* <DEDUP_REMOVED lines=30> */
[----:B------:R2:W4:Y:S01]  /*13120*/  @!P0 LDG.E.U8 R12, desc[UR12][R6.64+0x79] ;  /* 0x0000790c060c8981 */ /* 0x000522000c1e1100 */
[----:B------:R-:W-:Y:S01]  /*13130*/  IMAD.U32 R13, RZ, RZ, UR6 ;  /* 0x00000006ff0d7e24 */ /* 0x000fe2000f8e00ff */
[----:B------:R-:W-:Y:S01]  /*13140*/  VOTEU.ALL UP0, P0 ;  /* 0x00000000003f7886 */ /* 0x000fe20000000000 */
[----:B------:R-:W-:Y:S01]  /*13150*/  ISETP.LT.OR P2, PT, R0, 0x79, !P1 ;  /* 0x000000790000780c */ /* 0x000fe20004f41670 */
[----:B--2---:R-:W-:Y:S02]  /*13160*/  @!P0 IMAD.MOV.U32 R6, RZ, RZ, R4 ;  /* 0x000000ffff068224 */ /* 0x004fe400078e0004 */
[----:B------:R-:W-:Y:S01]  /*13170*/  @!P0 IMAD.MOV.U32 R7, RZ, RZ, R3 ;  /* 0x000000ffff078224 */ /* 0x000fe200078e0003 */
[----:B------:R-:W-:Y:S01]  /*13180*/  @!UP0 UIMAD UR4, UR7, 0xc0, URZ ;  /* 0x000000c0070488a4 */ /* 0x000fe2000f8e023f */
[----:B-1----:R-:W-:-:S02]  /*13190*/  PRMT R10, RZ, 0x7610, R10 ;  /* 0x00007610ff0a7816 */ /* 0x002fc4000000000a */
[----:B----4-:R-:W-:-:S05]  /*131a0*/  F2FP.F16.E4M3.UNPACK_B R12, R12 ;  /* 0x0000000cff0c723e */ /* 0x010fca00020006ff */
[----:B------:R-:W-:Y:S02]  /*131b0*/  HADD2.F32 R14, -RZ, R12.H0_H0 ;  /* 0x2000000cff0e7230 */ /* 0x000fe40000004100 */
[----:B------:R-:W-:-:S04]  /*131c0*/  @!P0 IMAD.WIDE.U32 R12, R13, 0xc0, R6 ;  /* 0x000000c00d0c8825 */ /* 0x000fc800078e0006 */
[----:B------:R-:W-:Y:S01]  /*131d0*/  FMUL R14, R14, UR15 ;  /* 0x0000000f0e0e7c20 */ /* 0x000fe20008400000 */
[----:B0-----:R-:W-:-:S03]  /*131e0*/  @!P0 IADD3 R6, P3, R12, R16, RZ ;  /* 0x000000100c068210 */ /* 0x001fc60007f7e0ff */
[----:B------:R-:W-:Y:S01]  /*131f0*/  FFMA R14, R85, UR14, R14 ;  /* 0x0000000e550e7c23 */ /* 0x000fe2000800000e */
[----:B------:R-:W-:Y:S02]  /*13200*/  @!P0 IADD3.X R7, R17, UR4, R13, P3, !PT ;  /* 0x0000000411078c10 */ /* 0x000fe40009ffe40d */
[----:B------:R-:W0:Y:S02]  /*13210*/  @!P2 LDC.64 R16, c[0x0][0x650] ;  /* 0x00019400ff10ab82 */ /* 0x000e240000000a00 */
[----:B------:R-:W-:-:S05]  /*13220*/  F2FP.SATFINITE.E4M3.F32.PACK_AB_MERGE_C R15, RZ, R14, RZ ;  /* 0x0000000eff0f723e */ /* 0x000fca00048070ff */
[----:B------:R1:W-:Y:S04]  /*13230*/  @!P0 STG.E.U8 desc[UR12][R6.64+0x79], R15 ;  /* 0x0000790f06008986 */ /* 0x0003e8000c10110c */
[----:B------:R-:W2:Y:S01]  /*13240*/  @!P2 LDG.E.U8 R10, desc[UR12][R8.64+0x78] ;  /* 0x0000780c080aa981 */ /* 0x000ea2000c1e1100 */
[----:B------:R-:W-:Y:S01]  /*13250*/  VOTEU.ALL UP0, P2 ;  /* 0x00000000003f7886 */ /* 0x000fe20001000000 */
[----:B------:R-:W-:Y:S02]  /*13260*/  IMAD.U32 R11, RZ, RZ, UR6 ;  /* 0x00000006ff0b7e24 */ /* 0x000fe4000f8e00ff */
[----:B-1----:R-:W-:Y:S02]  /*13270*/  @!P2 IMAD.MOV.U32 R6, RZ, RZ, R4 ;  /* 0x000000ffff06a224 */ /* 0x002fe400078e0004 */
[----:B------:R-:W-:Y:S01]  /*13280*/  @!P2 IMAD.MOV.U32 R7, RZ, RZ, R3 ;  /* 0x000000ffff07a224 */ /* 0x000fe200078e0003 */
[----:B------:R-:W-:Y:S01]  /*13290*/  @!UP0 UIMAD UR4, UR7, 0xc0, URZ ;  /* 0x000000c0070488a4 */ /* 0x000fe2000f8e023f */
[----:B------:R-:W-:Y:S01]  /*132a0*/  ISETP.LT.OR P1, PT, R0, 0x7a, !P1 ;  /* 0x0000007a0000780c */ /* 0x000fe20004f21670 */
[----:B------:R-:W-:Y:S01]  /*132b0*/  BSSY B0, `(.L_x_23) ;  /* 0x000000e000007945 */ /* 0x000fe20003800000 */
[----:B------:R-:W-:-:S02]  /*132c0*/  PRMT R0, RZ, 0x7610, R0 ;  /* 0x00007610ff007816 */ /* 0x000fc40000000000 */
[----:B--2---:R-:W-:-:S05]  /*132d0*/  F2FP.F16.E4M3.UNPACK_B R10, R10 ;  /* 0x0000000aff0a723e */ /* 0x004fca00020006ff */
[----:B------:R-:W-:Y:S02]  /*132e0*/  HADD2.F32 R12, -RZ, R10.H0_H0 ;  /* 0x2000000aff0c7230 */ /* 0x000fe40000004100 */
[----:B------:R-:W-:-:S04]  /*132f0*/  @!P2 IMAD.WIDE.U32 R10, R11, 0xc0, R6 ;  /* 0x000000c00b0aa825 */ /* 0x000fc800078e0006 */
[----:B------:R-:W-:Y:S01]  /*13300*/  FMUL R13, R12, UR15 ;  /* 0x0000000f0c0d7c20 */ /* 0x000fe20008400000 */
[----:B0-----:R-:W-:Y:S01]  /*13310*/  @!P2 IADD3 R6, P0, P3, R10, UR8, R16 ;  /* 0x000000080a06ac10 */ /* 0x001fe2000fb1e010 */
[----:B------:R-:W-:Y:S02]  /*13320*/  @!P2 VIADD R10, R11, UR4 ;  /* 0x000000040b0aac36 */ /* 0x000fe40008000000 */
[----:B---3--:R-:W-:-:S03]  /*13330*/  FFMA R13, R86, UR14, R13 ;  /* 0x0000000e560d7c23 */ /* 0x008fc6000800000d */
[----:B------:R-:W-:Y:S02]  /*13340*/  @!P2 IADD3.X R7, R10, UR5, R17, P0, P3 ;  /* 0x000000050a07ac10 */ /* 0x000fe400087e6411 */
[----:B------:R-:W-:-:S05]  /*13350*/  F2FP.SATFINITE.E4M3.F32.PACK_AB_MERGE_C R13, RZ, R13, RZ ;  /* 0x0000000dff0d723e */ /* 0x000fca00048070ff */
[----:B------:R0:W-:Y:S01]  /*13360*/  @!P2 STG.E.U8 desc[UR12][R6.64+0x78], R13 ;  /* 0x0000780d0600a986 */ /* 0x0001e2000c10110c */
[----:B------:R-:W-:Y:S05]  /*13370*/  @P1 BRA `(.L_x_24) ;  /* 0x0000000000041947 */ /* 0x000fea0003800000 */
[----:B------:R1:W5:Y:S02]  /*13380*/  LDG.E.U8 R0, desc[UR12][R8.64+0x79] ;  /* 0x0000790c08007981 */ /* 0x000364000c1e1100 */
.L_x_24:
[----:B------:R-:W-:Y:S05]  /*13390*/  BSYNC B0 ;  /* 0x0000000000007941 */ /* 0x000fea0003800000 */
.L_x_23:
[----:B-----5:R-:W-:-:S05]  /*133a0*/  F2FP.F16.E4M3.UNPACK_B R0, R0 ;  /* 0x00000000ff00723e */ /* 0x020fca00020006ff */
[----:B------:R-:W-:-:S05]  /*133b0*/  HADD2.F32 R0, -RZ, R0.H0_H0 ;  /* 0x20000000ff007230 */ /* 0x000fca0000004100 */
[----:B------:R-:W-:-:S04]  /*133c0*/  FMUL R0, R0, UR15 ;  /* 0x0000000f00007c20 */ /* 0x000fc80008400000 */
[----:B------:R-:W-:Y:S01]  /*133d0*/  FFMA R0, R87, UR14, R0 ;  /* 0x0000000e57007c23 */ /* 0x000fe20008000000 */
[----:B------:R-:W-:Y:S06]  /*133e0*/  @P1 EXIT ;  /* 0x000000000000194d */ /* 0x000fec0003800000 */
[----:B------:R-:W-:Y:S01]  /*133f0*/  IMAD.U32 R5, RZ, RZ, UR6 ;  /* 0x00000006ff057e24 */ /* 0x000fe2000f8e00ff */
[----:B------:R-:W-:Y:S01]  /*13400*/  UIMAD UR4, UR7, 0xc0, URZ ;  /* 0x000000c0070478a4 */ /* 0x000fe2000f8e023f */
[----:B------:R-:W-:Y:S01]  /*13410*/  IMAD.MOV.U32 R2, RZ, RZ, R4 ;  /* 0x000000ffff027224 */ /* 0x000fe200078e0004 */
[----:B------:R-:W-:Y:S02]  /*13420*/  ULDC.64 UR10, c[0x0][0x650] ;  /* 0x00019400000a7ab9 */ /* 0x000fe40000000a00 */
[----:B------:R-:W-:Y:S02]  /*13430*/  IMAD.U32 R4, RZ, RZ, UR11 ;  /* 0x0000000bff047e24 */ /* 0x000fe4000f8e00ff */
[----:B------:R-:W-:-:S04]  /*13440*/  IMAD.WIDE.U32 R2, R5, 0xc0, R2 ;  /* 0x000000c005027825 */ /* 0x000fc800078e0002 */
[----:B------:R-:W-:Y:S02]  /*13450*/  IMAD.U32 R5, RZ, RZ, UR10 ;  /* 0x0000000aff057e24 */ /* 0x000fe4000f8e00ff */
[----:B------:R-:W-:-:S03]  /*13460*/  VIADD R3, R3, UR4 ;  /* 0x0000000403037c36 */ /* 0x000fc60008000000 */
[----:B------:R-:W-:Y:S02]  /*13470*/  IADD3 R2, P0, P1, R2, UR8, R5 ;  /* 0x0000000802027c10 */ /* 0x000fe4000f91e005 */
[----:B------:R-:W-:Y:S02]  /*13480*/  F2FP.SATFINITE.E4M3.F32.PACK_AB_MERGE_C R5, RZ, R0, RZ ;  /* 0x00000000ff05723e */ /* 0x000fe400048070ff */
[----:B------:R-:W-:-:S05]  /*13490*/  IADD3.X R3, R3, UR5, R4, P0, P1 ;  /* 0x0000000503037c10 */ /* 0x000fca00087e2404 */
[----:B------:R-:W-:Y:S01]  /*134a0*/  STG.E.U8 desc[UR12][R2.64+0x79], R5 ;  /* 0x0000790502007986 */ /* 0x000fe2000c10110c */
[----:B------:R-:W-:Y:S05]  /*134b0*/  EXIT ;  /* 0x000000000000794d */ /* 0x000fea0003800000 */
.L_x_22:
[----:B------:R-:W2:Y:S04]  /*134c0*/  LDL.LU R11, [R1] ;  /* 0x00000000010b7983 */ /* 0x000ea80000300800 */
[----:B------:R-:W3:Y:S04]  /*134d0*/  LDL.LU R17, [R1+0x8] ;  /* 0x0000080001117983 */ /* 0x000ee80000300800 */
        /* <DEDUP_REMOVED lines=47> */
[----:B------:R1:W-:Y:S04]  /*137d0*/  STL [R1+0x148], R46 ;  /* 0x0001482e01007387 */ /* 0x0003e80000100800 */
[----:B-1----:R-:W4:Y:S04]  /*137e0*/  LDL.LU R46, [R1+0x68] ;  /* 0x00006800012e7983 */ /* 0x002f280000300800 */
[----:B------:R1:W-:Y:S04]  /*137f0*/  STL [R1+0x144], R45 ;  /* 0x0001442d01007387 */ /* 0x0003e80000100800 */
[----:B-1----:R-:W4:Y:S04]  /*13800*/  LDL.LU R45, [R1+0x64] ;  /* 0x00006400012d7983 */ /* 0x002f280000300800 */
[----:B------:R1:W-:Y:S04]  /*13810*/  STL [R1+0x140], R44 ;  /* 0x0001402c01007387 */ /* 0x0003e80000100800 */
[----:B-1----:R-:W4:Y:S04]  /*13820*/  LDL.LU R44, [R1+0x48] ;  /* 0x00004800012c7983 */ /* 0x002f280000300800 */
[----:B------:R1:W-:Y:S04]  /*13830*/  STL.64 [R1+0x138], R42 ;  /* 0x0001382a01007387 */ /* 0x0003e80000100a00 */
[----:B-1----:R-:W4:Y:S04]  /*13840*/  LDL.LU R42, [R1+0x18] ;  /* 0x00001800012a7983 */ /* 0x002f280000300800 */
[----:B------:R-:W4:Y:S04]  /*13850*/  LDL.LU R43, [R1+0x1c] ;  /* 0x00001c00012b7983 */ /* 0x000f280000300800 */
[----:B------:R1:W-:Y:S04]  /*13860*/  STL.64 [R1+0x130], R40 ;  /* 0x0001302801007387 */ /* 0x0003e80000100a00 */
[----:B-1----:R-:W3:Y:S01]  /*13870*/  LDL.LU R41, [R1+0x4] ;  /* 0x0000040001297983 */ /* 0x002ee20000300800 */
[----:B------:R-:W-:-:S02]  /*13880*/  ISETP.GE.AND P4, PT, R12, 0x1, PT ;  /* 0x000000010c00780c */ /* 0x000fc40003f86270 */
[----:B------:R-:W-:Y:S01]  /*13890*/  ISETP.GE.AND P3, PT, R12, 0x9, PT ;  /* 0x000000090c00780c */ /* 0x000fe20003f66270 */
[----:B------:R-:W-:Y:S01]  /*138a0*/  STL.64 [R1+0x128], R38 ;  /* 0x0001282601007387 */ /* 0x000fe20000100a00 */
[----:B------:R-:W-:-:S03]  /*138b0*/  ISETP.LT.OR P0, PT, R0, 0x1, !P4 ;  /* 0x000000010000780c */ /* 0x000fc60006701670 */
[----:B------:R1:W-:Y:S10]  /*138c0*/  STL.64 [R1+0x120], R36 ;  /* 0x0001202401007387 */ /* 0x0003f40000100a00 */
[----:B------:R-:W0:Y:S01]  /*138d0*/  @!P0 LDC.64 R8, c[0x0][0x650] ;  /* 0x00019400ff088b82 */ /* 0x000e220000000a00 */
[----:B-1----:R-:W4:Y:S04]  /*138e0*/  LDL.LU R37, [R1+0x28] ;  /* 0x0000280001257983 */ /* 0x002f280000300800 */
[----:B------:R1:W-:Y:S01]  /*138f0*/  STL.64 [R1+0x118], R34 ;  /* 0x0001182201007387 */ /* 0x0003e20000100a00 */
[----:B--2---:R-:W-:-:S05]  /*13900*/  FMUL R11, R11, UR14 ;  /* 0x0000000e0b0b7c20 */ /* 0x004fca0008400000 */
[----:B------:R-:W-:Y:S01]  /*13910*/  F2FP.SATFINITE.E4M3.F32.PACK_AB_MERGE_C R11, RZ, R11, RZ ;  /* 0x0000000bff0b723e */ /* 0x000fe200048070ff */
[----:B-1----:R-:W2:Y:S04]  /*13920*/  LDL.LU R34, [R1+0x2c] ;  /* 0x00002c0001227983 */ /* 0x002ea80000300800 */
[----:B------:R-:W2:Y:S01]  /*13930*/  LDL.LU R35, [R1+0x30] ;  /* 0x0000300001237983 */ /* 0x000ea20000300800 */
[----:B0-----:R-:W-:-:S03]  /*13940*/  @!P0 IADD3 R8, P1, R4, R8, RZ ;  /* 0x0000000804088210 */ /* 0x001fc60007f3e0ff */
[----:B------:R0:W-:Y:S02]  /*13950*/  STL.64 [R1+0x110], R32 ;  /* 0x0001102001007387 */ /* 0x0001e40000100a00 */
[----:B------:R-:W-:-:S05]  /*13960*/  @!P0 IMAD.X R9, R3, 0x1, R9, P1 ;  /* 0x0000000103098824 */ /* 0x000fca00008e0609 */
[----:B------:R1:W-:Y:S01]  /*13970*/  @!P0 STG.E.U8 desc[UR12][R8.64], R11 ;  /* 0x0000000b08008986 */ /* 0x0003e2000c10110c */
[----:B------:R-:W-:-:S03]  /*13980*/  ISETP.LT.OR P0, PT, R0, 0x2, !P4 ;  /* 0x000000020000780c */ /* 0x000fc60006701670 */
[----:B0-----:R-:W2:Y:S04]  /*13990*/  LDL.LU R32, [R1+0x34] ;  /* 0x0000340001207983 */ /* 0x001ea80000300800 */
[----:B------:R-:W2:Y:S04]  /*139a0*/  LDL.LU R33, [R1+0x38] ;  /* 0x0000380001217983 */ /* 0x000ea80000300800 */
[----:B------:R0:W-:Y:S02]  /*139b0*/  STL.64 [R1+0x108], R30 ;  /* 0x0001081e01007387 */ /* 0x0001e40000100a00 */
[----:B-1----:R-:W1:Y:S02]  /*139c0*/  @!P0 LDC.64 R8, c[0x0][0x650] ;  /* 0x00019400ff088b82 */ /* 0x002e640000000a00 */
[----:B0-----:R-:W2:Y:S04]  /*139d0*/  LDL.LU R30, [R1+0x3c] ;  /* 0x00003c00011e7983 */ /* 0x001ea80000300800 */
[----:B------:R-:W2:Y:S04]  /*139e0*/  LDL.LU R31, [R1+0x40] ;  /* 0x00004000011f7983 */ /* 0x000ea80000300800 */
[----:B------:R0:W-:Y:S01]  /*139f0*/  STL.64 [R1+0x100], R28 ;  /* 0x0001001c01007387 */ /* 0x0001e20000100a00 */
[----:B-1----:R-:W-:-:S05]  /*13a00*/  @!P0 IADD3 R8, P1, R4, R8, RZ ;  /* 0x0000000804088210 */ /* 0x002fca0007f3e0ff */
[----:B------:R-:W-:Y:S01]  /*13a10*/  @!P0 IMAD.X R9, R3, 0x1, R9, P1 ;  /* 0x0000000103098824 */ /* 0x000fe200008e0609 */
[----:B0-----:R-:W2:Y:S04]  /*13a20*/  LDL.LU R29, [R1+0x44] ;  /* 0x00004400011d7983 */ /* 0x001ea80000300800 */
[----:B------:R-:W2:Y:S01]  /*13a30*/  LDL.LU R36, [R1+0x24] ;  /* 0x0000240001247983 */ /* 0x000ea20000300800 */
[----:B---3--:R-:W-:-:S05]  /*13a40*/  FMUL R11, R41, UR14 ;  /* 0x0000000e290b7c20 */ /* 0x008fca0008400000 */
[----:B------:R-:W-:-:S05]  /*13a50*/  F2FP.SATFINITE.E4M3.F32.PACK_AB_MERGE_C R11, RZ, R11, RZ ;  /* 0x0000000bff0b723e */ /* 0x000fca00048070ff */
[----:B------:R0:W-:Y:S01]  /*13a60*/  @!P0 STG.E.U8 desc[UR12][R8.64+0x1], R11 ;  /* 0x0000010b08008986 */ /* 0x0001e2000c10110c */
[----:B------:R-:W-:Y:S01]  /*13a70*/  ISETP.LT.OR P0, PT, R0, 0x1, !P3 ;  /* 0x000000010000780c */ /* 0x000fe20005f01670 */
[----:B0-----:R-:W-:-:S12]  /*13a80*/  FMUL R11, R17, UR14 ;  /* 0x0000000e110b7c20 */ /* 0x001fd80008400000 */
[----:B------:R-:W0:Y:S01]  /*13a90*/  @!P0 LDC.64 R8, c[0x0][0x650] ;  /* 0x00019400ff088b82 */ /* 0x000e220000000a00 */
[----:B------:R-:W-:Y:S02]  /*13aa0*/  F2FP.SATFINITE.E4M3.F32.PACK_AB_MERGE_C R11, RZ, R11, RZ ;  /* 0x0000000bff0b723e */ /* 0x000fe400048070ff */
[----:B0-----:R-:W-:-:S04]  /*13ab0*/  @!P0 IADD3 R8, P1, P2, R4, UR8, R8 ;  /* 0x0000000804088c10 */ /* 0x001fc8000fa3e008 */
[----:B------:R-:W-:Y:S02]  /*13ac0*/  @!P0 IADD3.X R9, R3, UR5, R9, P1, P2 ;  /* 0x0000000503098c10 */ /* 0x000fe40008fe4409 */
[----:B------:R-:W-:-:S03]  /*13ad0*/  ISETP.LT.OR P1, PT, R0, 0x2, !P3 ;  /* 0x000000020000780c */ /* 0x000fc60005f21670 */
[----:B------:R0:W-:Y:S01]  /*13ae0*/  @!P0 STG.E.U8 desc[UR12][R8.64], R11 ;  /* 0x0000000b08008986 */ /* 0x0001e2000c10110c */
[----:B------:R-:W-:-:S09]  /*13af0*/  ISETP.LT.OR P0, PT, R0, 0x9, !P4 ;  /* 0x000000090000780c */ /* 0x000fd20006701670 */
[----:B0-----:R-:W0:Y:S01]  /*13b00*/  @!P1 LDC.64 R8, c[0x0][0x650] ;  /* 0x00019400ff089b82 */ /* 0x001e220000000a00 */
[----:B----4-:R-:W-:-:S05]  /*13b10*/  FMUL R11, R15, UR14 ;  /* 0x0000000e0f0b7c20 */ /* 0x010fca0008400000 */
[----:B------:R-:W-:Y:S02]  /*13b20*/  F2FP.SATFINITE.E4M3.F32.PACK_AB_MERGE_C R11, RZ, R11, RZ ;  /* 0x0000000bff0b723e */ /* 0x000fe400048070ff */
[----:B0-----:R-:W-:-:S04]  /*13b30*/  @!P1 IADD3 R8, P2, P5, R4, UR8, R8 ;  /* 0x0000000804089c10 */ /* 0x001fc8000fd5e008 */
[----:B------:R-:W-:Y:S02]  /*13b40*/  @!P1 IADD3.X R9, R3, UR5, R9, P2, P5 ;  /* 0x0000000503099c10 */ /* 0x000fe400097ea409 */
[----:B------:R-:W-:-:S03]  /*13b50*/  ISETP.LT.OR P5, PT, R0, 0x9, !P3 ;  /* 0x000000090000780c */ /* 0x000fc60005fa1670 */
[----:B------:R0:W-:Y:S01]  /*13b60*/  @!P1 STG.E.U8 desc[UR12][R8.64+0x1], R11 ;  /* 0x0000010b08009986 */ /* 0x0001e2000c10110c */
[----:B------:R-:W-:Y:S01]  /*13b70*/  ISETP.LT.OR P1, PT, R0, 0xa, !P4 ;  /* 0x0000000a0000780c */ /* 0x000fe20006721670 */
[----:B0-----:R-:W0:Y:S01]  /*13b80*/  @!P0 LDC.64 R8, c[0x0][0x650] ;  /* 0x00019400ff088b82 */ /* 0x001e220000000a00 */
[----:B------:R-:W-:-:S05]  /*13b90*/  FMUL R11, R14, UR14 ;  /* 0x0000000e0e0b7c20 */ /* 0x000fca0008400000 */
[----:B------:R-:W-:Y:S02]  /*13ba0*/  F2FP.SATFINITE.E4M3.F32.PACK_AB_MERGE_C R11, RZ, R11, RZ ;  /* 0x0000000bff0b723e */ /* 0x000fe400048070ff */
[----:B------:R-:W1:Y:S01]  /*13bb0*/  @!P5 LDC.64 R14, c[0x0][0x650] ;  /* 0x00019400ff0edb82 */ /* 0x000e620000000a00 */
[----:B0-----:R-:W-:-:S05]  /*13bc0*/  @!P0 IADD3 R8, P2, R4, R8, RZ ;  /* 0x0000000804088210 */ /* 0x001fca0007f5e0ff */
[----:B------:R-:W-:Y:S01]  /*13bd0*/  @!P0 IMAD.X R9, R3, 0x1, R9, P2 ;  /* 0x0000000103098824 */ /* 0x000fe200010e0609 */
[----:B------:R-:W-:-:S04]  /*13be0*/  ISETP.LT.OR P2, PT, R0, 0xa, !P3 ;  /* 0x0000000a0000780c */ /* 0x000fc80005f41670 */
[----:B------:R0:W-:Y:S02]  /*13bf0*/  @!P0 STG.E.U8 desc[UR12][R8.64+0x8], R11 ;  /* 0x0000080b08008986 */ /* 0x0001e4000c10110c */
[----:B0-----:R-:W0:Y:S01]  /*13c00*/  @!P1 LDC.64 R8, c[0x0][0x650] ;  /* 0x00019400ff089b82 */ /* 0x001e220000000a00 */
[----:B------:R-:W-:-:S05]  /*13c10*/  FMUL R11, R16, UR14 ;  /* 0x0000000e100b7c20 */ /* 0x000fca0008400000 */
[----:B------:R-:W-:Y:S02]  /*13c20*/  F2FP.SATFINITE.E4M3.F32.PACK_AB_MERGE_C R11, RZ, R11, RZ ;  /* 0x0000000bff0b723e */ /* 0x000fe400048070ff */
[----:B------:R-:W3:Y:S01]  /*13c30*/  @!P2 LDC.64 R16, c[0x0][0x650] ;  /* 0x00019400ff10ab82 */ /* 0x000ee20000000a00 */
[----:B0-----:R-:W-:-:S05]  /*13c40*/  @!P1 IADD3 R8, P0, R4, R8, RZ ;  /* 0x0000000804089210 */ /* 0x001fca0007f1e0ff */
[----:B------:R-:W-:Y:S01]  /*13c50*/  @!P1 IMAD.X R9, R3, 0x1, R9, P0 ;  /* 0x0000000103099824 */ /* 0x000fe200000e0609 */
[----:B------:R-:W-:-:S04]  /*13c60*/  ISETP.LT.OR P0, PT, R0, 0x11, !P4 ;  /* 0x000000110000780c */ /* 0x000fc80006701670 */
[----:B------:R0:W-:Y:S02]  /*13c70*/  @!P1 STG.E.U8 desc[UR12][R8.64+0x9], R11 ;  /* 0x0000090b08009986 */ /* 0x0001e4000c10110c */
[----:B0-----:R-:W-:Y:S01]  /*13c80*/  FMUL R11, R42, UR14 ;  /* 0x0000000e2a0b7c20 */ /* 0x001fe20008400000 */
[----:B-1----:R-:W-:-:S04]  /*13c90*/  @!P5 IADD3 R8, P1, P6, R4, UR8, R14 ;  /* 0x000000080408dc10 */ /* 0x002fc8000fe3e00e */
[----:B------:R-:W-:Y:S02]  /*13ca0*/  @!P5 IADD3.X R9, R3, UR5, R15, P1, P6 ;  /* 0x000000050309dc10 */ /* 0x000fe40008fec40f */
[----:B------:R-:W-:Y:S01]  /*13cb0*/  F2FP.SATFINITE.E4M3.F32.PACK_AB_MERGE_C R11, RZ, R11, RZ ;  /* 0x0000000bff0b723e */ /* 0x000fe200048070ff */
[----:B------:R-:W0:Y:S01]  /*13cc0*/  @!P0 LDC.64 R14, c[0x0][0x650] ;  /* 0x00019400ff0e8b82 */ /* 0x000e220000000a00 */
[----:B------:R-:W-:-:S03]  /*13cd0*/  ISETP.GE.AND P6, PT, R12, 0x89, PT ;  /* 0x000000890c00780c */ /* 0x000fc60003fc6270 */
[----:B------:R1:W-:Y:S02]  /*13ce0*/  @!P5 STG.E.U8 desc[UR12][R8.64+0x8], R11 ;  /* 0x0000080b0800d986 */ /* 0x0003e4000c10110c */
[----:B-1----:R-:W-:Y:S01]  /*13cf0*/  FMUL R11, R43, UR14 ;  /* 0x0000000e2b0b7c20 */ /* 0x002fe20008400000 */
[----:B---3--:R-:W-:-:S04]  /*13d00*/  @!P2 IADD3 R8, P1, P5, R4, UR8, R16 ;  /* 0x000000080408ac10 */ /* 0x008fc8000fd3e010 */
[----:B------:R-:W-:Y:S02]  /*13d10*/  @!P2 IADD3.X R9, R3, UR5, R17, P1, P5 ;  /* 0x000000050309ac10 */ /* 0x000fe40008fea411 */
[----:B------:R-:W-:-:S05]  /*13d20*/  F2FP.SATFINITE.E4M3.F32.PACK_AB_MERGE_C R11, RZ, R11, RZ ;  /* 0x0000000bff0b723e */ /* 0x000fca00048070ff */
[----:B------:R0:W-:Y:S01]  /*13d30*/  @!P2 STG.E.U8 desc[UR12][R8.64+0x9], R11 ;  /* 0x0000090b0800a986 */ /* 0x0001e2000c10110c */
[C---:B------:R-:W-:Y:S02]  /*13d40*/  ISETP.LT.OR P2, PT, R0.reuse, 0x1, !P6 ;  /* 0x000000010000780c */ /* 0x040fe40007741670 */
[----:B------:R-:W-:Y:S02]  /*13d50*/  ISETP.LT.OR P5, PT, R0, 0x2, !P6 ;  /* 0x000000020000780c */ /* 0x000fe400077a1670 */
[----:B0-----:R-:W-:Y:S01]  /*13d60*/  @!P0 IADD3 R8, P1, R4, R14, RZ ;  /* 0x0000000e04088210 */ /* 0x001fe20007f3e0ff */
[----:B------:R-:W-:-:S04]  /*13d70*/  FMUL R11, R13, UR14 ;  /* 0x0000000e0d0b7c20 */ /* 0x000fc80008400000 */
[----:B------:R-:W-:-:S04]  /*13d80*/  @!P0 IMAD.X R9, R3, 0x1, R15, P1 ;  /* 0x0000000103098824 */ /* 0x000fc800008e060f */
[----:B------:R-:W0:Y:S01]  /*13d90*/  @!P2 LDC.64 R14, c[0x0][0x650] ;  /* 0x00019400ff0eab82 */ /* 0x000e220000000a00 */
[----:B------:R-:W-:Y:S01]  /*13da0*/  F2FP.SATFINITE.E4M3.F32.PACK_AB_MERGE_C R11, RZ, R11, RZ ;  /* 0x0000000bff0b723e */ /* 0x000fe200048070ff */
[----:B------:R-:W-:-:S04]  /*13db0*/  IMAD.U32 R13, RZ, RZ, UR6 ;  /* 0x00000006ff0d7e24 */ /* 0x000fc8000f8e00ff */
[----:B------:R1:W-:Y:S01]  /*13dc0*/  @!P0 STG.E.U8 desc[UR12][R8.64+0x10], R11 ;  /* 0x0000100b08008986 */ /* 0x0003e2000c10110c */
[----:B------:R-:W-:Y:S01]  /*13dd0*/  IMAD.U32 R16, RZ, RZ, UR6 ;  /* 0x00000006ff107e24 */ /* 0x000fe2000f8e00ff */
[----:B------:R-:W-:Y:S01]  /*13de0*/  @!P2 LEA R13, P0, R13, R4, 0x7 ;  /* 0x000000040d0da211 */ /* 0x000fe200078038ff */
[----:B-1----:R-:W1:Y:S01]  /*13df0*/  @!P5 LDC.64 R8, c[0x0][0x650] ;  /* 0x00019400ff08db82 */ /* 0x002e620000000a00 */
[----:B------:R-:W-:Y:S01]  /*13e00*/  IMAD.U32 R11, RZ, RZ, UR7 ;  /* 0x00000007ff0b7e24 */ /* 0x000fe2000f8e00ff */
[----:B------:R-:W-:-:S04]  /*13e10*/  LOP3.LUT R6, R6, 0xff7fffff, RZ, 0xc0, !PT ;  /* 0xff7fffff06067812 */ /* 0x000fc800078ec0ff */
[----:B------:R-:W-:Y:S02]  /*13e20*/  @!P2 LEA.HI.X R11, R16, R3, R11, 0x7, P0 ;  /* 0x00000003100ba211 */ /* 0x000fe400000f3c0b */
[----:B0-----:R-:W-:Y:S01]  /*13e30*/  @!P2 IADD3 R42, P0, P1, R13, UR8, R14 ;  /* 0x000000080d2aac10 */ /* 0x001fe2000f91e00e */
[----:B------:R-:W-:Y:S01]  /*13e40*/  IMAD.U32 R13, RZ, RZ, UR6 ;  /* 0x00000006ff0d7e24 */ /* 0x000fe2000f8e00ff */
[----:B------:R-:W-:Y:S02]  /*13e50*/  @P2 LOP3.LUT R6, R6, 0x800000, RZ, 0xfc, !PT ;  /* 0x0080000006062812 */ /* 0x000fe400078efcff */
[----:B------:R-:W-:Y:S01]  /*13e60*/  @!P2 IADD3.X R43, R11, UR5, R15, P0, P1 ;  /* 0x000000050b2bac10 */ /* 0x000fe200087e240f */
[----:B------:R-:W-:Y:S01]  /*13e70*/  IMAD.U32 R14, RZ, RZ, UR6 ;  /* 0x00000006ff0e7e24 */ /* 0x000fe2000f8e00ff */
[----:B------:R-:W-:Y:S01]  /*13e80*/  ISETP.LT.OR P2, PT, R0, 0x9, !P6 ;  /* 0x000000090000780c */ /* 0x000fe20007741670 */
[----:B------:R-:W-:Y:S01]  /*13e90*/  IMAD.U32 R11, RZ, RZ, UR7 ;  /* 0x00000007ff0b7e24 */ /* 0x000fe2000f8e00ff */
[----:B------:R-:W-:-:S04]  /*13ea0*/  @!P5 LEA R13, P0, R13, R4, 0x7 ;  /* 0x000000040d0dd211 */ /* 0x000fc800078038ff */
[----:B------:R-:W-:Y:S02]  /*13eb0*/  @!P5 LEA.HI.X R11, R14, R3, R11, 0x7, P0 ;  /* 0x000000030e0bd211 */ /* 0x000fe400000f3c0b */
[----:B-1----:R-:W-:Y:S01]  /*13ec0*/  @!P5 IADD3 R40, P0, P1, R13, UR8, R8 ;  /* 0x000000080d28dc10 */ /* 0x002fe2000f91e008 */
[----:B------:R-:W-:Y:S02]  /*13ed0*/  IMAD.U32 R13, RZ, RZ, UR6 ;  /* 0x00000006ff0d7e24 */ /* 0x000fe4000f8e00ff */
[----:B------:R-:W-:Y:S01]  /*13ee0*/  IMAD.U32 R8, RZ, RZ, UR6 ;  /* 0x00000006ff087e24 */ /* 0x000fe2000f8e00ff */
[----:B------:R-:W-:Y:S01]  /*13ef0*/  @!P5 IADD3.X R41, R11, UR5, R9, P0, P1 ;  /* 0x000000050b29dc10 */ /* 0x000fe200087e2409 */
[----:B------:R-:W-:Y:S01]  /*13f00*/  IMAD.U32 R11, RZ, RZ, UR7 ;  /* 0x00000007ff0b7e24 */ /* 0x000fe2000f8e00ff */
[----:B------:R-:W-:-:S04]  /*13f10*/  @!P2 LEA R13, P0, R13, R4, 0x7 ;  /* 0x000000040d0da211 */ /* 0x000fc800078038ff */
[----:B------:R-:W-:Y:S02]  /*13f20*/  @!P2 LEA.HI.X R11, R8, R3, R11, 0x7, P0 ;  /* 0x00000003080ba211 */ /* 0x000fe400000f3c0b */
[----:B------:R-:W0:Y:S02]  /*13f30*/  @!P2 LDC.64 R8, c[0x0][0x650] ;  /* 0x00019400ff08ab82 */ /* 0x000e240000000a00 */
[----:B0-----:R-:W-:-:S04]  /*13f40*/  @!P2 IADD3 R38, P0, P1, R13, UR8, R8 ;  /* 0x000000080d26ac10 */ /* 0x001fc8000f91e008 */
[----:B------:R-:W-:Y:S02]  /*13f50*/  @!P2 IADD3.X R39, R11, UR5, R9, P0, P1 ;  /* 0x000000050b27ac10 */ /* 0x000fe400087e2409 */
[----:B------:R-:W-:-:S13]  /*13f60*/  ISETP.LT.OR P0, PT, R0, 0x12, !P4 ;  /* 0x000000120000780c */ /* 0x000fda0006701670 */
[----:B------:R-:W0:Y:S01]  /*13f70*/  @!P0 LDC.64 R8, c[0x0][0x650] ;  /* 0x00019400ff088b82 */ /* 0x000e220000000a00 */
[----:B--2---:R-:W-:-:S05]  /*13f80*/  FMUL R11, R36, UR14 ;  /* 0x0000000e240b7c20 */ /* 0x004fca0008400000 */
[----:B------:R-:W-:Y:S02]  /*13f90*/  F2FP.SATFINITE.E4M3.F32.PACK_AB_MERGE_C R11, RZ, R11, RZ ;  /* 0x0000000bff0b723e */ /* 0x000fe400048070ff */
[----:B0-----:R-:W-:-:S05]  /*13fa0*/  @!P0 IADD3 R8, P1, R4, R8, RZ ;  /* 0x0000000804088210 */ /* 0x001fca0007f3e0ff */
[----:B------:R-:W-:-:S05]  /*13fb0*/  @!P0 IMAD.X R9, R3, 0x1, R9, P1 ;  /* 0x0000000103098824 */ /* 0x000fca00008e0609 */
[----:B------:R0:W-:Y:S01]  /*13fc0*/  @!P0 STG.E.U8 desc[UR12][R8.64+0x11], R11 ;  /* 0x0000110b08008986 */ /* 0x0001e2000c10110c */
[----:B------:R-:W-:-:S13]  /*13fd0*/  ISETP.LT.OR P0, PT, R0, 0x11, !P3 ;  /* 0x000000110000780c */ /* 0x000fda0005f01670 */
[----:B0-----:R-:W0:Y:S01]  /*13fe0*/  @!P0 LDC.64 R8, c[0x0][0x650] ;  /* 0x00019400ff088b82 */ /* 0x001e220000000a00 */
[----:B------:R-:W-:Y:S02]  /*13ff0*/  LOP3.LUT R7, R7, 0x7fffffff, RZ, 0xc0, !PT ;  /* 0x7fffffff07077812 */ /* 0x000fe400078ec0ff */
[----:B------:R-:W-:Y:S02]  /*14000*/  LOP3.LUT R6, R6, 0xfeffffff, RZ, 0xc0, !PT ;  /* 0xfeffffff06067812 */ /* 0x000fe400078ec0ff */
[----:B------:R-:W-:Y:S01]  /*14010*/  @P5 LOP3.LUT R7, R7, 0x80000000, RZ, 0xfc, !PT ;  /* 0x8000000007075812 */ /* 0x000fe200078efcff */
[----:B------:R-:W-:Y:S01]  /*14020*/  FMUL R11, R37, UR14 ;  /* 0x0000000e250b7c20 */ /* 0x000fe20008400000 */
[----:B------:R-:W-:Y:S02]  /*14030*/  ISETP.LT.OR P5, PT, R0, 0xa, !P6 ;  /* 0x0000000a0000780c */ /* 0x000fe400077a1670 */
[----:B------:R-:W-:Y:S02]  /*14040*/  @P2 LOP3.LUT R6, R6, 0x1000000, RZ, 0xfc, !PT ;  /* 0x0100000006062812 */ /* 0x000fe400078efcff */
[----:B------:R-:W-:Y:S01]  /*14050*/  F2FP.SATFINITE.E4M3.F32.PACK_AB_MERGE_C R11, RZ, R11, RZ ;  /* 0x0000000bff0b723e */ /* 0x000fe200048070ff */
[----:B------:R-:W-:Y:S01]  /*14060*/  IMAD.U32 R13, RZ, RZ, UR6 ;  /* 0x00000006ff0d7e24 */ /* 0x000fe2000f8e00ff */
[----:B0-----:R-:W-:-:S04]  /*14070*/  @!P0 IADD3 R8, P1, P2, R4, UR8, R8 ;  /* 0x0000000804088c10 */ /* 0x001fc8000fa3e008 */
[----:B------:R-:W-:-:S05]  /*14080*/  @!P0 IADD3.X R9, R3, UR5, R9, P1, P2 ;  /* 0x0000000503098c10 */ /* 0x000fca0008fe4409 */
[----:B------:R0:W-:Y:S01]  /*14090*/  @!P0 STG.E.U8 desc[UR12][R8.64+0x10], R11 ;  /* 0x0000100b08008986 */ /* 0x0001e2000c10110c */
[----:B------:R-:W-:Y:S01]  /*140a0*/  @!P5 LEA R13, P0, R13, R4, 0x7 ;  /* 0x000000040d0dd211 */ /* 0x000fe200078038ff */
[----:B0-----:R-:W-:Y:S02]  /*140b0*/  IMAD.U32 R8, RZ, RZ, UR6 ;  /* 0x00000006ff087e24 */ /* 0x001fe4000f8e00ff */
[----:B------:R-:W-:-:S05]  /*140c0*/  IMAD.U32 R11, RZ, RZ, UR7 ;  /* 0x00000007ff0b7e24 */ /* 0x000fca000f8e00ff */
[----:B------:R-:W-:Y:S02]  /*140d0*/  @!P5 LEA.HI.X R11, R8, R3, R11, 0x7, P0 ;  /* 0x00000003080bd211 */ /* 0x000fe400000f3c0b */
[----:B------:R-:W0:Y:S02]  /*140e0*/  @!P5 LDC.64 R8, c[0x0][0x650] ;  /* 0x00019400ff08db82 */ /* 0x000e240000000a00 */
[----:B0-----:R-:W-:-:S04]  /*140f0*/  @!P5 IADD3 R36, P0, P1, R13, UR8, R8 ;  /* 0x000000080d24dc10 */ /* 0x001fc8000f91e008 */
[----:B------:R-:W-:Y:S02]  /*14100*/  @!P5 IADD3.X R37, R11, UR5, R9, P0, P1 ;  /* 0x000000050b25dc10 */ /* 0x000fe400087e2409 */
[----:B------:R-:W-:-:S13]  /*14110*/  ISETP.LT.OR P0, PT, R0, 0x12, !P3 ;  /* 0x000000120000780c */ /* 0x000fda0005f01670 */
[----:B------:R-:W0:Y:S01]  /*14120*/  @!P0 LDC.64 R8, c[0x0][0x650] ;  /* 0x00019400ff088b82 */ /* 0x000e220000000a00 */
[----:B------:R-:W-:-:S05]  /*14130*/  FMUL R11, R34, UR14 ;  /* 0x0000000e220b7c20 */ /* 0x000fca0008400000 */
[----:B------:R-:W-:Y:S02]  /*14140*/  F2FP.SATFINITE.E4M3.F32.PACK_AB_MERGE_C R11, RZ, R11, RZ ;  /* 0x0000000bff0b723e */ /* 0x000fe400048070ff */
[----:B0-----:R-:W-:-:S04]  /*14150*/  @!P0 IADD3 R8, P1, P2, R4, UR8, R8 ;  /* 0x0000000804088c10 */ /* 0x001fc8000fa3e008 */
[----:B------:R-:W-:-:S05]  /*14160*/  @!P0 IADD3.X R9, R3, UR5, R9, P1, P2 ;  /* 0x0000000503098c10 */ /* 0x000fca0008fe4409 */
[----:B------:R0:W-:Y:S01]  /*14170*/  @!P0 STG.E.U8 desc[UR12][R8.64+0x11], R11 ;  /* 0x0000110b08008986 */ /* 0x0001e2000c10110c */
[----:B------:R-:W-:-:S13]  /*14180*/  ISETP.LT.OR P0, PT, R0, 0x19, !P4 ;  /* 0x000000190000780c */ /* 0x000fda0006701670 */
[----:B0-----:R-:W0:Y:S01]  /*14190*/  @!P0 LDC.64 R8, c[0x0][0x650] ;  /* 0x00019400ff088b82 */ /* 0x001e220000000a00 */
[----:B------:R-:W-:Y:S01]  /*141a0*/  LOP3.LUT R6, R6, 0xffbfffff, RZ, 0xc0, !PT ;  /* 0xffbfffff06067812 */ /* 0x000fe200078ec0ff */
[----:B------:R-:W-:-:S03]  /*141b0*/  FMUL R11, R35, UR14 ;  /* 0x0000000e230b7c20 */ /* 0x000fc60008400000 */
[----:B------:R-:W-:Y:S02]  /*141c0*/  @P5 LOP3.LUT R6, R6, 0x400000, RZ, 0xfc, !PT ;  /* 0x0040000006065812 */ /* 0x000fe400078efcff */
[----:B------:R-:W-:Y:S02]  /*141d0*/  ISETP.LT.OR P5, PT, R0, 0x11, !P6 ;  /* 0x000000110000780c */ /* 0x000fe400077a1670 */
[----:B------:R-:W-:Y:S01]  /*141e0*/  F2FP.SATFINITE.E4M3.F32.PACK_AB_MERGE_C R11, RZ, R11, RZ ;  /* 0x0000000bff0b723e */ /* 0x000fe200048070ff */
[----:B------:R-:W-:Y:S01]  /*141f0*/  IMAD.U32 R13, RZ, RZ, UR6 ;  /* 0x00000006ff0d7e24 */ /* 0x000fe2000f8e00ff */
[----:B0-----:R-:W-:-:S05]  /*14200*/  @!P0 IADD3 R8, P1, R4, R8, RZ ;  /* 0x0000000804088210 */ /* 0x001fca0007f3e0ff */
[----:B------:R-:W-:-:S05]  /*14210*/  @!P0 IMAD.X R9, R3, 0x1, R9, P1 ;  /* 0x0000000103098824 */ /* 0x000fca00008e0609 */
        /* <DEDUP_REMOVED lines=12> */
[----:B0-----:R-:W-:-:S05]  /*142e0*/  @!P0 IADD3 R8, P1, R4, R8, RZ ;  /* 0x0000000804088210 */ /* 0x001fca0007f3e0ff */
[----:B------:R-:W-:-:S05]  /*142f0*/  @!P0 IMAD.X R9, R3, 0x1, R9, P1 ;  /* 0x0000000103098824 */ /* 0x000fca00008e0609 */
        /* <DEDUP_REMOVED lines=126> */
[----:B------:R-:W-:Y:S02]  /*14ae0*/  ISETP.LT.OR P0, PT, R0, 0x31, !P4 ;  /* 0x000000310000780c */ /* 0x000fe40006701670 */
[----:B------:R-:W-:-:S04]  /*14af0*/  LOP3.LUT R6, R6, 0xfffeffff, RZ, 0xc0, !PT ;  /* 0xfffeffff06067812 */ /* 0x000fc800078ec0ff */
[----:B------:R-:W-:-:S07]  /*14b00*/  @P5 LOP3.LUT R6, R6, 0x10000, RZ, 0xfc, !PT ;  /* 0x0001000006065812 */ /* 0x000fce00078efcff */
[----:B0-----:R-:W0:Y:S01]  /*14b10*/  @!P0 LDC.64 R8, c[0x0][0x650] ;  /* 0x00019400ff088b82 */ /* 0x001e220000000a00 */
[----:B------:R-:W-:Y:S01]  /*14b20*/  ISETP.LT.OR P5, PT, R0, 0x29, !P6 ;  /* 0x000000290000780c */ /* 0x000fe200077a1670 */
[----:B------:R-:W-:-:S12]  /*14b30*/  FMUL R11, R246, UR14 ;  /* 0x0000000ef60b7c20 */ /* 0x000fd80008400000 */
[----:B------:R-:W1:Y:S01]  /*14b40*/  @!P5 LDC.64 R246, c[0x0][0x650] ;  /* 0x00019400fff6db82 */ /* 0x000e620000000a00 */
[----:B------:R-:W-:Y:S02]  /*14b50*/  F2FP.SATFINITE.E4M3.F32.PACK_AB_MERGE_C R11, RZ, R11, RZ ;  /* 0x0000000bff0b723e */ /* 0x000fe400048070ff */
[----:B0-----:R-:W-:-:S05]  /*14b60*/  @!P0 IADD3 R8, P1, R4, R8, RZ ;  /* 0x0000000804088210 */ /* 0x001fca0007f3e0ff */
[----:B------:R-:W-:-:S05]  /*14b70*/  @!P0 IMAD.X R9, R3, 0x1, R9, P1 ;  /* 0x0000000103098824 */ /* 0x000fca00008e0609 */
[----:B------:R0:W-:Y:S02]  /*14b80*/  @!P0 STG.E.U8 desc[UR12][R8.64+0x30], R11 ;  /* 0x0000300b08008986 */ /* 0x0001e4000c10110c */
[----:B0-----:R-:W-:Y:S02]  /*14b90*/  IMAD.U32 R9, RZ, RZ, UR6 ;  /* 0x00000006ff097e24 */ /* 0x001fe4000f8e00ff */
[----:B------:R-:W-:Y:S02]  /*14ba0*/  IMAD.U32 R8, RZ, RZ, UR6 ;  /* 0x00000006ff087e24 */ /* 0x000fe4000f8e00ff */
[----:B------:R-:W-:Y:S01]  /*14bb0*/  IMAD.U32 R11, RZ, RZ, UR7 ;  /* 0x00000007ff0b7e24 */ /* 0x000fe2000f8e00ff */
[----:B------:R-:W-:-:S04]  /*14bc0*/  @!P5 LEA R9, P0, R9, R4, 0x7 ;  /* 0x000000040909d211 */ /* 0x000fc800078038ff */
[----:B------:R-:W-:Y:S02]  /*14bd0*/  @!P5 LEA.HI.X R8, R8, R3, R11, 0x7, P0 ;  /* 0x000000030808d211 */ /* 0x000fe400000f3c0b */
[----:B-1----:R-:W-:-:S04]  /*14be0*/  @!P5 IADD3 R246, P0, P1, R9, UR8, R246 ;  /* 0x0000000809f6dc10 */ /* 0x002fc8000f91e0f6 */
        /* <DEDUP_REMOVED lines=385> */
[----:B------:R-:W-:-:S05]  /*16400*/  FMUL R11, R236, UR14 ;  /* 0x0000000eec0b7c20 */ /* 0x000fca0008400000 */
[----:B------:R-:W-:Y:S02]  /*16410*/  F2FP.SATFINITE.E4M3.F32.PACK_AB_MERGE_C R11, RZ, R11, RZ ;  /* 0x0000000bff0b723e */ /* 0x000fe400048070ff */
[----:B0-----:R-:W-:-:S05]  /*16420*/  @!P0 IADD3 R234, P1, R4, R234, RZ ;  /* 0x000000ea04ea8210 */ /* 0x001fca0007f3e0ff */
[----:B------:R-:W-:Y:S01]  /*16430*/  @!P0 IMAD.X R235, R3, 0x1, R235, P1 ;  /* 0x0000000103eb8824 */ /* 0x000fe200008e06eb */
[----:B------:R-:W-:-:S04]  /*16440*/  ISETP.LT.OR P1, PT, R0, 0x71, !P3 ;  /* 0x000000710000780c */ /* 0x000fc80005f21670 */
[----:B------:R0:W-:Y:S09]  /*16450*/  @!P0 STG.E.U8 desc[UR12][R234.64+0x70], R11 ;  /* 0x0000700bea008986 */ /* 0x0001f2000c10110c */
[----:B0-----:R-:W0:Y:S02]  /*16460*/  @!P1 LDC.64 R234, c[0x0][0x650] ;  /* 0x00019400ffea9b82 */ /* 0x001e240000000a00 */
        /* <DEDUP_REMOVED lines=11> */
[----:B------:R-:W-:Y:S01]  /*16520*/  FMUL R11, R238, UR14 ;  /* 0x0000000eee0b7c20 */ /* 0x000fe20008400000 */
[----:B------:R-:W-:-:S04]  /*16530*/  LOP3.LUT R6, R6, 0xfffffffe, RZ, 0xc0, !PT ;  /* 0xfffffffe06067812 */ /* 0x000fc800078ec0ff */
[----:B------:R-:W-:Y:S02]  /*16540*/  F2FP.SATFINITE.E4M3.F32.PACK_AB_MERGE_C R11, RZ, R11, RZ ;  /* 0x0000000bff0b723e */ /* 0x000fe400048070ff */
[----:B------:R-:W-:-:S03]  /*16550*/  @P5 LOP3.LUT R6, R6, 0x1, RZ, 0xfc, !PT ;  /* 0x0000000106065812 */ /* 0x000fc600078efcff */
[----:B------:R1:W-:Y:S01]  /*16560*/  @!P1 STG.E.U8 desc[UR12][R234.64+0x70], R11 ;  /* 0x0000700bea009986 */ /* 0x0003e2000c10110c */
[----:B0-----:R-:W-:Y:S01]  /*16570*/  @!P0 IADD3 R236, P2, P5, R4, UR8, R236 ;  /* 0x0000000804ec8c10 */ /* 0x001fe2000fd5e0ec */
[----:B-1----:R-:W-:-:S03]  /*16580*/  FMUL R11, R241, UR14 ;  /* 0x0000000ef10b7c20 */ /* 0x002fc60008400000 */
[----:B------:R-:W-:Y:S02]  /*16590*/  @!P0 IADD3.X R237, R3, UR5, R237, P2, P5 ;  /* 0x0000000503ed8c10 */ /* 0x000fe400097ea4ed */
[C---:B------:R-:W-:Y:S02]  /*165a0*/  ISETP.LT.OR P2, PT, R0.reuse, 0x79, !P3 ;  /* 0x000000790000780c */ /* 0x040fe40005f41670 */
[----:B------:R-:W-:Y:S02]  /*165b0*/  F2FP.SATFINITE.E4M3.F32.PACK_AB_MERGE_C R11, RZ, R11, RZ ;  /* 0x0000000bff0b723e */ /* 0x000fe400048070ff */
[----:B------:R-:W-:-:S03]  /*165c0*/  ISETP.LT.OR P3, PT, R0, 0x7a, !P3 ;  /* 0x0000007a0000780c */ /* 0x000fc60005f61670 */
[----:B------:R0:W-:Y:S01]  /*165d0*/  @!P0 STG.E.U8 desc[UR12][R236.64+0x71], R11 ;  /* 0x0000710bec008986 */ /* 0x0001e2000c10110c */
[----:B------:R-:W-:-:S05]  /*165e0*/  ISETP.LT.OR P0, PT, R0, 0x79, !P4 ;  /* 0x000000790000780c */ /* 0x000fca0006701670 */
[----:B------:R-:W1:Y:S08]  /*165f0*/  @!P2 LDC.64 R238, c[0x0][0x650] ;  /* 0x00019400ffeeab82 */ /* 0x000e700000000a00 */
[----:B------:R-:W2:Y:S08]  /*16600*/  @!P3 LDC.64 R234, c[0x0][0x650] ;  /* 0x00019400ffeabb82 */ /* 0x000eb00000000a00 */
[----:B0-----:R-:W0:Y:S01]  /*16610*/  @!P0 LDC.64 R236, c[0x0][0x650] ;  /* 0x00019400ffec8b82 */ /* 0x001e220000000a00 */
[----:B-1----:R-:W-:-:S04]  /*16620*/  @!P2 IADD3 R238, P1, P5, R4, UR8, R238 ;  /* 0x0000000804eeac10 */ /* 0x002fc8000fd3e0ee */
[----:B------:R-:W-:Y:S02]  /*16630*/  @!P2 IADD3.X R239, R3, UR5, R239, P1, P5 ;  /* 0x0000000503efac10 */ /* 0x000fe40008fea4ef */
[----:B--2---:R-:W-:Y:S01]  /*16640*/  @!P3 IADD3 R234, P1, P5, R4, UR8, R234 ;  /* 0x0000000804eabc10 */ /* 0x004fe2000fd3e0ea */
[----:B------:R-:W-:-:S03]  /*16650*/  FMUL R11, R240, UR14 ;  /* 0x0000000ef00b7c20 */ /* 0x000fc60008400000 */
[----:B------:R-:W-:Y:S02]  /*16660*/  @!P3 IADD3.X R235, R3, UR5, R235, P1, P5 ;  /* 0x0000000503ebbc10 */ /* 0x000fe40008fea4eb */
[----:B0-----:R-:W-:Y:S02]  /*16670*/  @!P0 IADD3 R236, P1, R4, R236, RZ ;  /* 0x000000ec04ec8210 */ /* 0x001fe40007f3e0ff */
[----:B------:R-:W-:-:S03]  /*16680*/  F2FP.SATFINITE.E4M3.F32.PACK_AB_MERGE_C R11, RZ, R11, RZ ;  /* 0x0000000bff0b723e */ /* 0x000fc600048070ff */
[----:B------:R-:W-:-:S05]  /*16690*/  @!P0 IMAD.X R237, R3, 0x1, R237, P1 ;  /* 0x0000000103ed8824 */ /* 0x000fca00008e06ed */
[----:B------:R0:W-:Y:S01]  /*166a0*/  @!P0 STG.E.U8 desc[UR12][R236.64+0x78], R11 ;  /* 0x0000780bec008986 */ /* 0x0001e2000c10110c */
[----:B------:R-:W-:-:S04]  /*166b0*/  ISETP.GE.AND P0, PT, R12, 0x41, PT ;  /* 0x000000410c00780c */ /* 0x000fc80003f06270 */
[C---:B------:R-:W-:Y:S02]  /*166c0*/  ISETP.LT.OR P1, PT, R0.reuse, 0x1, !P0 ;  /* 0x000000010000780c */ /* 0x040fe40004721670 */
[----:B------:R-:W-:-:S11]  /*166d0*/  ISETP.LT.OR P4, PT, R0, 0x7a, !P4 ;  /* 0x0000007a0000780c */ /* 0x000fd60006781670 */
[----:B0-----:R-:W0:Y:S08]  /*166e0*/  @!P1 LDC.64 R236, c[0x0][0x650] ;  /* 0x00019400ffec9b82 */ /* 0x001e300000000a00 */
[----:B------:R-:W1:Y:S01]  /*166f0*/  @!P4 LDC.64 R240, c[0x0][0x650] ;  /* 0x00019400fff0cb82 */ /* 0x000e620000000a00 */
[----:B------:R-:W-:Y:S02]  /*16700*/  USHF.L.U32 UR9, UR6, 0x6, URZ ;  /* 0x0000000606097899 */ /* 0x000fe4000800063f */
[----:B------:R-:W-:Y:S01]  /*16710*/  USHF.L.U64.HI UR15, UR6, 0x6, UR7 ;  /* 0x00000006060f7899 */ /* 0x000fe20008010207 */
[----:B------:R-:W-:-:S03]  /*16720*/  FMUL R11, R243, UR14 ;  /* 0x0000000ef30b7c20 */ /* 0x000fc60008400000 */
[----:B0-----:R-:W-:-:S04]  /*16730*/  @!P1 IADD3 R236, P5, P6, R4, UR9, R236 ;  /* 0x0000000904ec9c10 */ /* 0x001fc8000febe0ec */
[----:B------:R-:W-:Y:S02]  /*16740*/  @!P1 IADD3.X R237, R3, UR15, R237, P5, P6 ;  /* 0x0000000f03ed9c10 */ /* 0x000fe4000afec4ed */
[----:B-1----:R-:W-:Y:S02]  /*16750*/  @!P4 IADD3 R240, P5, R4, R240, RZ ;  /* 0x000000f004f0c210 */ /* 0x002fe40007fbe0ff */
[----:B------:R-:W-:-:S03]  /*16760*/  F2FP.SATFINITE.E4M3.F32.PACK_AB_MERGE_C R11, RZ, R11, RZ ;  /* 0x0000000bff0b723e */ /* 0x000fc600048070ff */
[----:B------:R-:W-:-:S05]  /*16770*/  @!P4 IMAD.X R241, R3, 0x1, R241, P5 ;  /* 0x0000000103f1c824 */ /* 0x000fca00028e06f1 */
[----:B------:R0:W-:Y:S01]  /*16780*/  @!P4 STG.E.U8 desc[UR12][R240.64+0x79], R11 ;  /* 0x0000790bf000c986 */ /* 0x0001e2000c10110c */
[----:B------:R-:W-:Y:S01]  /*16790*/  ISETP.LT.OR P4, PT, R0, 0x2, !P0 ;  /* 0x000000020000780c */ /* 0x000fe20004781670 */
[----:B0-----:R-:W-:-:S12]  /*167a0*/  FMUL R11, R242, UR14 ;  /* 0x0000000ef20b7c20 */ /* 0x001fd80008400000 */
[----:B------:R-:W0:Y:S01]  /*167b0*/  @!P4 LDC.64 R240, c[0x0][0x650] ;  /* 0x00019400fff0cb82 */ /* 0x000e220000000a00 */
[----:B------:R-:W-:-:S05]  /*167c0*/  F2FP.SATFINITE.E4M3.F32.PACK_AB_MERGE_C R11, RZ, R11, RZ ;  /* 0x0000000bff0b723e */ /* 0x000fca00048070ff */
[----:B------:R1:W-:Y:S01]  /*167d0*/  @!P2 STG.E.U8 desc[UR12][R238.64+0x78], R11 ;  /* 0x0000780bee00a986 */ /* 0x0003e2000c10110c */
[----:B------:R-:W-:-:S13]  /*167e0*/  ISETP.LT.OR P2, PT, R0, 0x9, !P0 ;  /* 0x000000090000780c */ /* 0x000fda0004741670 */
[----:B------:R-:W2:Y:S01]  /*167f0*/  @!P2 LDC.64 R242, c[0x0][0x650] ;  /* 0x00019400fff2ab82 */ /* 0x000ea20000000a00 */
[----:B0-----:R-:W-:Y:S02]  /*16800*/  @!P4 IADD3 R240, P5, P6, R4, UR9, R240 ;  /* 0x0000000904f0cc10 */ /* 0x001fe4000febe0f0 */
[----:B------:R-:W-:Y:S02]  /*16810*/  LOP3.LUT R10, R10, 0xfffffffd, RZ, 0xc0, !PT ;  /* 0xfffffffd0a0a7812 */ /* 0x000fe400078ec0ff */
[----:B------:R-:W-:Y:S02]  /*16820*/  @!P4 IADD3.X R241, R3, UR15, R241, P5, P6 ;  /* 0x0000000f03f1cc10 */ /* 0x000fe4000afec4f1 */
[----:B------:R-:W-:Y:S02]  /*16830*/  @P2 LOP3.LUT R10, R10, 0x2, RZ, 0xfc, !PT ;  /* 0x000000020a0a2812 */ /* 0x000fe400078efcff */
[----:B--2---:R-:W-:-:S04]  /*16840*/  @!P2 IADD3 R242, P5, P6, R4, UR9, R242 ;  /* 0x0000000904f2ac10 */ /* 0x004fc8000febe0f2 */
[----:B------:R-:W-:Y:S02]  /*16850*/  @!P2 IADD3.X R243, R3, UR15, R243, P5, P6 ;  /* 0x0000000f03f3ac10 */ /* 0x000fe4000afec4f3 */
[----:B------:R-:W-:-:S13]  /*16860*/  ISETP.LT.OR P2, PT, R0, 0xa, !P0 ;  /* 0x0000000a0000780c */ /* 0x000fda0004741670 */
[----:B-1----:R-:W0:Y:S01]  /*16870*/  @!P2 LDC.64 R238, c[0x0][0x650] ;  /* 0x00019400ffeeab82 */ /* 0x002e220000000a00 */
[----:B------:R-:W-:-:S05]  /*16880*/  FMUL R11, R244, UR14 ;  /* 0x0000000ef40b7c20 */ /* 0x000fca0008400000 */
[----:B------:R-:W-:Y:S02]  /*16890*/  F2FP.SATFINITE.E4M3.F32.PACK_AB_MERGE_C R11, RZ, R11, RZ ;  /* 0x0000000bff0b723e */ /* 0x000fe400048070ff */
[----:B0-----:R-:W-:-:S04]  /*168a0*/  @!P2 IADD3 R238, P5, P6, R4, UR9, R238 ;  /* 0x0000000904eeac10 */ /* 0x001fc8000febe0ee */
[----:B------:R-:W-:Y:S02]  /*168b0*/  @!P2 IADD3.X R239, R3, UR15, R239, P5, P6 ;  /* 0x0000000f03efac10 */ /* 0x000fe4000afec4ef */
[----:B------:R-:W-:Y:S01]  /*168c0*/  ISETP.LT.OR P2, PT, R0, 0x11, !P0 ;  /* 0x000000110000780c */ /* 0x000fe20004741670 */
[----:B------:R0:W-:-:S12]  /*168d0*/  @!P3 STG.E.U8 desc[UR12][R234.64+0x79], R11 ;  /* 0x0000790bea00b986 */ /* 0x0001d8000c10110c */
[----:B0-----:R-:W0:Y:S01]  /*168e0*/  @!P2 LDC.64 R234, c[0x0][0x650] ;  /* 0x00019400ffeaab82 */ /* 0x001e220000000a00 */
        /* <DEDUP_REMOVED lines=11> */
[----:B------:R-:W-:-:S04]  /*169a0*/  ISETP.GE.AND P1, PT, R12, 0x49, PT ;  /* 0x000000490c00780c */ /* 0x000fc80003f26270 */
[----:B------:R-:W-:Y:S01]  /*169b0*/  ISETP.LT.OR P3, PT, R0, 0x1, !P1 ;  /* 0x000000010000780c */ /* 0x000fe20004f61670 */
[----:B------:R0:W-:-:S12]  /*169c0*/  @!P4 STG.E.U8 desc[UR12][R240.64+0x1], R153 ;  /* 0x00000199f000c986 */ /* 0x0001d8000c10110c */
[----:B0-----:R-:W0:Y:S01]  /*169d0*/  @!P3 LDC.64 R240, c[0x0][0x650] ;  /* 0x00019400fff0bb82 */ /* 0x001e220000000a00 */
[----:B------:R-:W-:Y:S01]  /*169e0*/  IMAD.U32 R13, RZ, RZ, UR8 ;  /* 0x00000008ff0d7e24 */ /* 0x000fe2000f8e00ff */
[----:B------:R-:W-:Y:S01]  /*169f0*/  ISETP.LT.OR P2, PT, R0, 0x19, !P0 ;  /* 0x000000190000780c */ /* 0x000fe20004741670 */
[----:B------:R-:W-:-:S03]  /*16a00*/  IMAD.U32 R11, RZ, RZ, UR5 ;  /* 0x00000005ff0b7e24 */ /* 0x000fc6000f8e00ff */
[----:B------:R-:W-:-:S04]  /*16a10*/  @!P3 IADD3 R13, P5, P6, R13, UR9, R4 ;  /* 0x000000090d0dbc10 */ /* 0x000fc8000febe004 */
[----:B------:R-:W-:-:S05]  /*16a20*/  @!P3 IADD3.X R11, R11, UR15, R3, P5, P6 ;  /* 0x0000000f0b0bbc10 */ /* 0x000fca000afec403 */
[----:B------:R-:W1:Y:S01]  /*16a30*/  @!P2 LDC.64 R152, c[0x0][0x650] ;  /* 0x00019400ff98ab82 */ /* 0x000e620000000a00 */
[----:B0-----:R-:W-:-:S05]  /*16a40*/  @!P3 IADD3 R240, P4, R13, R240, RZ ;  /* 0x000000f00df0b210 */ /* 0x001fca0007f9e0ff */
[----:B------:R-:W-:Y:S01]  /*16a50*/  @!P3 IMAD.X R241, R11, 0x1, R241, P4 ;  /* 0x000000010bf1b824 */ /* 0x000fe200020e06f1 */
[----:B------:R-:W-:Y:S01]  /*16a60*/  ISETP.LT.OR P4, PT, R0, 0x2, !P1 ;  /* 0x000000020000780c */ /* 0x000fe20004f81670 */
[----:B------:R-:W-:-:S12]  /*16a70*/  FMUL R154, R154, UR14 ;  /* 0x0000000e9a9a7c20 */ /* 0x000fd80008400000 */
[----:B------:R-:W0:Y:S01]  /*16a80*/  @!P4 LDC.64 R244, c[0x0][0x650] ;  /* 0x00019400fff4cb82 */ /* 0x000e220000000a00 */
[----:B------:R-:W-:Y:S01]  /*16a90*/  F2FP.SATFINITE.E4M3.F32.PACK_AB_MERGE_C R154, RZ, R154, RZ ;  /* 0x0000009aff9a723e */ /* 0x000fe200048070ff */
[----:B------:R-:W-:Y:S01]  /*16aa0*/  IMAD.U32 R13, RZ, RZ, UR8 ;  /* 0x00000008ff0d7e24 */ /* 0x000fe2000f8e00ff */
[----:B-1----:R-:W-:Y:S01]  /*16ab0*/  @!P2 IADD3 R152, P5, P6, R4, UR9, R152 ;  /* 0x000000090498ac10 */ /* 0x002fe2000febe098 */
[----:B------:R-:W-:Y:S02]  /*16ac0*/  IMAD.U32 R11, RZ, RZ, UR5 ;  /* 0x00000005ff0b7e24 */ /* 0x000fe4000f8e00ff */
[----:B------:R1:W-:Y:S01]  /*16ad0*/  @!P3 STG.E.U8 desc[UR12][R240.64], R154 ;  /* 0x0000009af000b986 */ /* 0x0003e2000c10110c */
[----:B------:R-:W-:Y:S02]  /*16ae0*/  @!P2 IADD3.X R153, R3, UR15, R153, P5, P6 ;  /* 0x0000000f0399ac10 */ /* 0x000fe4000afec499 */
[----:B------:R-:W-:-:S04]  /*16af0*/  @!P4 IADD3 R13, P3, P5, R13, UR9, R4 ;  /* 0x000000090d0dcc10 */ /* 0x000fc8000fd7e004 */
[----:B------:R-:W-:Y:S02]  /*16b00*/  @!P4 IADD3.X R11, R11, UR15, R3, P3, P5 ;  /* 0x0000000f0b0bcc10 */ /* 0x000fe40009fea403 */
[----:B0-----:R-:W-:-:S05]  /*16b10*/  @!P4 IADD3 R244, P3, R13, R244, RZ ;  /* 0x000000f40df4c210 */ /* 0x001fca0007f7e0ff */
[----:B------:R-:W-:Y:S01]  /*16b20*/  @!P4 IMAD.X R245, R11, 0x1, R245, P3 ;  /* 0x000000010bf5c824 */ /* 0x000fe200018e06f5 */
[----:B------:R-:W-:-:S13]  /*16b30*/  ISETP.LT.OR P3, PT, R0, 0x1a, !P0 ;  /* 0x0000001a0000780c */ /* 0x000fda0004761670 */
[----:B-1----:R-:W0:Y:S01]  /*16b40*/  @!P3 LDC.64 R240, c[0x0][0x650] ;  /* 0x00019400fff0bb82 */ /* 0x002e220000000a00 */
[C---:B------:R-:W-:Y:S02]  /*16b50*/  LOP3.LUT P2, RZ, R10.reuse, 0x2, RZ, 0xc0, !PT ;  /* 0x000000020aff7812 */ /* 0x040fe4000784c0ff */
[----:B------:R-:W-:Y:S01]  /*16b60*/  LOP3.LUT R10, R10, 0xfffffffe, RZ, 0xc0, !PT ;  /* 0xfffffffe0a0a7812 */ /* 0x000fe200078ec0ff */
[----:B------:R-:W-:-:S03]  /*16b70*/  FMUL R155, R155, UR14 ;  /* 0x0000000e9b9b7c20 */ /* 0x000fc60008400000 */
[----:B------:R-:W-:Y:S01]  /*16b80*/  @P3 LOP3.LUT R10, R10, 0x1, RZ, 0xfc, !PT ;  /* 0x000000010a0a3812 */ /* 0x000fe200078efcff */
[----:B------:R-:W-:Y:S01]  /*16b90*/  FMUL R156, R156, UR14 ;  /* 0x0000000e9c9c7c20 */ /* 0x000fe20008400000 */
[----:B------:R-:W-:Y:S02]  /*16ba0*/  F2FP.SATFINITE.E4M3.F32.PACK_AB_MERGE_C R155, RZ, R155, RZ ;  /* 0x0000009bff9b723e */ /* 0x000fe400048070ff */
[----:B0-----:R-:W-:-:S04]  /*16bb0*/  @!P3 IADD3 R240, P5, P6, R4, UR9, R240 ;  /* 0x0000000904f0bc10 */ /* 0x001fc8000febe0f0 */
[----:B------:R-:W-:Y:S02]  /*16bc0*/  @!P3 IADD3.X R241, R3, UR15, R241, P5, P6 ;  /* 0x0000000f03f1bc10 */ /* 0x000fe4000afec4f1 */
[C---:B------:R-:W-:Y:S02]  /*16bd0*/  ISETP.LT.OR P6, PT, R0.reuse, 0x21, !P0 ;  /* 0x000000210000780c */ /* 0x040fe400047c1670 */
[----:B------:R-:W-:Y:S01]  /*16be0*/  ISETP.LT.OR P3, PT, R0, 0x22, !P0 ;  /* 0x000000220000780c */ /* 0x000fe20004761670 */
[----:B------:R0:W-:Y:S01]  /*16bf0*/  @!P4 STG.E.U8 desc[UR12][R244.64+0x1], R155 ;  /* 0x0000019bf400c986 */ /* 0x0001e2000c10110c */
[----:B------:R-:W-:-:S05]  /*16c00*/  F2FP.SATFINITE.E4M3.F32.PACK_AB_MERGE_C R156, RZ, R156, RZ ;  /* 0x0000009cff9c723e */ /* 0x000fca00048070ff */
[----:B------:R1:W-:Y:S04]  /*16c10*/  @!P2 STG.E.U8 desc[UR12][R242.64+0x8], R156 ;  /* 0x0000089cf200a986 */ /* 0x0003e8000c10110c */
[----:B0-----:R-:W0:Y:S08]  /*16c20*/  @!P6 LDC.64 R154, c[0x0][0x650] ;  /* 0x00019400ff9aeb82 */ /* 0x001e300000000a00 */
[----:B-1----:R-:W1:Y:S01]  /*16c30*/  @!P3 LDC.64 R242, c[0x0][0x650] ;  /* 0x00019400fff2bb82 */ /* 0x002e620000000a00 */
[----:B------:R-:W-:Y:S01]  /*16c40*/  FMUL R157, R157, UR14 ;  /* 0x0000000e9d9d7c20 */ /* 0x000fe20008400000 */
[----:B0-----:R-:W-:-:S04]  /*16c50*/  @!P6 IADD3 R154, P4, P5, R4, UR9, R154 ;  /* 0x00000009049aec10 */ /* 0x001fc8000fd9e09a */
[C---:B------:R-:W-:Y:S02]  /*16c60*/  @!P6 IADD3.X R155, R3.reuse, UR15, R155, P4, P5 ;  /* 0x0000000f039bec10 */ /* 0x040fe4000a7ea49b */
[----:B-1----:R-:W-:Y:S02]  /*16c70*/  @!P3 IADD3 R242, P2, P4, R4, UR9, R242 ;  /* 0x0000000904f2bc10 */ /* 0x002fe4000fc5e0f2 */
[C---:B------:R-:W-:Y:S02]  /*16c80*/  ISETP.LT.OR P6, PT, R0.reuse, 0xa, !P0 ;  /* 0x0000000a0000780c */ /* 0x040fe400047c1670 */
[----:B------:R-:W-:Y:S02]  /*16c90*/  @!P3 IADD3.X R243, R3, UR15, R243, P2, P4 ;  /* 0x0000000f03f3bc10 */ /* 0x000fe400097e84f3 */
[----:B------:R-:W-:Y:S02]  /*16ca0*/  ISETP.LT.OR P2, PT, R0, 0x9, !P1 ;  /* 0x000000090000780c */ /* 0x000fe40004f41670 */
[----:B------:R-:W-:-:S02]  /*16cb0*/  F2FP.SATFINITE.E4M3.F32.PACK_AB_MERGE_C R157, RZ, R157, RZ ;  /* 0x0000009dff9d723e */ /* 0x000fc400048070ff */
[----:B------:R-:W-:-:S05]  /*16cc0*/  ISETP.LT.OR P3, PT, R0, 0x29, !P0 ;  /* 0x000000290000780c */ /* 0x000fca0004761670 */
[----:B------:R0:W-:Y:S04]  /*16cd0*/  @!P6 STG.E.U8 desc[UR12][R238.64+0x9], R157 ;  /* 0x0000099dee00e986 */ /* 0x0001e8000c10110c */
[----:B0-----:R-:W0:Y:S01]  /*16ce0*/  @!P2 LDC.64 R238, c[0x0][0x650] ;  /* 0x00019400ffeeab82 */ /* 0x001e220000000a00 */
[----:B------:R-:W-:-:S07]  /*16cf0*/  IMAD.U32 R13, RZ, RZ, UR8 ;  /* 0x00000008ff0d7e24 */ /* 0x000fce000f8e00ff */
[----:B------:R-:W1:Y:S01]  /*16d00*/  @!P3 LDC.64 R156, c[0x0][0x650] ;  /* 0x00019400ff9cbb82 */ /* 0x000e620000000a00 */
[----:B------:R-:W-:Y:S01]  /*16d10*/  IMAD.U32 R11, RZ, RZ, UR5 ;  /* 0x00000005ff0b7e24 */ /* 0x000fe2000f8e00ff */
[----:B------:R-:W-:Y:S01]  /*16d20*/  @!P2 IADD3 R13, P4, P5, R13, UR9, R4 ;  /* 0x000000090d0dac10 */ /* 0x000fe2000fd9e004 */
[----:B------:R-:W-:-:S03]  /*16d30*/  FMUL R158, R158, UR14 ;  /* 0x0000000e9e9e7c20 */ /* 0x000fc60008400000 */
[----:B------:R-:W-:Y:S02]  /*16d40*/  @!P2 IADD3.X R11, R11, UR15, R3, P4, P5 ;  /* 0x0000000f0b0bac10 */ /* 0x000fe4000a7ea403 */
[----:B------:R-:W-:Y:S02]  /*16d50*/  F2FP.SATFINITE.E4M3.F32.PACK_AB_MERGE_C R158, RZ, R158, RZ ;  /* 0x0000009eff9e723e */ /* 0x000fe400048070ff */
[----:B0-----:R-:W-:-:S05]  /*16d60*/  @!P2 IADD3 R238, P4, R13, R238, RZ ;  /* 0x000000ee0deea210 */ /* 0x001fca0007f9e0ff */
[----:B------:R-:W-:Y:S01]  /*16d70*/  @!P2 IMAD.X R239, R11, 0x1, R239, P4 ;  /* 0x000000010befa824 */ /* 0x000fe200020e06ef */
[----:B-1----:R-:W-:-:S04]  /*16d80*/  @!P3 IADD3 R156, P5, P6, R4, UR9, R156 ;  /* 0x00000009049cbc10 */ /* 0x002fc8000febe09c */
[----:B------:R0:W-:Y:S01]  /*16d90*/  @!P2 STG.E.U8 desc[UR12][R238.64+0x8], R158 ;  /* 0x0000089eee00a986 */ /* 0x0001e2000c10110c */
[C---:B------:R-:W-:Y:S02]  /*16da0*/  ISETP.LT.OR P2, PT, R0.reuse, 0xa, !P1 ;  /* 0x0000000a0000780c */ /* 0x040fe40004f41670 */
[----:B------:R-:W-:Y:S02]  /*16db0*/  @!P3 IADD3.X R157, R3, UR15, R157, P5, P6 ;  /* 0x0000000f039dbc10 */ /* 0x000fe4000afec49d */
[----:B------:R-:W-:-:S09]  /*16dc0*/  ISETP.LT.OR P3, PT, R0, 0x2a, !P0 ;  /* 0x0000002a0000780c */ /* 0x000fd20004761670 */
[----:B------:R-:W1:Y:S08]  /*16dd0*/  @!P2 LDC.64 R244, c[0x0][0x650] ;  /* 0x00019400fff4ab82 */ /* 0x000e700000000a00 */
[----:B0-----:R-:W0:Y:S01]  /*16de0*/  @!P3 LDC.64 R238, c[0x0][0x650] ;  /* 0x00019400ffeebb82 */ /* 0x001e220000000a00 */
[----:B------:R-:W-:Y:S02]  /*16df0*/  IMAD.U32 R13, RZ, RZ, UR8 ;  /* 0x00000008ff0d7e24 */ /* 0x000fe4000f8e00ff */
[----:B------:R-:W-:-:S03]  /*16e00*/  IMAD.U32 R11, RZ, RZ, UR5 ;  /* 0x00000005ff0b7e24 */ /* 0x000fc6000f8e00ff */
[----:B------:R-:W-:-:S04]  /*16e10*/  @!P2 IADD3 R13, P4, P5, R13, UR9, R4 ;  /* 0x000000090d0dac10 */ /* 0x000fc8000fd9e004 */
[----:B------:R-:W-:Y:S02]  /*16e20*/  @!P2 IADD3.X R11, R11, UR15, R3, P4, P5 ;  /* 0x0000000f0b0bac10 */ /* 0x000fe4000a7ea403 */
[----:B-1----:R-:W-:-:S05]  /*16e30*/  @!P2 IADD3 R244, P4, R13, R244, RZ ;  /* 0x000000f40df4a210 */ /* 0x002fca0007f9e0ff */
[----:B------:R-:W-:Y:S01]  /*16e40*/  @!P2 IMAD.X R245, R11, 0x1, R245, P4 ;  /* 0x000000010bf5a824 */ /* 0x000fe200020e06f5 */
[----:B0-----:R-:W-:Y:S01]  /*16e50*/  @!P3 IADD3 R238, P4, P5, R4, UR9, R238 ;  /* 0x0000000904eebc10 */ /* 0x001fe2000fd9e0ee */
[----:B------:R-:W-:-:S03]  /*16e60*/  FMUL R159, R159, UR14 ;  /* 0x0000000e9f9f7c20 */ /* 0x000fc60008400000 */
[----:B------:R-:W-:Y:S02]  /*16e70*/  @!P3 IADD3.X R239, R3, UR15, R239, P4, P5 ;  /* 0x0000000f03efbc10 */ /* 0x000fe4000a7ea4ef */
[----:B------:R-:W-:Y:S01]  /*16e80*/  ISETP.LT.OR P3, PT, R0, 0x11, !P0 ;  /* 0x000000110000780c */ /* 0x000fe20004761670 */
[----:B------:R-:W-:Y:S01]  /*16e90*/  FMUL R160, R160, UR14 ;  /* 0x0000000ea0a07c20 */ /* 0x000fe20008400000 */
[----:B------:R-:W-:Y:S02]  /*16ea0*/  F2FP.SATFINITE.E4M3.F32.PACK_AB_MERGE_C R159, RZ, R159, RZ ;  /* 0x0000009fff9f723e */ /* 0x000fe400048070ff */
[C---:B------:R-:W-:Y:S02]  /*16eb0*/  ISETP.LT.OR P6, PT, R0.reuse, 0x31, !P0 ;  /* 0x000000310000780c */ /* 0x040fe400047c1670 */
[----:B------:R-:W-:Y:S01]  /*16ec0*/  F2FP.SATFINITE.E4M3.F32.PACK_AB_MERGE_C R160, RZ, R160, RZ ;  /* 0x000000a0ffa0723e */ /* 0x000fe200048070ff */
[----:B------:R0:W-:Y:S06]  /*16ed0*/  @!P2 STG.E.U8 desc[UR12][R244.64+0x9], R159 ;  /* 0x0000099ff400a986 */ /* 0x0001ec000c10110c */
[----:B------:R1:W-:Y:S01]  /*16ee0*/  @!P3 STG.E.U8 desc[UR12][R234.64+0x10], R160 ;  /* 0x000010a0ea00b986 */ /* 0x0003e2000c10110c */
[----:B------:R-:W-:-:S03]  /*16ef0*/  ISETP.LT.OR P3, PT, R0, 0x32, !P0 ;  /* 0x000000320000780c */ /* 0x000fc60004761670 */
[----:B0-----:R-:W0:Y:S10]  /*16f00*/  @!P6 LDC.64 R158, c[0x0][0x650] ;  /* 0x00019400ff9eeb82 */ /* 0x001e340000000a00 */
[----:B-1----:R-:W1:Y:S01]  /*16f10*/  @!P3 LDC.64 R234, c[0x0][0x650] ;  /* 0x00019400ffeabb82 */ /* 0x002e620000000a00 */
[----:B------:R-:W-:Y:S01]  /*16f20*/  FMUL R161, R161, UR14 ;  /* 0x0000000ea1a17c20 */ /* 0x000fe20008400000 */
[----:B0-----:R-:W-:-:S04]  /*16f30*/  @!P6 IADD3 R158, P2, P4, R4, UR9, R158 ;  /* 0x00000009049eec10 */ /* 0x001fc8000fc5e09e */
[----:B------:R-:W-:Y:S02]  /*16f40*/  @!P6 IADD3.X R159, R3, UR15, R159, P2, P4 ;  /* 0x0000000f039fec10 */ /* 0x000fe400097e849f */
[----:B-1----:R-:W-:-:S04]  /*16f50*/  @!P3 IADD3 R234, P2, P4, R4, UR9, R234 ;  /* 0x0000000904eabc10 */ /* 0x002fc8000fc5e0ea */
[----:B------:R-:W-:Y:S02]  /*16f60*/  @!P3 IADD3.X R235, R3, UR15, R235, P2, P4 ;  /* 0x0000000f03ebbc10 */ /* 0x000fe400097e84eb */
[C---:B------:R-:W-:Y:S02]  /*16f70*/  ISETP.LT.OR P3, PT, R0.reuse, 0x12, !P0 ;  /* 0x000000120000780c */ /* 0x040fe40004761670 */
[----:B------:R-:W-:Y:S02]  /*16f80*/  ISETP.LT.OR P2, PT, R0, 0x11, !P1 ;  /* 0x000000110000780c */ /* 0x000fe40004f41670 */
[----:B------:R-:W-:-:S09]  /*16f90*/  F2FP.SATFINITE.E4M3.F32.PACK_AB_MERGE_C R161, RZ, R161, RZ ;  /* 0x000000a1ffa1723e */ /* 0x000fd200048070ff */
[----:B------:R0:W-:Y:S02]  /*16fa0*/  @!P3 STG.E.U8 desc[UR12][R236.64+0x11], R161 ;  /* 0x000011a1ec00b986 */ /* 0x0001e4000c10110c */
[----:B0-----:R-:W0:Y:S01]  /*16fb0*/  @!P2 LDC.64 R160, c[0x0][0x650] ;  /* 0x00019400ffa0ab82 */ /* 0x001e220000000a00 */
[----:B------:R-:W-:Y:S01]  /*16fc0*/  IMAD.U32 R13, RZ, RZ, UR8 ;  /* 0x00000008ff0d7e24 */ /* 0x000fe2000f8e00ff */
[----:B------:R-:W-:Y:S01]  /*16fd0*/  ISETP.LT.OR P3, PT, R0, 0x39, !P0 ;  /* 0x000000390000780c */ /* 0x000fe20004761670 */
[----:B------:R-:W-:-:S03]  /*16fe0*/  IMAD.U32 R11, RZ, RZ, UR5 ;  /* 0x00000005ff0b7e24 */ /* 0x000fc6000f8e00ff */
[----:B------:R-:W-:Y:S01]  /*16ff0*/  @!P2 IADD3 R13, P4, P5, R13, UR9, R4 ;  /* 0x000000090d0dac10 */ /* 0x000fe2000fd9e004 */
[----:B------:R-:W-:-:S03]  /*17000*/  FMUL R162, R162, UR14 ;  /* 0x0000000ea2a27c20 */ /* 0x000fc60008400000 */
[----:B------:R-:W-:Y:S02]  /*17010*/  @!P2 IADD3.X R11, R11, UR15, R3, P4, P5 ;  /* 0x0000000f0b0bac10 */ /* 0x000fe4000a7ea403 */
[----:B------:R-:W-:-:S03]  /*17020*/  F2FP.SATFINITE.E4M3.F32.PACK_AB_MERGE_C R162, RZ, R162, RZ ;  /* 0x000000a2ffa2723e */ /* 0x000fc600048070ff */
[----:B------:R-:W1:Y:S01]  /*17030*/  @!P3 LDC.64 R236, c[0x0][0x650] ;  /* 0x00019400ffecbb82 */ /* 0x000e620000000a00 */
[----:B0-----:R-:W-:-:S05]  /*17040*/  @!P2 IADD3 R160, P4, R13, R160, RZ ;  /* 0x000000a00da0a210 */ /* 0x001fca0007f9e0ff */
[----:B------:R-:W-:-:S05]  /*17050*/  @!P2 IMAD.X R161, R11, 0x1, R161, P4 ;  /* 0x000000010ba1a824 */ /* 0x000fca00020e06a1 */
[----:B------:R0:W-:Y:S01]  /*17060*/  @!P2 STG.E.U8 desc[UR12][R160.64+0x10], R162 ;  /* 0x000010a2a000a986 */ /* 0x0001e2000c10110c */
[----:B------:R-:W-:Y:S02]  /*17070*/  ISETP.LT.OR P2, PT, R0, 0x12, !P1 ;  /* 0x000000120000780c */ /* 0x000fe40004f41670 */
[----:B------:R-:W-:Y:S02]  /*17080*/  LOP3.LUT R7, R7, 0xfffffffe, RZ, 0xc0, !PT ;  /* 0xfffffffe07077812 */ /* 0x000fe400078ec0ff */
[----:B-1----:R-:W-:Y:S01]  /*17090*/  @!P3 IADD3 R236, P5, P6, R4, UR9, R236 ;  /* 0x0000000904ecbc10 */ /* 0x002fe2000febe0ec */
[----:B------:R-:W-:-:S08]  /*170a0*/  IMAD.U32 R11, RZ, RZ, UR8 ;  /* 0x00000008ff0b7e24 */ /* 0x000fd0000f8e00ff */
[----:B0-----:R-:W0:Y:S01]  /*170b0*/  @!P2 LDC.64 R160, c[0x0][0x650] ;  /* 0x00019400ffa0ab82 */ /* 0x001e220000000a00 */
[----:B------:R-:W-:Y:S02]  /*170c0*/  @P3 LOP3.LUT R7, R7, 0x1, RZ, 0xfc, !PT ;  /* 0x0000000107073812 */ /* 0x000fe400078efcff */
[----:B------:R-:W-:Y:S02]  /*170d0*/  @!P3 IADD3.X R237, R3, UR15, R237, P5, P6 ;  /* 0x0000000f03edbc10 */ /* 0x000fe4000afec4ed */
[----:B------:R-:W-:Y:S01]  /*170e0*/  LOP3.LUT P3, RZ, R10, 0x1, RZ, 0xc0, !PT ;  /* 0x000000010aff7812 */ /* 0x000fe2000786c0ff */
[----:B------:R-:W-:Y:S01]  /*170f0*/  IMAD.U32 R10, RZ, RZ, UR5 ;  /* 0x00000005ff0a7e24 */ /* 0x000fe2000f8e00ff */
[----:B------:R-:W-:-:S04]  /*17100*/  @!P2 IADD3 R11, P4, P5, R11, UR9, R4 ;  /* 0x000000090b0bac10 */ /* 0x000fc8000fd9e004 */
[----:B------:R-:W-:Y:S02]  /*17110*/  @!P2 IADD3.X R10, R10, UR15, R3, P4, P5 ;  /* 0x0000000f0a0aac10 */ /* 0x000fe4000a7ea403 */
[----:B------:R-:W-:Y:S02]  /*17120*/  ISETP.LT.OR P5, PT, R0, 0x3a, !P0 ;  /* 0x0000003a0000780c */ /* 0x000fe400047a1670 */
[----:B0-----:R-:W-:-:S05]  /*17130*/  @!P2 IADD3 R160, P4, R11, R160, RZ ;  /* 0x000000a00ba0a210 */ /* 0x001fca0007f9e0ff */
[----:B------:R-:W-:-:S06]  /*17140*/  @!P2 IMAD.X R161, R10, 0x1, R161, P4 ;  /* 0x000000010aa1a824 */ /* 0x000fcc00020e06a1 */
[----:B------:R-:W0:Y:S01]  /*17150*/  @!P5 LDC.64 R10, c[0x0][0x650] ;  /* 0x00019400ff0adb82 */ /* 0x000e220000000a00 */
[----:B------:R-:W-:Y:S01]  /*17160*/  LOP3.LUT R6, R6, 0x7fffffff, RZ, 0xc0, !PT ;  /* 0x7fffffff06067812 */ /* 0x000fe200078ec0ff */
[----:B------:R-:W-:-:S03]  /*17170*/  FMUL R163, R163, UR14 ;  /* 0x0000000ea3a37c20 */ /* 0x000fc60008400000 */
[----:B------:R-:W-:Y:S02]  /*17180*/  @P5 LOP3.LUT R6, R6, 0x80000000, RZ, 0xfc, !PT ;  /* 0x8000000006065812 */ /* 0x000fe400078efcff */
[----:B------:R-:W-:Y:S02]  /*17190*/  F2FP.SATFINITE.E4M3.F32.PACK_AB_MERGE_C R163, RZ, R163, RZ ;  /* 0x000000a3ffa3723e */ /* 0x000fe400048070ff */
[----:B0-----:R-:W-:-:S04]  /*171a0*/  @!P5 IADD3 R10, P4, P6, R4, UR9, R10 ;  /* 0x00000009040adc10 */ /* 0x001fc8000fe9e00a */
[----:B------:R-:W-:Y:S02]  /*171b0*/  @!P5 IADD3.X R11, R3, UR15, R11, P4, P6 ;  /* 0x0000000f030bdc10 */ /* 0x000fe4000a7ec40b */
[----:B------:R-:W-:Y:S01]  /*171c0*/  ISETP.LT.OR P5, PT, R0, 0x41, !P0 ;  /* 0x000000410000780c */ /* 0x000fe200047a1670 */
[----:B------:R0:W-:-:S12]  /*171d0*/  @!P2 STG.E.U8 desc[UR12][R160.64+0x11], R163 ;  /* 0x000011a3a000a986 */ /* 0x0001d8000c10110c */
[----:B0-----:R-:W0:Y:S01]  /*171e0*/  @!P5 LDC.64 R160, c[0x0][0x650] ;  /* 0x00019400ffa0db82 */ /* 0x001e220000000a00 */
[----:B------:R-:W-:Y:S02]  /*171f0*/  LOP3.LUT R7, R7, 0xfffffeff, RZ, 0xc0, !PT ;  /* 0xfffffeff07077812 */ /* 0x000fe400078ec0ff */
[----:B------:R-:W-:Y:S02]  /*17200*/  ISETP.LT.OR P6, PT, R0, 0x19, !P0 ;  /* 0x000000190000780c */ /* 0x000fe400047c1670 */
[----:B------:R-:W-:Y:S01]  /*17210*/  @P5 LOP3.LUT R7, R7, 0x100, RZ, 0xfc, !PT ;  /* 0x0000010007075812 */ /* 0x000fe200078efcff */
        /* <DEDUP_REMOVED lines=14> */
[----:B------:R-:W-:Y:S01]  /*17300*/  LOP3.LUT R7, R7, 0xfffffff7, RZ, 0xc0, !PT ;  /* 0xfffffff707077812 */ /* 0x000fe200078ec0ff */
[----:B------:R-:W-:-:S03]  /*17310*/  IMAD.U32 R162, RZ, RZ, UR8 ;  /* 0x00000008ffa27e24 */ /* 0x000fc6000f8e00ff */
[----:B------:R-:W-:Y:S01]  /*17320*/  @P5 LOP3.LUT R7, R7, 0x8, RZ, 0xfc, !PT ;  /* 0x0000000807075812 */ /* 0x000fe200078efcff */
[----:B------:R-:W-:Y:S01]  /*17330*/  IMAD.U32 R13, RZ, RZ, UR5 ;  /* 0x00000005ff0d7e24 */ /* 0x000fe2000f8e00ff */
[----:B------:R-:W-:Y:S02]  /*17340*/  ISETP.LT.OR P5, PT, R0, 0x49, !P0 ;  /* 0x000000490000780c */ /* 0x000fe400047a1670 */
[----:B------:R-:W-:Y:S01]  /*17350*/  @!P2 IADD3 R162, P4, P6, R162, UR9, R4 ;  /* 0x00000009a2a2ac10 */ /* 0x000fe2000fe9e004 */
[----:B------:R-:W-:-:S03]  /*17360*/  FMUL R166, R166, UR14 ;  /* 0x0000000ea6a67c20 */ /* 0x000fc60008400000 */
[----:B------:R-:W-:Y:S02]  /*17370*/  @!P2 IADD3.X R13, R13, UR15, R3, P4, P6 ;  /* 0x0000000f0d0dac10 */ /* 0x000fe4000a7ec403 */
[----:B------:R-:W-:Y:S02]  /*17380*/  F2FP.SATFINITE.E4M3.F32.PACK_AB_MERGE_C R166, RZ, R166, RZ ;  /* 0x000000a6ffa6723e */ /* 0x000fe400048070ff */
[----:B0-----:R-:W-:-:S03]  /*17390*/  @!P2 IADD3 R164, P3, R162, R164, RZ ;  /* 0x000000a4a2a4a210 */ /* 0x001fc60007f7e0ff */
[----:B------:R-:W0:Y:S02]  /*173a0*/  @!P5 LDC.64 R162, c[0x0][0x650] ;  /* 0x00019400ffa2db82 */ /* 0x000e240000000a00 */
[----:B------:R-:W-:-:S05]  /*173b0*/  @!P2 IMAD.X R165, R13, 0x1, R165, P3 ;  /* 0x000000010da5a824 */ /* 0x000fca00018e06a5 */
[----:B------:R1:W-:Y:S01]  /*173c0*/  @!P2 STG.E.U8 desc[UR12][R164.64+0x18], R166 ;  /* 0x000018a6a400a986 */ /* 0x0003e2000c10110c */
[----:B------:R-:W-:Y:S02]  /*173d0*/  ISETP.LT.OR P2, PT, R0, 0x1a, !P1 ;  /* 0x0000001a0000780c */ /* 0x000fe40004f41670 */
[----:B------:R-:W-:-:S11]  /*173e0*/  LOP3.LUT R7, R7, 0xfffff7ff, RZ, 0xc0, !PT ;  /* 0xfffff7ff07077812 */ /* 0x000fd600078ec0ff */
[----:B------:R-:W2:Y:S01]  /*173f0*/  @!P2 LDC.64 R240, c[0x0][0x650] ;  /* 0x00019400fff0ab82 */ /* 0x000ea20000000a00 */
[----:B0-----:R-:W-:Y:S02]  /*17400*/  @!P5 IADD3 R162, P4, P6, R4, UR9, R162 ;  /* 0x0000000904a2dc10 */ /* 0x001fe4000fe9e0a2 */
[----:B------:R-:W-:Y:S02]  /*17410*/  @P5 LOP3.LUT R7, R7, 0x800, RZ, 0xfc, !PT ;  /* 0x0000080007075812 */ /* 0x000fe400078efcff */
[----:B------:R-:W-:Y:S02]  /*17420*/  @!P5 IADD3.X R163, R3, UR15, R163, P4, P6 ;  /* 0x0000000f03a3dc10 */ /* 0x000fe4000a7ec4a3 */
[----:B------:R-:W-:Y:S01]  /*17430*/  ISETP.LT.OR P5, PT, R0, 0x4a, !P0 ;  /* 0x0000004a0000780c */ /* 0x000fe200047a1670 */
[----:B-1----:R-:W-:Y:S02]  /*17440*/  IMAD.U32 R164, RZ, RZ, UR8 ;  /* 0x00000008ffa47e24 */ /* 0x002fe4000f8e00ff */
[----:B------:R-:W-:-:S03]  /*17450*/  IMAD.U32 R13, RZ, RZ, UR5 ;  /* 0x00000005ff0d7e24 */ /* 0x000fc6000f8e00ff */
[----:B------:R-:W-:-:S04]  /*17460*/  @!P2 IADD3 R164, P3, P4, R164, UR9, R4 ;  /* 0x00000009a4a4ac10 */ /* 0x000fc8000fc7e004 */
[----:B------:R-:W-:Y:S02]  /*17470*/  @!P2 IADD3.X R13, R13, UR15, R3, P3, P4 ;  /* 0x0000000f0d0dac10 */ /* 0x000fe40009fe8403 */
[----:B--2---:R-:W-:Y:S02]  /*17480*/  @!P2 IADD3 R240, P3, R164, R240, RZ ;  /* 0x000000f0a4f0a210 */ /* 0x004fe40007f7e0ff */
[----:B------:R-:W0:Y:S01]  /*17490*/  @!P5 LDC.64 R164, c[0x0][0x650] ;  /* 0x00019400ffa4db82 */ /* 0x000e220000000a00 */
[----:B------:R-:W-:Y:S02]  /*174a0*/  LOP3.LUT R7, R7, 0xfffffbff, RZ, 0xc0, !PT ;  /* 0xfffffbff07077812 */ /* 0x000fe400078ec0ff */
[----:B------:R-:W-:Y:S01]  /*174b0*/  @!P2 IMAD.X R241, R13, 0x1, R241, P3 ;  /* 0x000000010df1a824 */ /* 0x000fe200018e06f1 */
[----:B------:R-:W-:Y:S01]  /*174c0*/  ISETP.LT.OR P6, PT, R0, 0x51, !P0 ;  /* 0x000000510000780c */ /* 0x000fe200047c1670 */
[----:B------:R-:W-:Y:S01]  /*174d0*/  FMUL R167, R167, UR14 ;  /* 0x0000000ea7a77c20 */ /* 0x000fe20008400000 */
[----:B------:R-:W-:Y:S01]  /*174e0*/  @P5 LOP3.LUT R7, R7, 0x400, RZ, 0xfc, !PT ;  /* 0x0000040007075812 */ /* 0x000fe200078efcff */
[----:B------:R-:W-:-:S03]  /*174f0*/  FMUL R168, R168, UR14 ;  /* 0x0000000ea8a87c20 */ /* 0x000fc60008400000 */
[----:B------:R-:W-:Y:S02]  /*17500*/  F2FP.SATFINITE.E4M3.F32.PACK_AB_MERGE_C R167, RZ, R167, RZ ;  /* 0x000000a7ffa7723e */ /* 0x000fe400048070ff */
[----:B0-----:R-:W-:-:S04]  /*17510*/  @!P5 IADD3 R164, P3, P4, R4, UR9, R164 ;  /* 0x0000000904a4dc10 */ /* 0x001fc8000fc7e0a4 */
[----:B------:R-:W-:Y:S02]  /*17520*/  @!P5 IADD3.X R165, R3, UR15, R165, P3, P4 ;  /* 0x0000000f03a5dc10 */ /* 0x000fe40009fe84a5 */
[C---:B------:R-:W-:Y:S02]  /*17530*/  ISETP.LT.OR P5, PT, R0.reuse, 0x21, !P0 ;  /* 0x000000210000780c */ /* 0x040fe400047a1670 */
[----:B------:R-:W-:Y:S01]  /*17540*/  ISETP.LT.OR P4, PT, R0, 0x52, !P0 ;  /* 0x000000520000780c */ /* 0x000fe20004781670 */
[----:B------:R0:W-:Y:S01]  /*17550*/  @!P2 STG.E.U8 desc[UR12][R240.64+0x19], R167 ;  /* 0x000019a7f000a986 */ /* 0x0001e2000c10110c */
[----:B------:R-:W-:Y:S01]  /*17560*/  F2FP.SATFINITE.E4M3.F32.PACK_AB_MERGE_C R168, RZ, R168, RZ ;  /* 0x000000a8ffa8723e */ /* 0x000fe200048070ff */
[----:B0-----:R-:W0:Y:S08]  /*17570*/  @!P6 LDC.64 R166, c[0x0][0x650] ;  /* 0x00019400ffa6eb82 */ /* 0x001e300000000a00 */
[----:B------:R1:W-:Y:S02]  /*17580*/  @!P5 STG.E.U8 desc[UR12][R154.64+0x20], R168 ;  /* 0x000020a89a00d986 */ /* 0x0003e4000c10110c */
[----:B-1----:R-:W1:Y:S01]  /*17590*/  @!P4 LDC.64 R154, c[0x0][0x650] ;  /* 0x00019400ff9acb82 */ /* 0x002e620000000a00 */
[----:B0-----:R-:W-:-:S04]  /*175a0*/  @!P6 IADD3 R166, P2, P3, R4, UR9, R166 ;  /* 0x0000000904a6ec10 */ /* 0x001fc8000fb5e0a6 */
[----:B------:R-:W-:Y:S02]  /*175b0*/  @!P6 IADD3.X R167, R3, UR15, R167, P2, P3 ;  /* 0x0000000f03a7ec10 */ /* 0x000fe400097e64a7 */
[----:B-1----:R-:W-:-:S04]  /*175c0*/  @!P4 IADD3 R154, P2, P3, R4, UR9, R154 ;  /* 0x00000009049acc10 */ /* 0x002fc8000fb5e09a */
[----:B------:R-:W-:Y:S02]  /*175d0*/  @!P4 IADD3.X R155, R3, UR15, R155, P2, P3 ;  /* 0x0000000f039bcc10 */ /* 0x000fe400097e649b */
[C---:B------:R-:W-:Y:S02]  /*175e0*/  ISETP.LT.OR P2, PT, R0.reuse, 0x21, !P1 ;  /* 0x000000210000780c */ /* 0x040fe40004f41670 */
[----:B------:R-:W-:Y:S01]  /*175f0*/  ISETP.LT.OR P5, PT, R0, 0x22, !P0 ;  /* 0x000000220000780c */ /* 0x000fe200047a1670 */
[----:B------:R-:W-:Y:S01]  /*17600*/  FMUL R169, R169, UR14 ;  /* 0x0000000ea9a97c20 */ /* 0x000fe20008400000 */
[----:B------:R-:W-:-:S09]  /*17610*/  LOP3.LUT R7, R7, 0xffff7fff, RZ, 0xc0, !PT ;  /* 0xffff7fff07077812 */ /* 0x000fd200078ec0ff */
[----:B------:R-:W0:Y:S01]  /*17620*/  @!P2 LDC.64 R240, c[0x0][0x650] ;  /* 0x00019400fff0ab82 */ /* 0x000e220000000a00 */
[----:B------:R-:W-:Y:S02]  /*17630*/  F2FP.SATFINITE.E4M3.F32.PACK_AB_MERGE_C R169, RZ, R169, RZ ;  /* 0x000000a9ffa9723e */ /* 0x000fe400048070ff */
[----:B------:R-:W-:-:S03]  /*17640*/  @P6 LOP3.LUT R7, R7, 0x8000, RZ, 0xfc, !PT ;  /* 0x0000800007076812 */ /* 0x000fc600078efcff */
[----:B------:R1:W-:Y:S01]  /*17650*/  @!P5 STG.E.U8 desc[UR12][R242.64+0x21], R169 ;  /* 0x000021a9f200d986 */ /* 0x0003e2000c10110c */
[----:B------:R-:W-:Y:S01]  /*17660*/  ISETP.LT.OR P5, PT, R0, 0x59, !P0 ;  /* 0x000000590000780c */ /* 0x000fe200047a1670 */
[----:B------:R-:W-:Y:S01]  /*17670*/  IMAD.U32 R168, RZ, RZ, UR8 ;  /* 0x00000008ffa87e24 */ /* 0x000fe2000f8e00ff */
[----:B------:R-:W-:Y:S01]  /*17680*/  LOP3.LUT R7, R7, 0xffffbfff, RZ, 0xc0, !PT ;  /* 0xffffbfff07077812 */ /* 0x000fe200078ec0ff */
[----:B------:R-:W-:-:S03]  /*17690*/  IMAD.U32 R13, RZ, RZ, UR5 ;  /* 0x00000005ff0d7e24 */ /* 0x000fc6000f8e00ff */
[----:B------:R-:W-:Y:S02]  /*176a0*/  @P4 LOP3.LUT R7, R7, 0x4000, RZ, 0xfc, !PT ;  /* 0x0000400007074812 */ /* 0x000fe400078efcff */
[----:B------:R-:W-:-:S04]  /*176b0*/  @!P2 IADD3 R168, P3, P4, R168, UR9, R4 ;  /* 0x00000009a8a8ac10 */ /* 0x000fc8000fc7e004 */
[----:B------:R-:W-:Y:S02]  /*176c0*/  @!P2 IADD3.X R13, R13, UR15, R3, P3, P4 ;  /* 0x0000000f0d0dac10 */ /* 0x000fe40009fe8403 */
[----:B0-----:R-:W-:Y:S02]  /*176d0*/  @!P2 IADD3 R240, P3, R168, R240, RZ ;  /* 0x000000f0a8f0a210 */ /* 0x001fe40007f7e0ff */
[----:B-1----:R-:W0:Y:S01]  /*176e0*/  @!P5 LDC.64 R168, c[0x0][0x650] ;  /* 0x00019400ffa8db82 */ /* 0x002e220000000a00 */
[----:B------:R-:W-:Y:S02]  /*176f0*/  FMUL R170, R170, UR14 ;  /* 0x0000000eaaaa7c20 */ /* 0x000fe40008400000 */
[----:B------:R-:W-:-:S03]  /*17700*/  @!P2 IMAD.X R241, R13, 0x1, R241, P3 ;  /* 0x000000010df1a824 */ /* 0x000fc600018e06f1 */
[----:B------:R-:W-:Y:S02]  /*17710*/  F2FP.SATFINITE.E4M3.F32.PACK_AB_MERGE_C R170, RZ, R170, RZ ;  /* 0x000000aaffaa723e */ /* 0x000fe400048070ff */
[----:B------:R-:W-:-:S03]  /*17720*/  LOP3.LUT R7, R7, 0xffffdfff, RZ, 0xc0, !PT ;  /* 0xffffdfff07077812 */ /* 0x000fc600078ec0ff */
[----:B------:R1:W-:Y:S01]  /*17730*/  @!P2 STG.E.U8 desc[UR12][R240.64+0x20], R170 ;  /* 0x000020aaf000a986 */ /* 0x0003e2000c10110c */
[----:B------:R-:W-:Y:S02]  /*17740*/  ISETP.LT.OR P2, PT, R0, 0x22, !P1 ;  /* 0x000000220000780c */ /* 0x000fe40004f41670 */
[----:B------:R-:W-:Y:S02]  /*17750*/  @P5 LOP3.LUT R7, R7, 0x2000, RZ, 0xfc, !PT ;  /* 0x0000200007075812 */ /* 0x000fe400078efcff */
[----:B0-----:R-:W-:-:S09]  /*17760*/  @!P5 IADD3 R168, P4, P6, R4, UR9, R168 ;  /* 0x0000000904a8dc10 */ /* 0x001fd2000fe9e0a8 */
[----:B------:R-:W0:Y:S01]  /*17770*/  @!P2 LDC.64 R242, c[0x0][0x650] ;  /* 0x00019400fff2ab82 */ /* 0x000e220000000a00 */
[----:B------:R-:W-:Y:S02]  /*17780*/  @!P5 IADD3.X R169, R3, UR15, R169, P4, P6 ;  /* 0x0000000f03a9dc10 */ /* 0x000fe4000a7ec4a9 */
[----:B------:R-:W-:Y:S01]  /*17790*/  ISETP.LT.OR P5, PT, R0, 0x5a, !P0 ;  /* 0x0000005a0000780c */ /* 0x000fe200047a1670 */
[----:B-1----:R-:W-:-:S12]  /*177a0*/  IMAD.U32 R170, RZ, RZ, UR8 ;  /* 0x00000008ffaa7e24 */ /* 0x002fd8000f8e00ff */
[----:B------:R-:W1:Y:S01]  /*177b0*/  @!P5 LDC.64 R240, c[0x0][0x650] ;  /* 0x00019400fff0db82 */ /* 0x000e620000000a00 */
[----:B------:R-:W-:Y:S01]  /*177c0*/  IMAD.U32 R13, RZ, RZ, UR5 ;  /* 0x00000005ff0d7e24 */ /* 0x000fe2000f8e00ff */
[----:B------:R-:W-:-:S04]  /*177d0*/  @!P2 IADD3 R170, P3, P4, R170, UR9, R4 ;  /* 0x00000009aaaaac10 */ /* 0x000fc8000fc7e004 */
[----:B------:R-:W-:Y:S02]  /*177e0*/  @!P2 IADD3.X R13, R13, UR15, R3, P3, P4 ;  /* 0x0000000f0d0dac10 */ /* 0x000fe40009fe8403 */
[----:B0-----:R-:W-:Y:S02]  /*177f0*/  @!P2 IADD3 R242, P3, R170, R242, RZ ;  /* 0x000000f2aaf2a210 */ /* 0x001fe40007f7e0ff */
[----:B------:R-:W-:-:S03]  /*17800*/  LOP3.LUT R7, R7, 0xfffffdff, RZ, 0xc0, !PT ;  /* 0xfffffdff07077812 */ /* 0x000fc600078ec0ff */
[----:B------:R-:W-:Y:S01]  /*17810*/  @!P2 IMAD.X R243, R13, 0x1, R243, P3 ;  /* 0x000000010df3a824 */ /* 0x000fe200018e06f3 */
[----:B------:R-:W-:Y:S01]  /*17820*/  ISETP.LT.OR P6, PT, R0, 0x61, !P0 ;  /* 0x000000610000780c */ /* 0x000fe200047c1670 */
[----:B------:R-:W-:Y:S01]  /*17830*/  FMUL R171, R171, UR14 ;  /* 0x0000000eabab7c20 */ /* 0x000fe20008400000 */
[----:B------:R-:W-:Y:S02]  /*17840*/  @P5 LOP3.LUT R7, R7, 0x200, RZ, 0xfc, !PT ;  /* 0x0000020007075812 */ /* 0x000fe400078efcff */
[----:B-1----:R-:W-:-:S04]  /*17850*/  @!P5 IADD3 R240, P3, P4, R4, UR9, R240 ;  /* 0x0000000904f0dc10 */ /* 0x002fc8000fc7e0f0 */
[----:B------:R-:W-:Y:S02]  /*17860*/  @!P5 IADD3.X R241, R3, UR15, R241, P3, P4 ;  /* 0x0000000f03f1dc10 */ /* 0x000fe40009fe84f1 */
[C---:B------:R-:W-:Y:S02]  /*17870*/  ISETP.LT.OR P5, PT, R0.reuse, 0x29, !P0 ;  /* 0x000000290000780c */ /* 0x040fe400047a1670 */
[----:B------:R-:W-:Y:S01]  /*17880*/  ISETP.LT.OR P4, PT, R0, 0x62, !P0 ;  /* 0x000000620000780c */ /* 0x000fe20004781670 */
[----:B------:R-:W-:Y:S01]  /*17890*/  FMUL R172, R172, UR14 ;  /* 0x0000000eacac7c20 */ /* 0x000fe20008400000 */
[----:B------:R-:W-:-:S04]  /*178a0*/  F2FP.SATFINITE.E4M3.F32.PACK_AB_MERGE_C R171, RZ, R171, RZ ;  /* 0x000000abffab723e */ /* 0x000fc800048070ff */
[----:B------:R-:W-:Y:S01]  /*178b0*/  F2FP.SATFINITE.E4M3.F32.PACK_AB_MERGE_C R172, RZ, R172, RZ ;  /* 0x000000acffac723e */ /* 0x000fe200048070ff */
[----:B------:R0:W-:Y:S04]  /*178c0*/  @!P2 STG.E.U8 desc[UR12][R242.64+0x21], R171 ;  /* 0x000021abf200a986 */ /* 0x0001e8000c10110c */
[----:B------:R1:W-:Y:S01]  /*178d0*/  @!P5 STG.E.U8 desc[UR12][R156.64+0x28], R172 ;  /* 0x000028ac9c00d986 */ /* 0x0003e2000c10110c */
[----:B0-----:R-:W0:Y:S08]  /*178e0*/  @!P6 LDC.64 R170, c[0x0][0x650] ;  /* 0x00019400ffaaeb82 */ /* 0x001e300000000a00 */
[----:B-1----:R-:W1:Y:S01]  /*178f0*/  @!P4 LDC.64 R156, c[0x0][0x650] ;  /* 0x00019400ff9ccb82 */ /* 0x002e620000000a00 */
[----:B------:R-:W-:Y:S01]  /*17900*/  ISETP.LT.OR P5, PT, R0, 0x2a, !P0 ;  /* 0x0000002a0000780c */ /* 0x000fe200047a1670 */
[----:B------:R-:W-:Y:S01]  /*17910*/  FMUL R173, R173, UR14 ;  /* 0x0000000eadad7c20 */ /* 0x000fe20008400000 */
[----:B0-----:R-:W-:-:S04]  /*17920*/  @!P6 IADD3 R170, P2, P3, R4, UR9, R170 ;  /* 0x0000000904aaec10 */ /* 0x001fc8000fb5e0aa */
[----:B------:R-:W-:Y:S02]  /*17930*/  @!P6 IADD3.X R171, R3, UR15, R171, P2, P3 ;  /* 0x0000000f03abec10 */ /* 0x000fe400097e64ab */
[----:B-1----:R-:W-:-:S04]  /*17940*/  @!P4 IADD3 R156, P2, P3, R4, UR9, R156 ;  /* 0x00000009049ccc10 */ /* 0x002fc8000fb5e09c */
[----:B------:R-:W-:Y:S02]  /*17950*/  @!P4 IADD3.X R157, R3, UR15, R157, P2, P3 ;  /* 0x0000000f039dcc10 */ /* 0x000fe400097e649d */
[----:B------:R-:W-:Y:S02]  /*17960*/  ISETP.LT.OR P2, PT, R0, 0x29, !P1 ;  /* 0x000000290000780c */ /* 0x000fe40004f41670 */
[----:B------:R-:W-:-:S05]  /*17970*/  F2FP.SATFINITE.E4M3.F32.PACK_AB_MERGE_C R173, RZ, R173, RZ ;  /* 0x000000adffad723e */ /* 0x000fca00048070ff */
[----:B------:R0:W-:Y:S01]  /*17980*/  @!P5 STG.E.U8 desc[UR12][R238.64+0x29], R173 ;  /* 0x000029adee00d986 */ /* 0x0001e2000c10110c */
[----:B------:R-:W-:-:S05]  /*17990*/  LOP3.LUT R7, R7, 0xffffefff, RZ, 0xc0, !PT ;  /* 0xffffefff07077812 */ /* 0x000fca00078ec0ff */
[----:B0-----:R-:W0:Y:S01]  /*179a0*/  @!P2 LDC.64 R238, c[0x0][0x650] ;  /* 0x00019400ffeeab82 */ /* 0x001e220000000a00 */
[----:B------:R-:W-:Y:S02]  /*179b0*/  @P6 LOP3.LUT R7, R7, 0x1000, RZ, 0xfc, !PT ;  /* 0x0000100007076812 */ /* 0x000fe400078efcff */
        /* <DEDUP_REMOVED lines=8> */
[----:B------:R-:W0:Y:S01]  /*17a40*/  @!P5 LDC.64 R172, c[0x0][0x650] ;  /* 0x00019400ffacdb82 */ /* 0x000e220000000a00 */
        /* <DEDUP_REMOVED lines=51> */
[----:B------:R-:W-:Y:S01]  /*17d80*/  @!P2 IADD3.X R13, R13, UR15, R3, P3, P4 ;  /* 0x0000000f0d0dac10 */ /* 0x000fe20009fe8403 */
[----:B------:R-:W-:Y:S01]  /*17d90*/  FMUL R178, R178, UR14 ;  /* 0x0000000eb2b27c20 */ /* 0x000fe20008400000 */
[----:B0-----:R-:W-:Y:S02]  /*17da0*/  @!P2 IADD3 R234, P3, R176, R234, RZ ;  /* 0x000000eab0eaa210 */ /* 0x001fe40007f7e0ff */
[----:B------:R-:W0:Y:S02]  /*17db0*/  @!P5 LDC.64 R176, c[0x0][0x650] ;  /* 0x00019400ffb0db82 */ /* 0x000e240000000a00 */
[----:B------:R-:W-:Y:S01]  /*17dc0*/  F2FP.SATFINITE.E4M3.F32.PACK_AB_MERGE_C R178, RZ, R178, RZ ;  /* 0x000000b2ffb2723e */ /* 0x000fe200048070ff */
[----:B------:R-:W-:-:S05]  /*17dd0*/  @!P2 IMAD.X R235, R13, 0x1, R235, P3 ;  /* 0x000000010deba824 */ /* 0x000fca00018e06eb */
[----:B------:R1:W-:Y:S01]  /*17de0*/  @!P2 STG.E.U8 desc[UR12][R234.64+0x30], R178 ;  /* 0x000030b2ea00a986 */ /* 0x0003e2000c10110c */
[----:B------:R-:W-:Y:S01]  /*17df0*/  ISETP.LT.OR P2, PT, R0, 0x32, !P1 ;  /* 0x000000320000780c */ /* 0x000fe20004f41670 */
[----:B------:R-:W-:Y:S02]  /*17e00*/  IMAD.U32 R13, RZ, RZ, UR5 ;  /* 0x00000005ff0d7e24 */ /* 0x000fe4000f8e00ff */
[----:B-1----:R-:W-:-:S10]  /*17e10*/  IMAD.U32 R178, RZ, RZ, UR8 ;  /* 0x00000008ffb27e24 */ /* 0x002fd4000f8e00ff */
[----:B------:R-:W1:Y:S01]  /*17e20*/  @!P2 LDC.64 R234, c[0x0][0x650] ;  /* 0x00019400ffeaab82 */ /* 0x000e620000000a00 */
[----:B0-----:R-:W-:-:S04]  /*17e30*/  @!P5 IADD3 R176, P4, P6, R4, UR9, R176 ;  /* 0x0000000904b0dc10 */ /* 0x001fc8000fe9e0b0 */
[----:B------:R-:W-:Y:S02]  /*17e40*/  @!P5 IADD3.X R177, R3, UR15, R177, P4, P6 ;  /* 0x0000000f03b1dc10 */ /* 0x000fe4000a7ec4b1 */
[----:B------:R-:W-:-:S04]  /*17e50*/  @!P2 IADD3 R178, P3, P4, R178, UR9, R4 ;  /* 0x00000009b2b2ac10 */ /* 0x000fc8000fc7e004 */
[----:B------:R-:W-:Y:S02]  /*17e60*/  @!P2 IADD3.X R13, R13, UR15, R3, P3, P4 ;  /* 0x0000000f0d0dac10 */ /* 0x000fe40009fe8403 */
[----:B------:R-:W-:-:S13]  /*17e70*/  ISETP.LT.OR P4, PT, R0, 0x7a, !P0 ;  /* 0x0000007a0000780c */ /* 0x000fda0004781670 */
[----:B------:R-:W0:Y:S01]  /*17e80*/  @!P4 LDC.64 R242, c[0x0][0x650] ;  /* 0x00019400fff2cb82 */ /* 0x000e220000000a00 */
[----:B-1----:R-:W-:Y:S02]  /*17e90*/  @!P2 IADD3 R234, P3, R178, R234, RZ ;  /* 0x000000eab2eaa210 */ /* 0x002fe40007f7e0ff */
[----:B------:R-:W-:-:S03]  /*17ea0*/  LOP3.LUT R7, R7, 0xbfffffff, RZ, 0xc0, !PT ;  /* 0xbfffffff07077812 */ /* 0x000fc600078ec0ff */
[----:B------:R-:W-:Y:S01]  /*17eb0*/  @!P2 IMAD.X R235, R13, 0x1, R235, P3 ;  /* 0x000000010deba824 */ /* 0x000fe200018e06eb */
[----:B------:R-:W-:-:S04]  /*17ec0*/  @P5 LOP3.LUT R7, R7, 0x40000000, RZ, 0xfc, !PT ;  /* 0x4000000007075812 */ /* 0x000fc800078efcff */
[C---:B------:R-:W-:Y:S02]  /*17ed0*/  LOP3.LUT P6, RZ, R7.reuse, 0x1, RZ, 0xc0, !PT ;  /* 0x0000000107ff7812 */ /* 0x040fe400078cc0ff */
[----:B------:R-:W-:Y:S02]  /*17ee0*/  LOP3.LUT R7, R7, 0xefffffff, RZ, 0xc0, !PT ;  /* 0xefffffff07077812 */ /* 0x000fe400078ec0ff */
[----:B0-----:R-:W-:-:S04]  /*17ef0*/  @!P4 IADD3 R242, P0, P3, R4, UR9, R242 ;  /* 0x0000000904f2cc10 */ /* 0x001fc8000fb1e0f2 */
[----:B------:R-:W-:Y:S02]  /*17f00*/  @!P4 IADD3.X R243, R3, UR15, R243, P0, P3 ;  /* 0x0000000f03f3cc10 */ /* 0x000fe400087e64f3 */
[----:B------:R-:W-:Y:S02]  /*17f10*/  ISETP.GE.AND P0, PT, R12, 0x81, PT ;  /* 0x000000810c00780c */ /* 0x000fe40003f06270 */
[----:B------:R-:W-:Y:S02]  /*17f20*/  @P4 LOP3.LUT R7, R7, 0x10000000, RZ, 0xfc, !PT ;  /* 0x1000000007074812 */ /* 0x000fe400078efcff */
[----:B------:R-:W-:Y:S01]  /*17f30*/  ISETP.LT.OR P4, PT, R0, 0x1, !P0 ;  /* 0x000000010000780c */ /* 0x000fe20004781670 */
[----:B------:R-:W-:-:S05]  /*17f40*/  FMUL R179, R179, UR14 ;  /* 0x0000000eb3b37c20 */ /* 0x000fca0008400000 */
[----:B------:R-:W-:-:S05]  /*17f50*/  F2FP.SATFINITE.E4M3.F32.PACK_AB_MERGE_C R179, RZ, R179, RZ ;  /* 0x000000b3ffb3723e */ /* 0x000fca00048070ff */
[----:B------:R0:W-:Y:S02]  /*17f60*/  @!P2 STG.E.U8 desc[UR12][R234.64+0x31], R179 ;  /* 0x000031b3ea00a986 */ /* 0x0001e4000c10110c */
[----:B0-----:R-:W0:Y:S01]  /*17f70*/  @!P4 LDC.64 R178, c[0x0][0x650] ;  /* 0x00019400ffb2cb82 */ /* 0x001e220000000a00 */
[----:B------:R-:W-:Y:S02]  /*17f80*/  UIMAD.WIDE.U32 UR10, UR6, 0x80, URZ ;  /* 0x00000080060a78a5 */ /* 0x000fe4000f8e003f */
[----:B------:R-:W-:-:S04]  /*17f90*/  USHF.L.U32 UR4, UR7, 0x7, URZ ;  /* 0x0000000707047899 */ /* 0x000fc8000800063f */
[----:B------:R-:W-:Y:S01]  /*17fa0*/  UIADD3 UR4, UR11, UR4, URZ ;  /* 0x000000040b047290 */ /* 0x000fe2000fffe03f */
[----:B------:R-:W-:Y:S01]  /*17fb0*/  LOP3.LUT P5, RZ, R6, 0x80000000, RZ, 0xc0, !PT ;  /* 0x8000000006ff7812 */ /* 0x000fe200078ac0ff */
[----:B------:R-:W-:Y:S01]  /*17fc0*/  FMUL R180, R180, UR14 ;  /* 0x0000000eb4b47c20 */ /* 0x000fe20008400000 */
[----:B------:R-:W-:Y:S01]  /*17fd0*/  FMUL R181, R181, UR14 ;  /* 0x0000000eb5b57c20 */ /* 0x000fe20008400000 */
[----:B------:R-:W-:Y:S01]  /*17fe0*/  IMAD.U32 R234, RZ, RZ, UR8 ;  /* 0x00000008ffea7e24 */ /* 0x000fe2000f8e00ff */
[----:B0-----:R-:W-:-:S04]  /*17ff0*/  @!P4 IADD3 R178, P2, P3, R4, UR10, R178 ;  /* 0x0000000a04b2cc10 */ /* 0x001fc8000fb5e0b2 */
[----:B------:R-:W-:Y:S02]  /*18000*/  @!P4 IADD3.X R179, R3, UR4, R179, P2, P3 ;  /* 0x0000000403b3cc10 */ /* 0x000fe400097e64b3 */
[----:B------:R-:W-:Y:S02]  /*18010*/  ISETP.LT.OR P4, PT, R0, 0x39, !P1 ;  /* 0x000000390000780c */ /* 0x000fe40004f81670 */
[----:B------:R-:W-:Y:S02]  /*18020*/  F2FP.SATFINITE.E4M3.F32.PACK_AB_MERGE_C R180, RZ, R180, RZ ;  /* 0x000000b4ffb4723e */ /* 0x000fe400048070ff */
[----:B------:R-:W-:Y:S01]  /*18030*/  F2FP.SATFINITE.E4M3.F32.PACK_AB_MERGE_C R181, RZ, R181, RZ ;  /* 0x000000b5ffb5723e */ /* 0x000fe200048070ff */
[----:B------:R-:W-:Y:S02]  /*18040*/  IMAD.U32 R235, RZ, RZ, UR5 ;  /* 0x00000005ffeb7e24 */ /* 0x000fe4000f8e00ff */
[----:B------:R-:W-:Y:S04]  /*18050*/  @!P6 STG.E.U8 desc[UR12][R236.64+0x38], R180 ;  /* 0x000038b4ec00e986 */ /* 0x000fe8000c10110c */
[----:B------:R0:W-:Y:S02]  /*18060*/  @!P5 STG.E.U8 desc[UR12][R10.64+0x39], R181 ;  /* 0x000039b50a00d986 */ /* 0x0001e4000c10110c */
[----:B------:R-:W-:-:S02]  /*18070*/  @!P4 IADD3 R234, P2, P3, R234, UR9, R4 ;  /* 0x00000009eaeacc10 */ /* 0x000fc4000fb5e004 */
[----:B------:R-:W-:Y:S02]  /*18080*/  LOP3.LUT R6, R6, 0xfdffffff, RZ, 0xc0, !PT ;  /* 0xfdffffff06067812 */ /* 0x000fe400078ec0ff */
[----:B------:R-:W-:Y:S01]  /*18090*/  @!P4 IADD3.X R235, R235, UR15, R3, P2, P3 ;  /* 0x0000000febebcc10 */ /* 0x000fe200097e6403 */
[----:B0-----:R-:W0:Y:S01]  /*180a0*/  @!P4 LDC.64 R10, c[0x0][0x650] ;  /* 0x00019400ff0acb82 */ /* 0x001e220000000a00 */
[----:B------:R-:W-:Y:S02]  /*180b0*/  ISETP.LT.OR P2, PT, R0, 0x3a, !P1 ;  /* 0x0000003a0000780c */ /* 0x000fe40004f41670 */
[----:B------:R-:W-:Y:S02]  /*180c0*/  @P0 LOP3.LUT R6, R6, 0x2000000, RZ, 0xfc, !PT ;  /* 0x0200000006060812 */ /* 0x000fe400078efcff */
[----:B------:R-:W-:Y:S01]  /*180d0*/  LOP3.LUT P0, RZ, R7, 0x100, RZ, 0xc0, !PT ;  /* 0x0000010007ff7812 */ /* 0x000fe2000780c0ff */
[----:B------:R-:W-:Y:S02]  /*180e0*/  IMAD.U32 R180, RZ, RZ, UR8 ;  /* 0x00000008ffb47e24 */ /* 0x000fe4000f8e00ff */
[----:B------:R-:W-:Y:S01]  /*180f0*/  IMAD.U32 R13, RZ, RZ, UR5 ;  /* 0x00000005ff0d7e24 */ /* 0x000fe2000f8e00ff */
[----:B------:R-:W-:-:S05]  /*18100*/  LOP3.LUT R6, R6, 0xbfffffff, RZ, 0xc0, !PT ;  /* 0xbfffffff06067812 */ /* 0x000fca00078ec0ff */
[----:B------:R-:W-:Y:S01]  /*18110*/  @!P2 IADD3 R180, P3, P6, R180, UR9, R4 ;  /* 0x00000009b4b4ac10 */ /* 0x000fe2000fe7e004 */
[----:B------:R-:W-:-:S03]  /*18120*/  FMUL R182, R182, UR14 ;  /* 0x0000000eb6b67c20 */ /* 0x000fc60008400000 */
[----:B------:R-:W-:Y:S02]  /*18130*/  @!P2 IADD3.X R13, R13, UR15, R3, P3, P6 ;  /* 0x0000000f0d0dac10 */ /* 0x000fe40009fec403 */
[----:B------:R-:W-:Y:S02]  /*18140*/  @P0 LOP3.LUT R6, R6, 0x40000000, RZ, 0xfc, !PT ;  /* 0x4000000006060812 */ /* 0x000fe400078efcff */
[----:B------:R-:W-:Y:S02]  /*18150*/  ISETP.LT.OR P3, PT, R0, 0x41, !P1 ;  /* 0x000000410000780c */ /* 0x000fe40004f61670 */
[----:B0-----:R-:W-:Y:S02]  /*18160*/  @!P4 IADD3 R10, P0, R234, R10, RZ ;  /* 0x0000000aea0ac210 */ /* 0x001fe40007f1e0ff */
[----:B------:R-:W-:Y:S01]  /*18170*/  F2FP.SATFINITE.E4M3.F32.PACK_AB_MERGE_C R182, RZ, R182, RZ ;  /* 0x000000b6ffb6723e */ /* 0x000fe200048070ff */
[----:B------:R-:W-:Y:S02]  /*18180*/  IMAD.U32 R181, RZ, RZ, UR8 ;  /* 0x00000008ffb57e24 */ /* 0x000fe4000f8e00ff */
[----:B------:R-:W-:-:S02]  /*18190*/  @!P4 IMAD.X R11, R235, 0x1, R11, P0 ;  /* 0x00000001eb0bc824 */ /* 0x000fc400000e060b */
[----:B------:R-:W-:-:S03]  /*181a0*/  IMAD.U32 R234, RZ, RZ, UR5 ;  /* 0x00000005ffea7e24 */ /* 0x000fc6000f8e00ff */
[----:B------:R0:W-:Y:S01]  /*181b0*/  @!P4 STG.E.U8 desc[UR12][R10.64+0x38], R182 ;  /* 0x000038b60a00c986 */ /* 0x0001e2000c10110c */
[----:B------:R-:W-:-:S04]  /*181c0*/  @!P3 IADD3 R181, P5, P6, R181, UR9, R4 ;  /* 0x00000009b5b5bc10 */ /* 0x000fc8000febe004 */
[----:B------:R-:W-:Y:S01]  /*181d0*/  @!P3 IADD3.X R234, R234, UR15, R3, P5, P6 ;  /* 0x0000000feaeabc10 */ /* 0x000fe2000afec403 */
[----:B0-----:R-:W0:Y:S01]  /*181e0*/  @!P2 LDC.64 R10, c[0x0][0x650] ;  /* 0x00019400ff0aab82 */ /* 0x001e220000000a00 */
[C---:B------:R-:W-:Y:S01]  /*181f0*/  ISETP.LT.OR P5, PT, R0.reuse, 0x42, !P1 ;  /* 0x000000420000780c */ /* 0x040fe20004fa1670 */
[----:B------:R-:W-:Y:S02]  /*18200*/  IMAD.U32 R182, RZ, RZ, UR8 ;  /* 0x00000008ffb67e24 */ /* 0x000fe4000f8e00ff */
[----:B------:R-:W-:Y:S01]  /*18210*/  IMAD.U32 R235, RZ, RZ, UR5 ;  /* 0x00000005ffeb7e24 */ /* 0x000fe2000f8e00ff */
[----:B------:R-:W-:-:S09]  /*18220*/  ISETP.LT.OR P0, PT, R0, 0x49, !P1 ;  /* 0x000000490000780c */ /* 0x000fd20004f01670 */
[----:B------:R-:W-:-:S04]  /*18230*/  @!P5 IADD3 R182, P4, P6, R182, UR9, R4 ;  /* 0x00000009b6b6dc10 */ /* 0x000fc8000fe9e004 */
[----:B------:R-:W-:Y:S02]  /*18240*/  @!P5 IADD3.X R235, R235, UR15, R3, P4, P6 ;  /* 0x0000000febebdc10 */ /* 0x000fe4000a7ec403 */
[----:B0-----:R-:W-:-:S05]  /*18250*/  @!P2 IADD3 R10, P4, R180, R10, RZ ;  /* 0x0000000ab40aa210 */ /* 0x001fca0007f9e0ff */
[----:B------:R-:W-:Y:S02]  /*18260*/  @!P2 IMAD.X R11, R13, 0x1, R11, P4 ;  /* 0x000000010d0ba824 */ /* 0x000fe400020e060b */
[----:B------:R-:W-:Y:S02]  /*18270*/  IMAD.U32 R13, RZ, RZ, UR8 ;  /* 0x00000008ff0d7e24 */ /* 0x000fe4000f8e00ff */
[----:B------:R-:W-:-:S03]  /*18280*/  IMAD.U32 R180, RZ, RZ, UR5 ;  /* 0x00000005ffb47e24 */ /* 0x000fc6000f8e00ff */
[----:B------:R-:W-:Y:S01]  /*18290*/  @!P0 IADD3 R13, P4, P6, R13, UR9, R4 ;  /* 0x000000090d0d8c10 */ /* 0x000fe2000fe9e004 */
[----:B------:R-:W-:-:S03]  /*182a0*/  FMUL R183, R183, UR14 ;  /* 0x0000000eb7b77c20 */ /* 0x000fc60008400000 */
[----:B------:R-:W-:Y:S02]  /*182b0*/  @!P0 IADD3.X R180, R180, UR15, R3, P4, P6 ;  /* 0x0000000fb4b48c10 */ /* 0x000fe4000a7ec403 */
[----:B------:R-:W-:Y:S01]  /*182c0*/  LOP3.LUT P0, RZ, R6, 0x40000000, RZ, 0xc0, !PT ;  /* 0x4000000006ff7812 */ /* 0x000fe2000780c0ff */
[----:B------:R-:W-:Y:S01]  /*182d0*/  FMUL R184, R184, UR14 ;  /* 0x0000000eb8b87c20 */ /* 0x000fe20008400000 */
[----:B------:R-:W-:Y:S02]  /*182e0*/  F2FP.SATFINITE.E4M3.F32.PACK_AB_MERGE_C R183, RZ, R183, RZ ;  /* 0x000000b7ffb7723e */ /* 0x000fe400048070ff */
[C---:B------:R-:W-:Y:S02]  /*182f0*/  ISETP.LT.OR P6, PT, R0.reuse, 0x4a, !P1 ;  /* 0x0000004a0000780c */ /* 0x040fe40004fc1670 */
[----:B------:R-:W-:Y:S01]  /*18300*/  F2FP.SATFINITE.E4M3.F32.PACK_AB_MERGE_C R184, RZ, R184, RZ ;  /* 0x000000b8ffb8723e */ /* 0x000fe200048070ff */
[----:B------:R0:W-:Y:S06]  /*18310*/  @!P2 STG.E.U8 desc[UR12][R10.64+0x39], R183 ;  /* 0x000039b70a00a986 */ /* 0x0001ec000c10110c */
[----:B------:R1:W-:Y:S01]  /*18320*/  @!P0 STG.E.U8 desc[UR12][R160.64+0x40], R184 ;  /* 0x000040b8a0008986 */ /* 0x0003e2000c10110c */
[----:B------:R-:W-:Y:S01]  /*18330*/  ISETP.LT.OR P0, PT, R0, 0x51, !P1 ;  /* 0x000000510000780c */ /* 0x000fe20004f01670 */
[----:B0-----:R-:W-:-:S02]  /*18340*/  IMAD.U32 R10, RZ, RZ, UR8 ;  /* 0x00000008ff0a7e24 */ /* 0x001fc4000f8e00ff */
[----:B------:R-:W-:Y:S02]  /*18350*/  IMAD.U32 R11, RZ, RZ, UR5 ;  /* 0x00000005ff0b7e24 */ /* 0x000fe4000f8e00ff */
[----:B------:R-:W-:Y:S01]  /*18360*/  IMAD.U32 R183, RZ, RZ, UR8 ;  /* 0x00000008ffb77e24 */ /* 0x000fe2000f8e00ff */
[----:B------:R-:W-:Y:S01]  /*18370*/  @!P6 IADD3 R10, P2, P4, R10, UR9, R4 ;  /* 0x000000090a0aec10 */ /* 0x000fe2000fc5e004 */
[----:B------:R-:W-:Y:S01]  /*18380*/  IMAD.U32 R237, RZ, RZ, UR5 ;  /* 0x00000005ffed7e24 */ /* 0x000fe2000f8e00ff */
[----:B------:R-:W-:Y:S02]  /*18390*/  LOP3.LUT R6, R6, 0xfbffffff, RZ, 0xc0, !PT ;  /* 0xfbffffff06067812 */ /* 0x000fe400078ec0ff */
[----:B------:R-:W-:-:S03]  /*183a0*/  @!P6 IADD3.X R11, R11, UR15, R3, P2, P4 ;  /* 0x0000000f0b0bec10 */ /* 0x000fc600097e8403 */
[----:B------:R-:W-:Y:S02]  /*183b0*/  @!P0 IADD3 R183, P2, P4, R183, UR9, R4 ;  /* 0x00000009b7b78c10 */ /* 0x000fe4000fc5e004 */
[----:B------:R-:W-:Y:S02]  /*183c0*/  @P0 LOP3.LUT R6, R6, 0x4000000, RZ, 0xfc, !PT ;  /* 0x0400000006060812 */ /* 0x000fe400078efcff */
[----:B------:R-:W-:Y:S02]  /*183d0*/  @!P0 IADD3.X R237, R237, UR15, R3, P2, P4 ;  /* 0x0000000feded8c10 */ /* 0x000fe400097e8403 */
[----:B------:R-:W-:Y:S01]  /*183e0*/  LOP3.LUT P0, RZ, R7, 0x8, RZ, 0xc0, !PT ;  /* 0x0000000807ff7812 */ /* 0x000fe2000780c0ff */
[----:B------:R-:W-:-:S05]  /*183f0*/  FMUL R185, R185, UR14 ;  /* 0x0000000eb9b97c20 */ /* 0x000fca0008400000 */
[----:B------:R-:W-:Y:S02]  /*18400*/  F2FP.SATFINITE.E4M3.F32.PACK_AB_MERGE_C R185, RZ, R185, RZ ;  /* 0x000000b9ffb9723e */ /* 0x000fe400048070ff */
[----:B------:R-:W-:-:S05]  /*18410*/  ISETP.LT.OR P4, PT, R0, 0x52, !P1 ;  /* 0x000000520000780c */ /* 0x000fca0004f81670 */
[----:B------:R0:W-:Y:S01]  /*18420*/  @!P0 STG.E.U8 desc[UR12][R152.64+0x41], R185 ;  /* 0x000041b998008986 */ /* 0x0001e2000c10110c */
[----:B-1----:R-:W-:Y:S01]  /*18430*/  IMAD.U32 R160, RZ, RZ, UR8 ;  /* 0x00000008ffa07e24 */ /* 0x002fe2000f8e00ff */
[----:B0-----:R-:W0:Y:S01]  /*18440*/  @!P3 LDC.64 R152, c[0x0][0x650] ;  /* 0x00019400ff98bb82 */ /* 0x001e220000000a00 */
[----:B------:R-:W-:-:S05]  /*18450*/  IMAD.U32 R161, RZ, RZ, UR5 ;  /* 0x00000005ffa17e24 */ /* 0x000fca000f8e00ff */
[----:B------:R-:W-:-:S04]  /*18460*/  @!P4 IADD3 R160, P2, P6, R160, UR9, R4 ;  /* 0x00000009a0a0cc10 */ /* 0x000fc8000fe5e004 */
[----:B------:R-:W-:Y:S02]  /*18470*/  @!P4 IADD3.X R161, R161, UR15, R3, P2, P6 ;  /* 0x0000000fa1a1cc10 */ /* 0x000fe400097ec403 */
[----:B------:R-:W-:Y:S01]  /*18480*/  ISETP.LT.OR P2, PT, R0, 0x59, !P1 ;  /* 0x000000590000780c */ /* 0x000fe20004f41670 */
[----:B------:R-:W-:Y:S01]  /*18490*/  FMUL R186, R186, UR14 ;  /* 0x0000000ebaba7c20 */ /* 0x000fe20008400000 */
[----:B------:R-:W-:Y:S01]  /*184a0*/  LOP3.LUT R6, R6, 0xf7ffffff, RZ, 0xc0, !PT ;  /* 0xf7ffffff06067812 */ /* 0x000fe200078ec0ff */
[----:B------:R-:W-:-:S03]  /*184b0*/  IMAD.U32 R185, RZ, RZ, UR8 ;  /* 0x00000008ffb97e24 */ /* 0x000fc6000f8e00ff */
[----:B------:R-:W-:Y:S01]  /*184c0*/  F2FP.SATFINITE.E4M3.F32.PACK_AB_MERGE_C R186, RZ, R186, RZ ;  /* 0x000000baffba723e */ /* 0x000fe200048070ff */
[----:B------:R-:W-:Y:S01]  /*184d0*/  IMAD.U32 R184, RZ, RZ, UR5 ;  /* 0x00000005ffb87e24 */ /* 0x000fe2000f8e00ff */
[----:B------:R-:W-:Y:S02]  /*184e0*/  @P4 LOP3.LUT R6, R6, 0x8000000, RZ, 0xfc, !PT ;  /* 0x0800000006064812 */ /* 0x000fe400078efcff */
[----:B0-----:R-:W-:-:S05]  /*184f0*/  @!P3 IADD3 R152, P0, R181, R152, RZ ;  /* 0x00000098b598b210 */ /* 0x001fca0007f1e0ff */
[----:B------:R-:W-:Y:S01]  /*18500*/  @!P3 IMAD.X R153, R234, 0x1, R153, P0 ;  /* 0x00000001ea99b824 */ /* 0x000fe200000e0699 */
[----:B------:R-:W-:-:S04]  /*18510*/  @!P2 IADD3 R181, P4, P6, R185, UR9, R4 ;  /* 0x00000009b9b5ac10 */ /* 0x000fc8000fe9e004 */
[----:B------:R0:W-:Y:S01]  /*18520*/  @!P3 STG.E.U8 desc[UR12][R152.64+0x40], R186 ;  /* 0x000040ba9800b986 */ /* 0x0001e2000c10110c */
[----:B------:R-:W-:Y:S02]  /*18530*/  @!P2 IADD3.X R184, R184, UR15, R3, P4, P6 ;  /* 0x0000000fb8b8ac10 */ /* 0x000fe4000a7ec403 */
[----:B------:R-:W-:Y:S02]  /*18540*/  LOP3.LUT P4, RZ, R7, 0x800, RZ, 0xc0, !PT ;  /* 0x0000080007ff7812 */ /* 0x000fe4000788c0ff */
[----:B------:R-:W-:Y:S01]  /*18550*/  ISETP.LT.OR P3, PT, R0, 0x5a, !P1 ;  /* 0x0000005a0000780c */ /* 0x000fe20004f61670 */
[----:B0-----:R-:W0:Y:S01]  /*18560*/  @!P5 LDC.64 R152, c[0x0][0x650] ;  /* 0x00019400ff98db82 */ /* 0x001e220000000a00 */
[----:B------:R-:W-:Y:S01]  /*18570*/  LOP3.LUT R6, R6, 0xdfffffff, RZ, 0xc0, !PT ;  /* 0xdfffffff06067812 */ /* 0x000fe200078ec0ff */
[----:B------:R-:W-:-:S08]  /*18580*/  IMAD.U32 R186, RZ, RZ, UR8 ;  /* 0x00000008ffba7e24 */ /* 0x000fd0000f8e00ff */
[----:B------:R-:W-:Y:S01]  /*18590*/  @P4 LOP3.LUT R6, R6, 0x20000000, RZ, 0xfc, !PT ;  /* 0x2000000006064812 */ /* 0x000fe200078efcff */
[----:B------:R-:W-:Y:S01]  /*185a0*/  IMAD.U32 R185, RZ, RZ, UR5 ;  /* 0x00000005ffb97e24 */ /* 0x000fe2000f8e00ff */
[----:B------:R-:W-:Y:S02]  /*185b0*/  ISETP.LT.OR P4, PT, R0, 0x61, !P1 ;  /* 0x000000610000780c */ /* 0x000fe40004f81670 */
[----:B------:R-:W-:Y:S02]  /*185c0*/  @!P3 IADD3 R186, P0, P6, R186, UR9, R4 ;  /* 0x00000009bababc10 */ /* 0x000fe4000fe1e004 */
[----:B------:R-:W-:Y:S02]  /*185d0*/  LOP3.LUT R6, R6, 0xefffffff, RZ, 0xc0, !PT ;  /* 0xefffffff06067812 */ /* 0x000fe400078ec0ff */
[----:B------:R-:W-:Y:S01]  /*185e0*/  @!P3 IADD3.X R185, R185, UR15, R3, P0, P6 ;  /* 0x0000000fb9b9bc10 */ /* 0x000fe200087ec403 */
[----:B------:R-:W-:Y:S01]  /*185f0*/  IMAD.U32 R234, RZ, RZ, UR5 ;  /* 0x00000005ffea7e24 */ /* 0x000fe2000f8e00ff */
[----:B------:R-:W-:-:S02]  /*18600*/  @P2 LOP3.LUT R6, R6, 0x10000000, RZ, 0xfc, !PT ;  /* 0x1000000006062812 */ /* 0x000fc400078efcff */
[----:B0-----:R-:W-:Y:S01]  /*18610*/  @!P5 IADD3 R152, P6, R182, R152, RZ ;  /* 0x00000098b698d210 */ /* 0x001fe20007fde0ff */
[----:B------:R-:W-:Y:S01]  /*18620*/  IMAD.U32 R182, RZ, RZ, UR8 ;  /* 0x00000008ffb67e24 */ /* 0x000fe2000f8e00ff */
[----:B------:R-:W-:-:S03]  /*18630*/  LOP3.LUT P0, RZ, R7, 0x400, RZ, 0xc0, !PT ;  /* 0x0000040007ff7812 */ /* 0x000fc6000780c0ff */
[----:B------:R-:W-:Y:S01]  /*18640*/  @!P5 IMAD.X R153, R235, 0x1, R153, P6 ;  /* 0x00000001eb99d824 */ /* 0x000fe200030e0699 */
[----:B------:R-:W-:Y:S02]  /*18650*/  @!P4 IADD3 R182, P2, P6, R182, UR9, R4 ;  /* 0x00000009b6b6cc10 */ /* 0x000fe4000fe5e004 */
[----:B------:R-:W-:Y:S02]  /*18660*/  LOP3.LUT R7, R7, 0xffffffdf, RZ, 0xc0, !PT ;  /* 0xffffffdf07077812 */ /* 0x000fe400078ec0ff */
[----:B------:R-:W-:Y:S01]  /*18670*/  @!P4 IADD3.X R234, R234, UR15, R3, P2, P6 ;  /* 0x0000000feaeacc10 */ /* 0x000fe200097ec403 */
[----:B------:R-:W-:Y:S01]  /*18680*/  FMUL R187, R187, UR14 ;  /* 0x0000000ebbbb7c20 */ /* 0x000fe20008400000 */
[----:B------:R-:W-:Y:S02]  /*18690*/  ISETP.LT.OR P2, PT, R0, 0x62, !P1 ;  /* 0x000000620000780c */ /* 0x000fe40004f41670 */
[----:B------:R-:W-:Y:S02]  /*186a0*/  @P4 LOP3.LUT R7, R7, 0x20, RZ, 0xfc, !PT ;  /* 0x0000002007074812 */ /* 0x000fe400078efcff */
[----:B------:R-:W-:Y:S01]  /*186b0*/  LOP3.LUT P4, RZ, R6, 0x20000000, RZ, 0xc0, !PT ;  /* 0x2000000006ff7812 */ /* 0x000fe2000788c0ff */
[----:B------:R-:W-:Y:S01]  /*186c0*/  FMUL R188, R188, UR14 ;  /* 0x0000000ebcbc7c20 */ /* 0x000fe20008400000 */
[----:B------:R-:W-:Y:S01]  /*186d0*/  F2FP.SATFINITE.E4M3.F32.PACK_AB_MERGE_C R187, RZ, R187, RZ ;  /* 0x000000bbffbb723e */ /* 0x000fe200048070ff */
[----:B------:R-:W-:Y:S01]  /*186e0*/  IMAD.U32 R235, RZ, RZ, UR8 ;  /* 0x00000008ffeb7e24 */ /* 0x000fe2000f8e00ff */
[----:B------:R-:W-:-:S02]  /*186f0*/  LOP3.LUT R7, R7, 0xfffffff7, RZ, 0xc0, !PT ;  /* 0xfffffff707077812 */ /* 0x000fc400078ec0ff */
[----:B------:R-:W-:Y:S01]  /*18700*/  F2FP.SATFINITE.E4M3.F32.PACK_AB_MERGE_C R188, RZ, R188, RZ ;  /* 0x000000bcffbc723e */ /* 0x000fe200048070ff */
[----:B------:R0:W-:Y:S02]  /*18710*/  @!P5 STG.E.U8 desc[UR12][R152.64+0x41], R187 ;  /* 0x000041bb9800d986 */ /* 0x0001e4000c10110c */
[----:B------:R-:W-:Y:S02]  /*18720*/  @!P2 IADD3 R235, P5, P6, R235, UR9, R4 ;  /* 0x00000009ebebac10 */ /* 0x000fe4000febe004 */
[----:B------:R-:W-:Y:S02]  /*18730*/  @P2 LOP3.LUT R7, R7, 0x8, RZ, 0xfc, !PT ;  /* 0x0000000807072812 */ /* 0x000fe400078efcff */
[----:B------:R1:W-:Y:S01]  /*18740*/  @!P4 STG.E.U8 desc[UR12][R162.64+0x48], R188 ;  /* 0x000048bca200c986 */ /* 0x0003e2000c10110c */
[----:B------:R-:W-:Y:S01]  /*18750*/  ISETP.LT.OR P4, PT, R0, 0x49, !P1 ;  /* 0x000000490000780c */ /* 0x000fe20004f81670 */
[----:B0-----:R-:W-:-:S05]  /*18760*/  IMAD.U32 R187, RZ, RZ, UR5 ;  /* 0x00000005ffbb7e24 */ /* 0x001fca000f8e00ff */
[----:B------:R-:W-:Y:S02]  /*18770*/  @!P2 IADD3.X R187, R187, UR15, R3, P5, P6 ;  /* 0x0000000fbbbbac10 */ /* 0x000fe4000afec403 */
[----:B------:R-:W-:Y:S01]  /*18780*/  ISETP.LT.OR P2, PT, R0, 0x69, !P1 ;  /* 0x000000690000780c */ /* 0x000fe20004f41670 */
[----:B-1----:R-:W-:-:S04]  /*18790*/  IMAD.U32 R163, RZ, RZ, UR8 ;  /* 0x00000008ffa37e24 */ /* 0x002fc8000f8e00ff */
[----:B------:R-:W0:Y:S01]  /*187a0*/  @!P4 LDC.64 R152, c[0x0][0x650] ;  /* 0x00019400ff98cb82 */ /* 0x000e220000000a00 */
[----:B------:R-:W-:Y:S01]  /*187b0*/  IMAD.U32 R236, RZ, RZ, UR5 ;  /* 0x00000005ffec7e24 */ /* 0x000fe2000f8e00ff */
[----:B------:R-:W-:-:S06]  /*187c0*/  LOP3.LUT R7, R7, 0xffdfffff, RZ, 0xc0, !PT ;  /* 0xffdfffff07077812 */ /* 0x000fcc00078ec0ff */
[----:B------:R-:W-:Y:S02]  /*187d0*/  @!P2 IADD3 R163, P5, P6, R163, UR9, R4 ;  /* 0x00000009a3a3ac10 */ /* 0x000fe4000febe004 */
[----:B------:R-:W-:Y:S02]  /*187e0*/  @P2 LOP3.LUT R7, R7, 0x200000, RZ, 0xfc, !PT ;  /* 0x0020000007072812 */ /* 0x000fe400078efcff */
[----:B------:R-:W-:Y:S02]  /*187f0*/  @!P2 IADD3.X R236, R236, UR15, R3, P5, P6 ;  /* 0x0000000fececac10 */ /* 0x000fe4000afec403 */
[----:B------:R-:W-:Y:S01]  /*18800*/  ISETP.LT.OR P2, PT, R0, 0x6a, !P1 ;  /* 0x0000006a0000780c */ /* 0x000fe20004f41670 */
[----:B------:R-:W-:Y:S01]  /*18810*/  IMAD.U32 R188, RZ, RZ, UR8 ;  /* 0x00000008ffbc7e24 */ /* 0x000fe2000f8e00ff */
[----:B------:R-:W-:Y:S01]  /*18820*/  LOP3.LUT R7, R7, 0xffefffff, RZ, 0xc0, !PT ;  /* 0xffefffff07077812 */ /* 0x000fe200078ec0ff */
[----:B------:R-:W-:Y:S02]  /*18830*/  IMAD.U32 R162, RZ, RZ, UR5 ;  /* 0x00000005ffa27e24 */ /* 0x000fe4000f8e00ff */
[----:B------:R-:W-:Y:S01]  /*18840*/  FMUL R189, R189, UR14 ;  /* 0x0000000ebdbd7c20 */ /* 0x000fe20008400000 */
[----:B------:R-:W-:-:S07]  /*18850*/  FMUL R190, R190, UR14 ;  /* 0x0000000ebebe7c20 */ /* 0x000fce0008400000 */
[----:B------:R-:W-:Y:S02]  /*18860*/  @!P2 IADD3 R188, P5, P6, R188, UR9, R4 ;  /* 0x00000009bcbcac10 */ /* 0x000fe4000febe004 */
[----:B------:R-:W-:Y:S02]  /*18870*/  @P2 LOP3.LUT R7, R7, 0x100000, RZ, 0xfc, !PT ;  /* 0x0010000007072812 */ /* 0x000fe400078efcff */
[----:B------:R-:W-:Y:S02]  /*18880*/  @!P2 IADD3.X R162, R162, UR15, R3, P5, P6 ;  /* 0x0000000fa2a2ac10 */ /* 0x000fe4000afec403 */
[----:B0-----:R-:W-:Y:S02]  /*18890*/  @!P4 IADD3 R152, P2, R13, R152, RZ ;  /* 0x000000980d98c210 */ /* 0x001fe40007f5e0ff */
[----:B------:R-:W-:Y:S02]  /*188a0*/  F2FP.SATFINITE.E4M3.F32.PACK_AB_MERGE_C R189, RZ, R189, RZ ;  /* 0x000000bdffbd723e */ /* 0x000fe400048070ff */
[----:B------:R-:W-:Y:S01]  /*188b0*/  F2FP.SATFINITE.E4M3.F32.PACK_AB_MERGE_C R190, RZ, R190, RZ ;  /* 0x000000beffbe723e */ /* 0x000fe200048070ff */
[----:B------:R-:W-:-:S02]  /*188c0*/  @!P4 IMAD.X R153, R180, 0x1, R153, P2 ;  /* 0x00000001b499c824 */ /* 0x000fc400010e0699 */
[----:B------:R-:W-:Y:S04]  /*188d0*/  @!P0 STG.E.U8 desc[UR12][R164.64+0x49], R189 ;  /* 0x000049bda4008986 */ /* 0x000fe8000c10110c */
[----:B------:R0:W-:Y:S01]  /*188e0*/  @!P4 STG.E.U8 desc[UR12][R152.64+0x48], R190 ;  /* 0x000048be9800c986 */ /* 0x0001e2000c10110c */
[C---:B------:R-:W-:Y:S02]  /*188f0*/  ISETP.LT.OR P4, PT, R0.reuse, 0x4a, !P1 ;  /* 0x0000004a0000780c */ /* 0x040fe40004f81670 */
[C---:B------:R-:W-:Y:S02]  /*18900*/  ISETP.LT.OR P0, PT, R0.reuse, 0x71, !P1 ;  /* 0x000000710000780c */ /* 0x040fe40004f01670 */
[----:B------:R-:W-:-:S09]  /*18910*/  ISETP.LT.OR P2, PT, R0, 0x72, !P1 ;  /* 0x000000720000780c */ /* 0x000fd20004f41670 */
[----:B0-----:R-:W0:Y:S01]  /*18920*/  @!P4 LDC.64 R152, c[0x0][0x650] ;  /* 0x00019400ff98cb82 */ /* 0x001e220000000a00 */
[----:B------:R-:W-:Y:S02]  /*18930*/  IMAD.U32 R164, RZ, RZ, UR8 ;  /* 0x00000008ffa47e24 */ /* 0x000fe4000f8e00ff */
[----:B------:R-:W-:Y:S02]  /*18940*/  IMAD.U32 R189, RZ, RZ, UR5 ;  /* 0x00000005ffbd7e24 */ /* 0x000fe4000f8e00ff */
[----:B------:R-:W-:Y:S01]  /*18950*/  IMAD.U32 R244, RZ, RZ, UR8 ;  /* 0x00000008fff47e24 */ /* 0x000fe2000f8e00ff */
[----:B------:R-:W-:Y:S02]  /*18960*/  @!P0 IADD3 R13, P5, P6, R164, UR9, R4 ;  /* 0x00000009a40d8c10 */ /* 0x000fe4000febe004 */
[----:B------:R-:W-:Y:S01]  /*18970*/  LOP3.LUT R7, R7, 0xff7fffff, RZ, 0xc0, !PT ;  /* 0xff7fffff07077812 */ /* 0x000fe200078ec0ff */
[----:B------:R-:W-:Y:S01]  /*18980*/  IMAD.U32 R245, RZ, RZ, UR5 ;  /* 0x00000005fff57e24 */ /* 0x000fe2000f8e00ff */
[----:B------:R-:W-:-:S02]  /*18990*/  @!P0 IADD3.X R189, R189, UR15, R3, P5, P6 ;  /* 0x0000000fbdbd8c10 */ /* 0x000fc4000afec403 */
[----:B------:R-:W-:Y:S02]  /*189a0*/  @!P2 IADD3 R244, P5, P6, R244, UR9, R4 ;  /* 0x00000009f4f4ac10 */ /* 0x000fe4000febe004 */
[----:B------:R-:W-:Y:S01]  /*189b0*/  @P0 LOP3.LUT R7, R7, 0x800000, RZ, 0xfc, !PT ;  /* 0x0080000007070812 */ /* 0x000fe200078efcff */
[----:B------:R-:W-:Y:S01]  /*189c0*/  FMUL R191, R191, UR14 ;  /* 0x0000000ebfbf7c20 */ /* 0x000fe20008400000 */
[----:B------:R-:W-:Y:S02]  /*189d0*/  @!P2 IADD3.X R245, R245, UR15, R3, P5, P6 ;  /* 0x0000000ff5f5ac10 */ /* 0x000fe4000afec403 */
[C---:B------:R-:W-:Y:S02]  /*189e0*/  LOP3.LUT P0, RZ, R7.reuse, 0x8000, RZ, 0xc0, !PT ;  /* 0x0000800007ff7812 */ /* 0x040fe4000780c0ff */
[----:B------:R-:W-:Y:S02]  /*189f0*/  LOP3.LUT R7, R7, 0xfff7ffff, RZ, 0xc0, !PT ;  /* 0xfff7ffff07077812 */ /* 0x000fe400078ec0ff */
[----:B0-----:R-:W-:Y:S01]  /*18a00*/  @!P4 IADD3 R10, P5, R10, R152, RZ ;  /* 0x000000980a0ac210 */ /* 0x001fe20007fbe0ff */
[----:B------:R-:W-:Y:S01]  /*18a10*/  FMUL R192, R192, UR14 ;  /* 0x0000000ec0c07c20 */ /* 0x000fe20008400000 */
[----:B------:R-:W-:-:S02]  /*18a20*/  @P2 LOP3.LUT R7, R7, 0x80000, RZ, 0xfc, !PT ;  /* 0x0008000007072812 */ /* 0x000fc400078efcff */
[----:B------:R-:W-:Y:S01]  /*18a30*/  F2FP.SATFINITE.E4M3.F32.PACK_AB_MERGE_C R191, RZ, R191, RZ ;  /* 0x000000bfffbf723e */ /* 0x000fe200048070ff */
[----:B------:R-:W-:Y:S01]  /*18a40*/  @!P4 IMAD.X R11, R11, 0x1, R153, P5 ;  /* 0x000000010b0bc824 */ /* 0x000fe200028e0699 */
[C---:B------:R-:W-:Y:S02]  /*18a50*/  ISETP.LT.OR P2, PT, R0.reuse, 0x79, !P1 ;  /* 0x000000790000780c */ /* 0x040fe40004f41670 */
[----:B------:R-:W-:Y:S02]  /*18a60*/  F2FP.SATFINITE.E4M3.F32.PACK_AB_MERGE_C R192, RZ, R192, RZ ;  /* 0x000000c0ffc0723e */ /* 0x000fe400048070ff */
[----:B------:R0:W-:Y:S01]  /*18a70*/  @!P4 STG.E.U8 desc[UR12][R10.64+0x49], R191 ;  /* 0x000049bf0a00c986 */ /* 0x0001e2000c10110c */
[----:B------:R-:W-:Y:S01]  /*18a80*/  ISETP.LT.OR P4, PT, R0, 0x7a, !P1 ;  /* 0x0000007a0000780c */ /* 0x000fe20004f81670 */
[----:B------:R-:W-:Y:S02]  /*18a90*/  IMAD.U32 R252, RZ, RZ, UR8 ;  /* 0x00000008fffc7e24 */ /* 0x000fe4000f8e00ff */
[----:B------:R-:W-:Y:S01]  /*18aa0*/  @!P0 STG.E.U8 desc[UR12][R166.64+0x50], R192 ;  /* 0x000050c0a6008986 */ /* 0x000fe2000c10110c */
[----:B------:R-:W-:Y:S01]  /*18ab0*/  LOP3.LUT P0, RZ, R6, 0x4000000, RZ, 0xc0, !PT ;  /* 0x0400000006ff7812 */ /* 0x000fe2000780c0ff */
[----:B------:R-:W-:-:S03]  /*18ac0*/  IMAD.U32 R152, RZ, RZ, UR5 ;  /* 0x00000005ff987e24 */ /* 0x000fc6000f8e00ff */
[--C-:B------:R-:W-:Y:S01]  /*18ad0*/  @!P2 IADD3 R252, P5, P6, R252, UR9, R4.reuse ;  /* 0x00000009fcfcac10 */ /* 0x100fe2000febe004 */
[----:B0-----:R-:W-:Y:S01]  /*18ae0*/  IMAD.U32 R11, RZ, RZ, UR8 ;  /* 0x00000008ff0b7e24 */ /* 0x001fe2000f8e00ff */
[----:B------:R-:W-:Y:S01]  /*18af0*/  LOP3.LUT R7, R7, 0xfffbffff, RZ, 0xc0, !PT ;  /* 0xfffbffff07077812 */ /* 0x000fe200078ec0ff */
[----:B------:R-:W-:Y:S01]  /*18b00*/  IMAD.U32 R10, RZ, RZ, UR5 ;  /* 0x00000005ff0a7e24 */ /* 0x000fe2000f8e00ff */
[--C-:B------:R-:W-:Y:S02]  /*18b10*/  @!P2 IADD3.X R46, R152, UR15, R3.reuse, P5, P6 ;  /* 0x0000000f982eac10 */ /* 0x100fe4000afec403 */
[----:B------:R-:W-:Y:S02]  /*18b20*/  @!P4 IADD3 R45, P1, P5, R11, UR9, R4 ;  /* 0x000000090b2dcc10 */ /* 0x000fe4000fd3e004 */
[----:B------:R-:W-:Y:S02]  /*18b30*/  @P2 LOP3.LUT R7, R7, 0x40000, RZ, 0xfc, !PT ;  /* 0x0004000007072812 */ /* 0x000fe400078efcff */
[----:B------:R-:W-:-:S02]  /*18b40*/  @!P4 IADD3.X R44, R10, UR15, R3, P1, P5 ;  /* 0x0000000f0a2ccc10 */ /* 0x000fc40008fea403 */
[----:B------:R-:W0:Y:S01]  /*18b50*/  @!P0 LDC.64 R10, c[0x0][0x650] ;  /* 0x00019400ff0a8b82 */ /* 0x000e220000000a00 */
[C---:B------:R-:W-:Y:S02]  /*18b60*/  LOP3.LUT P6, RZ, R7.reuse, 0x200, RZ, 0xc0, !PT ;  /* 0x0000020007ff7812 */ /* 0x040fe400078cc0ff */
[----:B------:R-:W-:-:S04]  /*18b70*/  LOP3.LUT R7, R7, 0xfffdffff, RZ, 0xc0, !PT ;  /* 0xfffdffff07077812 */ /* 0x000fc800078ec0ff */
[----:B------:R-:W-:Y:S01]  /*18b80*/  @P4 LOP3.LUT R7, R7, 0x20000, RZ, 0xfc, !PT ;  /* 0x0002000007074812 */ /* 0x000fe200078efcff */
[----:B------:R-:W-:-:S03]  /*18b90*/  FMUL R193, R193, UR14 ;  /* 0x0000000ec1c17c20 */ /* 0x000fc60008400000 */
[----:B------:R-:W-:Y:S02]  /*18ba0*/  LOP3.LUT P1, RZ, R7, 0x4000, RZ, 0xc0, !PT ;  /* 0x0000400007ff7812 */ /* 0x000fe4000782c0ff */
[----:B------:R-:W-:Y:S02]  /*18bb0*/  F2FP.SATFINITE.E4M3.F32.PACK_AB_MERGE_C R193, RZ, R193, RZ ;  /* 0x000000c1ffc1723e */ /* 0x000fe400048070ff */
[----:B------:R-:W-:Y:S01]  /*18bc0*/  LOP3.LUT P4, RZ, R6, 0x8000000, RZ, 0xc0, !PT ;  /* 0x0800000006ff7812 */ /* 0x000fe2000788c0ff */
[----:B------:R-:W-:-:S08]  /*18bd0*/  FMUL R194, R194, UR14 ;  /* 0x0000000ec2c27c20 */ /* 0x000fd00008400000 */
[----:B------:R-:W-:Y:S01]  /*18be0*/  @!P1 STG.E.U8 desc[UR12][R154.64+0x51], R193 ;  /* 0x000051c19a009986 */ /* 0x000fe2000c10110c */
[----:B0-----:R-:W-:Y:S02]  /*18bf0*/  @!P0 IADD3 R10, P1, R183, R10, RZ ;  /* 0x0000000ab70a8210 */ /* 0x001fe40007f3e0ff */
[----:B------:R-:W-:-:S03]  /*18c00*/  F2FP.SATFINITE.E4M3.F32.PACK_AB_MERGE_C R194, RZ, R194, RZ ;  /* 0x000000c2ffc2723e */ /* 0x000fc600048070ff */
[----:B------:R-:W-:-:S05]  /*18c10*/  @!P0 IMAD.X R11, R237, 0x1, R11, P1 ;  /* 0x00000001ed0b8824 */ /* 0x000fca00008e060b */
[----:B------:R0:W-:Y:S01]  /*18c20*/  @!P0 STG.E.U8 desc[UR12][R10.64+0x50], R194 ;  /* 0x000050c20a008986 */ /* 0x0001e2000c10110c */
[----:B------:R-:W-:Y:S01]  /*18c30*/  LOP3.LUT P2, RZ, R6, 0x10000000, RZ, 0xc0, !PT ;  /* 0x1000000006ff7812 */ /* 0x000fe2000784c0ff */
[----:B0-----:R-:W0:Y:S01]  /*18c40*/  @!P4 LDC.64 R10, c[0x0][0x650] ;  /* 0x00019400ff0acb82 */ /* 0x001e220000000a00 */
[----:B------:R-:W-:-:S11]  /*18c50*/  FMUL R195, R195, UR14 ;  /* 0x0000000ec3c37c20 */ /* 0x000fd60008400000 */
[----:B------:R-:W1:Y:S01]  /*18c60*/  @!P2 LDC.64 R152, c[0x0][0x650] ;  /* 0x00019400ff98ab82 */ /* 0x000e620000000a00 */
[----:B------:R-:W-:Y:S02]  /*18c70*/  LOP3.LUT P5, RZ, R7, 0x2000, RZ, 0xc0, !PT ;  /* 0x0000200007ff7812 */ /* 0x000fe400078ac0ff */
[----:B------:R-:W-:Y:S01]  /*18c80*/  F2FP.SATFINITE.E4M3.F32.PACK_AB_MERGE_C R195, RZ, R195, RZ ;  /* 0x000000c3ffc3723e */ /* 0x000fe200048070ff */
[----:B------:R-:W-:Y:S01]  /*18c90*/  FMUL R196, R196, UR14 ;  /* 0x0000000ec4c47c20 */ /* 0x000fe20008400000 */
[----:B------:R-:W-:Y:S02]  /*18ca0*/  LOP3.LUT P0, RZ, R6, 0x2000000, RZ, 0xc0, !PT ;  /* 0x0200000006ff7812 */ /* 0x000fe4000780c0ff */
[----:B0-----:R-:W-:-:S05]  /*18cb0*/  @!P4 IADD3 R10, P1, R160, R10, RZ ;  /* 0x0000000aa00ac210 */ /* 0x001fca0007f3e0ff */
[----:B------:R-:W-:Y:S01]  /*18cc0*/  @!P4 IMAD.X R11, R161, 0x1, R11, P1 ;  /* 0x00000001a10bc824 */ /* 0x000fe200008e060b */
[----:B------:R-:W-:-:S04]  /*18cd0*/  F2FP.SATFINITE.E4M3.F32.PACK_AB_MERGE_C R155, RZ, R196, RZ ;  /* 0x000000c4ff9b723e */ /* 0x000fc800048070ff */
[----:B------:R0:W-:Y:S01]  /*18ce0*/  @!P4 STG.E.U8 desc[UR12][R10.64+0x51], R195 ;  /* 0x000051c30a00c986 */ /* 0x0001e2000c10110c */
[C---:B------:R-:W-:Y:S01]  /*18cf0*/  ISETP.LT.OR P4, PT, R0.reuse, 0x2, !P0 ;  /* 0x000000020000780c */ /* 0x040fe20004781670 */
[----:B------:R-:W-:Y:S01]  /*18d00*/  FMUL R197, R197, UR14 ;  /* 0x0000000ec5c57c20 */ /* 0x000fe20008400000 */
[----:B-1----:R-:W-:Y:S01]  /*18d10*/  @!P2 IADD3 R152, P1, R181, R152, RZ ;  /* 0x00000098b598a210 */ /* 0x002fe20007f3e0ff */
[----:B------:R1:W-:Y:S01]  /*18d20*/  @!P5 STG.E.U8 desc[UR12][R168.64+0x58], R155 ;  /* 0x0000589ba800d986 */ /* 0x0003e2000c10110c */
[----:B------:R-:W-:Y:S01]  /*18d30*/  ISETP.LT.OR P5, PT, R0, 0x9, !P0 ;  /* 0x000000090000780c */ /* 0x000fe200047a1670 */
[----:B------:R-:W-:Y:S02]  /*18d40*/  IMAD.U32 R161, RZ, RZ, UR6 ;  /* 0x00000006ffa17e24 */ /* 0x000fe4000f8e00ff */
[----:B------:R-:W-:Y:S01]  /*18d50*/  FMUL R198, R198, UR14 ;  /* 0x0000000ec6c67c20 */ /* 0x000fe20008400000 */
[----:B------:R-:W-:Y:S01]  /*18d60*/  @!P2 IMAD.X R153, R184, 0x1, R153, P1 ;  /* 0x00000001b899a824 */ /* 0x000fe200008e0699 */
[----:B------:R-:W-:Y:S01]  /*18d70*/  F2FP.SATFINITE.E4M3.F32.PACK_AB_MERGE_C R197, RZ, R197, RZ ;  /* 0x000000c5ffc5723e */ /* 0x000fe200048070ff */
[----:B------:R-:W-:-:S02]  /*18d80*/  IMAD.U32 R154, RZ, RZ, UR7 ;  /* 0x00000007ff9a7e24 */ /* 0x000fc4000f8e00ff */
[----:B0-----:R-:W-:Y:S01]  /*18d90*/  IMAD.U32 R11, RZ, RZ, UR6 ;  /* 0x00000006ff0b7e24 */ /* 0x001fe2000f8e00ff */
[----:B------:R-:W-:Y:S02]  /*18da0*/  @!P4 LEA R10, P1, R161, R4, 0x7 ;  /* 0x00000004a10ac211 */ /* 0x000fe400078238ff */
[----:B------:R-:W-:Y:S01]  /*18db0*/  F2FP.SATFINITE.E4M3.F32.PACK_AB_MERGE_C R161, RZ, R198, RZ ;  /* 0x000000c6ffa1723e */ /* 0x000fe200048070ff */
[----:B-1----:R-:W-:Y:S01]  /*18dc0*/  IMAD.U32 R155, RZ, RZ, UR6 ;  /* 0x00000006ff9b7e24 */ /* 0x002fe2000f8e00ff */
[----:B------:R-:W-:Y:S01]  /*18dd0*/  @!P6 STG.E.U8 desc[UR12][R240.64+0x59], R197 ;  /* 0x000059c5f000e986 */ /* 0x000fe2000c10110c */
[----:B------:R-:W-:Y:S01]  /*18de0*/  @!P4 LEA.HI.X R11, R11, R3, R154, 0x7, P1 ;  /* 0x000000030b0bc211 */ /* 0x000fe200008f3c9a */
[----:B------:R-:W-:Y:S02]  /*18df0*/  IMAD.U32 R165, RZ, RZ, UR6 ;  /* 0x00000006ffa57e24 */ /* 0x000fe4000f8e00ff */
[----:B------:R0:W-:Y:S02]  /*18e00*/  @!P2 STG.E.U8 desc[UR12][R152.64+0x58], R161 ;  /* 0x000058a19800a986 */ /* 0x0001e4000c10110c */
[----:B0-----:R-:W-:-:S04]  /*18e10*/  @!P5 LEA R152, P1, R155, R4, 0x7 ;  /* 0x000000049b98d211 */ /* 0x001fc800078238ff */
[----:B------:R-:W-:Y:S02]  /*18e20*/  @!P5 LEA.HI.X R153, R165, R3, R154, 0x7, P1 ;  /* 0x00000003a599d211 */ /* 0x000fe400008f3c9a */
[----:B------:R-:W0:Y:S01]  /*18e30*/  @!P3 LDC.64 R154, c[0x0][0x650] ;  /* 0x00019400ff9abb82 */ /* 0x000e220000000a00 */
[----:B------:R-:W-:Y:S01]  /*18e40*/  ISETP.LT.OR P2, PT, R0, 0xa, !P0 ;  /* 0x0000000a0000780c */ /* 0x000fe20004741670 */
[----:B------:R-:W-:Y:S01]  /*18e50*/  FMUL R199, R199, UR14 ;  /* 0x0000000ec7c77c20 */ /* 0x000fe20008400000 */
[----:B------:R-:W-:-:S04]  /*18e60*/  IMAD.U32 R161, RZ, RZ, UR6 ;  /* 0x00000006ffa17e24 */ /* 0x000fc8000f8e00ff */
[----:B------:R-:W-:Y:S01]  /*18e70*/  F2FP.SATFINITE.E4M3.F32.PACK_AB_MERGE_C R199, RZ, R199, RZ ;  /* 0x000000c7ffc7723e */ /* 0x000fe200048070ff */
[----:B------:R-:W-:Y:S01]  /*18e80*/  IMAD.U32 R160, RZ, RZ, UR7 ;  /* 0x00000007ffa07e24 */ /* 0x000fe2000f8e00ff */
[----:B0-----:R-:W-:-:S05]  /*18e90*/  @!P3 IADD3 R154, P1, R186, R154, RZ ;  /* 0x0000009aba9ab210 */ /* 0x001fca0007f3e0ff */
[----:B------:R-:W-:-:S05]  /*18ea0*/  @!P3 IMAD.X R155, R185, 0x1, R155, P1 ;  /* 0x00000001b99bb824 */ /* 0x000fca00008e069b */
[----:B------:R0:W-:Y:S02]  /*18eb0*/  @!P3 STG.E.U8 desc[UR12][R154.64+0x59], R199 ;  /* 0x000059c79a00b986 */ /* 0x0001e4000c10110c */
[----:B0-----:R-:W-:-:S04]  /*18ec0*/  @!P2 LEA R154, P1, R161, R4, 0x7 ;  /* 0x00000004a19aa211 */ /* 0x001fc800078238ff */
[----:B------:R-:W-:Y:S02]  /*18ed0*/  @!P2 LEA.HI.X R155, R165, R3, R160, 0x7, P1 ;  /* 0x00000003a59ba211 */ /* 0x000fe400008f3ca0 */
[----:B------:R-:W-:Y:S01]  /*18ee0*/  ISETP.LT.OR P2, PT, R0, 0x11, !P0 ;  /* 0x000000110000780c */ /* 0x000fe20004741670 */
[----:B------:R-:W-:Y:S02]  /*18ef0*/  IMAD.U32 R237, RZ, RZ, UR6 ;  /* 0x00000006ffed7e24 */ /* 0x000fe4000f8e00ff */
[----:B------:R-:W-:-:S10]  /*18f00*/  IMAD.U32 R240, RZ, RZ, UR7 ;  /* 0x00000007fff07e24 */ /* 0x000fd4000f8e00ff */
[----:B------:R-:W-:-:S04]  /*18f10*/  @!P2 LEA R237, P1, R237, R4, 0x7 ;  /* 0x00000004ededa211 */ /* 0x000fc800078238ff */
[----:B------:R-:W-:Y:S02]  /*18f20*/  @!P2 LEA.HI.X R240, R161, R3, R240, 0x7, P1 ;  /* 0x00000003a1f0a211 */ /* 0x000fe400008f3cf0 */
[----:B------:R-:W-:Y:S01]  /*18f30*/  ISETP.LT.OR P2, PT, R0, 0x12, !P0 ;  /* 0x000000120000780c */ /* 0x000fe20004741670 */
[----:B------:R-:W-:Y:S01]  /*18f40*/  FMUL R200, R200, UR14 ;  /* 0x0000000ec8c87c20 */ /* 0x000fe20008400000 */
[----:B------:R-:W-:-:S04]  /*18f50*/  IMAD.U32 R241, RZ, RZ, UR6 ;  /* 0x00000006fff17e24 */ /* 0x000fc8000f8e00ff */
[----:B------:R-:W-:Y:S02]  /*18f60*/  F2FP.SATFINITE.E4M3.F32.PACK_AB_MERGE_C R161, RZ, R200, RZ ;  /* 0x000000c8ffa1723e */ /* 0x000fe400048070ff */
[----:B------:R-:W-:-:S05]  /*18f70*/  LOP3.LUT P4, RZ, R7, 0x1000, RZ, 0xc0, !PT ;  /* 0x0000100007ff7812 */ /* 0x000fca000788c0ff */
[----:B------:R-:W-:Y:S02]  /*18f80*/  @!P2 LEA R200, P1, R165, R4, 0x7 ;  /* 0x00000004a5c8a211 */ /* 0x000fe400078238ff */
[----:B------:R-:W-:Y:S02]  /*18f90*/  LOP3.LUT P5, RZ, R7, 0x40, RZ, 0xc0, !PT ;  /* 0x0000004007ff7812 */ /* 0x000fe400078ac0ff */
[----:B------:R-:W-:Y:S02]  /*18fa0*/  @!P2 LEA.HI.X R241, R241, R3, R160, 0x7, P1 ;  /* 0x00000003f1f1a211 */ /* 0x000fe400008f3ca0 */
[----:B------:R-:W-:Y:S01]  /*18fb0*/  ISETP.LT.OR P2, PT, R0, 0x19, !P0 ;  /* 0x000000190000780c */ /* 0x000fe20004741670 */
[----:B------:R-:W-:Y:S01]  /*18fc0*/  FMUL R201, R201, UR14 ;  /* 0x0000000ec9c97c20 */ /* 0x000fe20008400000 */
[----:B------:R-:W-:-:S04]  /*18fd0*/  LOP3.LUT P6, RZ, R7, 0x20, RZ, 0xc0, !PT ;  /* 0x0000002007ff7812 */ /* 0x000fc800078cc0ff */
[----:B------:R-:W-:Y:S01]  /*18fe0*/  F2FP.SATFINITE.E4M3.F32.PACK_AB_MERGE_C R201, RZ, R201, RZ ;  /* 0x000000c9ffc9723e */ /* 0x000fe200048070ff */
[----:B------:R0:W-:Y:S04]  /*18ff0*/  @!P4 STG.E.U8 desc[UR12][R170.64+0x60], R161 ;  /* 0x000060a1aa00c986 */ /* 0x0001e8000c10110c */
[----:B------:R1:W-:Y:S01]  /*19000*/  @!P5 STG.E.U8 desc[UR12][R156.64+0x61], R201 ;  /* 0x000061c99c00d986 */ /* 0x0003e2000c10110c */
[----:B0-----:R-:W-:Y:S01]  /*19010*/  IMAD.U32 R161, RZ, RZ, UR6 ;  /* 0x00000006ffa17e24 */ /* 0x001fe2000f8e00ff */
[----:B-1----:R-:W-:-:S04]  /*19020*/  @!P2 LEA R156, P1, R165, R4, 0x7 ;  /* 0x00000004a59ca211 */ /* 0x002fc800078238ff */
[----:B------:R-:W-:Y:S02]  /*19030*/  @!P2 LEA.HI.X R157, R161, R3, R160, 0x7, P1 ;  /* 0x00000003a19da211 */ /* 0x000fe400008f3ca0 */
[----:B------:R-:W0:Y:S01]  /*19040*/  @!P6 LDC.64 R160, c[0x0][0x650] ;  /* 0x00019400ffa0eb82 */ /* 0x000e220000000a00 */
[----:B------:R-:W-:Y:S01]  /*19050*/  ISETP.LT.OR P2, PT, R0, 0x1a, !P0 ;  /* 0x0000001a0000780c */ /* 0x000fe20004741670 */
[----:B------:R-:W-:Y:S01]  /*19060*/  IMAD.U32 R164, RZ, RZ, UR7 ;  /* 0x00000007ffa47e24 */ /* 0x000fe2000f8e00ff */
[----:B------:R-:W-:Y:S02]  /*19070*/  LOP3.LUT P4, RZ, R7, 0x8, RZ, 0xc0, !PT ;  /* 0x0000000807ff7812 */ /* 0x000fe4000788c0ff */
[----:B0-----:R-:W-:-:S05]  /*19080*/  @!P6 IADD3 R182, P1, R182, R160, RZ ;  /* 0x000000a0b6b6e210 */ /* 0x001fca0007f3e0ff */
[----:B------:R-:W-:Y:S02]  /*19090*/  @!P6 IMAD.X R183, R234, 0x1, R161, P1 ;  /* 0x00000001eab7e824 */ /* 0x000fe400008e06a1 */
[----:B------:R-:W-:-:S05]  /*190a0*/  IMAD.U32 R161, RZ, RZ, UR6 ;  /* 0x00000006ffa17e24 */ /* 0x000fca000f8e00ff */
[----:B------:R-:W-:-:S04]  /*190b0*/  @!P2 LEA R160, P1, R161, R4, 0x7 ;  /* 0x00000004a1a0a211 */ /* 0x000fc800078238ff */
[----:B------:R-:W-:Y:S02]  /*190c0*/  @!P2 LEA.HI.X R161, R165, R3, R164, 0x7, P1 ;  /* 0x00000003a5a1a211 */ /* 0x000fe400008f3ca4 */
[----:B------:R-:W-:Y:S01]  /*190d0*/  ISETP.LT.OR P2, PT, R0, 0x21, !P0 ;  /* 0x000000210000780c */ /* 0x000fe20004741670 */
[----:B------:R-:W-:Y:S02]  /*190e0*/  IMAD.U32 R167, RZ, RZ, UR6 ;  /* 0x00000006ffa77e24 */ /* 0x000fe4000f8e00ff */
[----:B------:R-:W-:-:S10]  /*190f0*/  IMAD.U32 R166, RZ, RZ, UR7 ;  /* 0x00000007ffa67e24 */ /* 0x000fd4000f8e00ff */
[----:B------:R-:W-:-:S04]  /*19100*/  @!P2 LEA R164, P1, R165, R4, 0x7 ;  /* 0x00000004a5a4a211 */ /* 0x000fc800078238ff */
[----:B------:R-:W-:Y:S02]  /*19110*/  @!P2 LEA.HI.X R165, R167, R3, R166, 0x7, P1 ;  /* 0x00000003a7a5a211 */ /* 0x000fe400008f3ca6 */
[----:B------:R-:W0:Y:S01]  /*19120*/  @!P4 LDC.64 R166, c[0x0][0x650] ;  /* 0x00019400ffa6cb82 */ /* 0x000e220000000a00 */
[----:B------:R-:W-:Y:S01]  /*19130*/  FMUL R202, R202, UR14 ;  /* 0x0000000ecaca7c20 */ /* 0x000fe20008400000 */
[----:B------:R-:W-:-:S04]  /*19140*/  ISETP.LT.OR P2, PT, R0, 0x22, !P0 ;  /* 0x000000220000780c */ /* 0x000fc80004741670 */
[----:B------:R-:W-:-:S05]  /*19150*/  F2FP.SATFINITE.E4M3.F32.PACK_AB_MERGE_C R169, RZ, R202, RZ ;  /* 0x000000caffa9723e */ /* 0x000fca00048070ff */
[----:B------:R1:W-:Y:S01]  /*19160*/  @!P6 STG.E.U8 desc[UR12][R182.64+0x60], R169 ;  /* 0x000060a9b600e986 */ /* 0x0003e2000c10110c */
[----:B------:R-:W-:Y:S02]  /*19170*/  IMAD.U32 R171, RZ, RZ, UR6 ;  /* 0x00000006ffab7e24 */ /* 0x000fe4000f8e00ff */
[----:B------:R-:W-:Y:S02]  /*19180*/  IMAD.U32 R170, RZ, RZ, UR7 ;  /* 0x00000007ffaa7e24 */ /* 0x000fe4000f8e00ff */
[----:B-1----:R-:W-:Y:S01]  /*19190*/  IMAD.U32 R169, RZ, RZ, UR6 ;  /* 0x00000006ffa97e24 */ /* 0x002fe2000f8e00ff */
[----:B0-----:R-:W-:-:S05]  /*191a0*/  @!P4 IADD3 R166, P1, R235, R166, RZ ;  /* 0x000000a6eba6c210 */ /* 0x001fca0007f3e0ff */
[----:B------:R-:W-:Y:S01]  /*191b0*/  @!P4 IMAD.X R167, R187, 0x1, R167, P1 ;  /* 0x00000001bba7c824 */ /* 0x000fe200008e06a7 */
[----:B------:R-:W-:Y:S01]  /*191c0*/  @!P2 LEA R168, P1, R169, R4, 0x7 ;  /* 0x00000004a9a8a211 */ /* 0x000fe200078238ff */
[----:B------:R-:W-:-:S03]  /*191d0*/  FMUL R203, R203, UR14 ;  /* 0x0000000ecbcb7c20 */ /* 0x000fc60008400000 */
[----:B------:R-:W-:Y:S02]  /*191e0*/  @!P2 LEA.HI.X R169, R171, R3, R170, 0x7, P1 ;  /* 0x00000003aba9a211 */ /* 0x000fe400008f3caa */
[----:B------:R-:W-:Y:S02]  /*191f0*/  ISETP.LT.OR P2, PT, R0, 0x29, !P0 ;  /* 0x000000290000780c */ /* 0x000fe40004741670 */
[----:B------:R-:W-:Y:S01]  /*19200*/  F2FP.SATFINITE.E4M3.F32.PACK_AB_MERGE_C R203, RZ, R203, RZ ;  /* 0x000000cbffcb723e */ /* 0x000fe200048070ff */
[----:B------:R-:W-:-:S04]  /*19210*/  IMAD.U32 R181, RZ, RZ, UR6 ;  /* 0x00000006ffb57e24 */ /* 0x000fc8000f8e00ff */
[----:B------:R0:W-:Y:S06]  /*19220*/  @!P4 STG.E.U8 desc[UR12][R166.64+0x61], R203 ;  /* 0x000061cba600c986 */ /* 0x0001ec000c10110c */
[----:B0-----:R-:W-:-:S04]  /*19230*/  @!P2 LEA R166, P1, R171, R4, 0x7 ;  /* 0x00000004aba6a211 */ /* 0x001fc800078238ff */
[----:B------:R-:W-:Y:S02]  /*19240*/  @!P2 LEA.HI.X R167, R181, R3, R170, 0x7, P1 ;  /* 0x00000003b5a7a211 */ /* 0x000fe400008f3caa */
[----:B------:R-:W-:Y:S01]  /*19250*/  ISETP.LT.OR P2, PT, R0, 0x2a, !P0 ;  /* 0x0000002a0000780c */ /* 0x000fe20004741670 */
[----:B------:R-:W-:Y:S02]  /*19260*/  IMAD.U32 R183, RZ, RZ, UR6 ;  /* 0x00000006ffb77e24 */ /* 0x000fe4000f8e00ff */
[----:B------:R-:W-:Y:S01]  /*19270*/  IMAD.U32 R180, RZ, RZ, UR7 ;  /* 0x00000007ffb47e24 */ /* 0x000fe2000f8e00ff */
[C---:B------:R-:W-:Y:S01]  /*19280*/  LOP3.LUT P5, RZ, R7.reuse, 0x2000000, RZ, 0xc0, !PT ;  /* 0x0200000007ff7812 */ /* 0x040fe200078ac0ff */
[----:B------:R-:W-:Y:S01]  /*19290*/  FMUL R204, R204, UR14 ;  /* 0x0000000ecccc7c20 */ /* 0x000fe20008400000 */
[----:B------:R-:W-:-:S07]  /*192a0*/  LOP3.LUT P4, RZ, R7, 0x200000, RZ, 0xc0, !PT ;  /* 0x0020000007ff7812 */ /* 0x000fce000788c0ff */
[----:B------:R-:W-:-:S04]  /*192b0*/  @!P2 LEA R170, P1, R171, R4, 0x7 ;  /* 0x00000004abaaa211 */ /* 0x000fc800078238ff */
[----:B------:R-:W-:Y:S02]  /*192c0*/  @!P2 LEA.HI.X R171, R183, R3, R180, 0x7, P1 ;  /* 0x00000003b7aba211 */ /* 0x000fe400008f3cb4 */
[----:B------:R-:W-:Y:S02]  /*192d0*/  ISETP.LT.OR P2, PT, R0, 0x31, !P0 ;  /* 0x000000310000780c */ /* 0x000fe40004741670 */
[----:B------:R-:W-:-:S05]  /*192e0*/  F2FP.SATFINITE.E4M3.F32.PACK_AB_MERGE_C R181, RZ, R204, RZ ;  /* 0x000000ccffb5723e */ /* 0x000fca00048070ff */
[----:B------:R0:W-:Y:S06]  /*192f0*/  @!P5 STG.E.U8 desc[UR12][R172.64+0x68], R181 ;  /* 0x000068b5ac00d986 */ /* 0x0001ec000c10110c */
[----:B0-----:R-:W-:Y:S02]  /*19300*/  @!P2 LEA R172, P1, R183, R4, 0x7 ;  /* 0x00000004b7aca211 */ /* 0x001fe400078238ff */
[----:B------:R-:W0:Y:S01]  /*19310*/  @!P4 LDC.64 R182, c[0x0][0x650] ;  /* 0x00019400ffb6cb82 */ /* 0x000e220000000a00 */
[----:B------:R-:W-:-:S05]  /*19320*/  IMAD.U32 R173, RZ, RZ, UR6 ;  /* 0x00000006ffad7e24 */ /* 0x000fca000f8e00ff */
[----:B------:R-:W-:Y:S02]  /*19330*/  @!P2 LEA.HI.X R173, R173, R3, R180, 0x7, P1 ;  /* 0x00000003adada211 */ /* 0x000fe400008f3cb4 */
[----:B------:R-:W-:Y:S01]  /*19340*/  ISETP.LT.OR P2, PT, R0, 0x32, !P0 ;  /* 0x000000320000780c */ /* 0x000fe20004741670 */
[----:B------:R-:W-:Y:S01]  /*19350*/  IMAD.U32 R181, RZ, RZ, UR6 ;  /* 0x00000006ffb57e24 */ /* 0x000fe2000f8e00ff */
[----:B------:R-:W-:Y:S02]  /*19360*/  LOP3.LUT P6, RZ, R7, 0x1000000, RZ, 0xc0, !PT ;  /* 0x0100000007ff7812 */ /* 0x000fe400078cc0ff */
[----:B0-----:R-:W-:Y:S01]  /*19370*/  @!P4 IADD3 R182, P1, R163, R182, RZ ;  /* 0x000000b6a3b6c210 */ /* 0x001fe20007f3e0ff */
[----:B------:R-:W-:-:S04]  /*19380*/  IMAD.U32 R163, RZ, RZ, UR6 ;  /* 0x00000006ffa37e24 */ /* 0x000fc8000f8e00ff */
[----:B------:R-:W-:-:S04]  /*19390*/  @!P4 IMAD.X R183, R236, 0x1, R183, P1 ;  /* 0x00000001ecb7c824 */ /* 0x000fc800008e06b7 */
[----:B------:R-:W-:-:S04]  /*193a0*/  @!P2 LEA R163, P1, R163, R4, 0x7 ;  /* 0x00000004a3a3a211 */ /* 0x000fc800078238ff */
[----:B------:R-:W-:Y:S02]  /*193b0*/  @!P2 LEA.HI.X R180, R181, R3, R180, 0x7, P1 ;  /* 0x00000003b5b4a211 */ /* 0x000fe400008f3cb4 */
[----:B------:R-:W-:Y:S01]  /*193c0*/  ISETP.LT.OR P2, PT, R0, 0x39, !P0 ;  /* 0x000000390000780c */ /* 0x000fe20004741670 */
[----:B------:R-:W-:Y:S01]  /*193d0*/  FMUL R205, R205, UR14 ;  /* 0x0000000ecdcd7c20 */ /* 0x000fe20008400000 */
[----:B------:R-:W-:Y:S01]  /*193e0*/  LOP3.LUT P5, RZ, R7, 0x100000, RZ, 0xc0, !PT ;  /* 0x0010000007ff7812 */ /* 0x000fe200078ac0ff */
[----:B------:R-:W-:Y:S01]  /*193f0*/  FMUL R206, R206, UR14 ;  /* 0x0000000ecece7c20 */ /* 0x000fe20008400000 */
[----:B------:R-:W-:Y:S02]  /*19400*/  IMAD.U32 R185, RZ, RZ, UR6 ;  /* 0x00000006ffb97e24 */ /* 0x000fe4000f8e00ff */
[----:B------:R-:W-:Y:S01]  /*19410*/  F2FP.SATFINITE.E4M3.F32.PACK_AB_MERGE_C R205, RZ, R205, RZ ;  /* 0x000000cdffcd723e */ /* 0x000fe200048070ff */
[----:B------:R-:W-:Y:S01]  /*19420*/  IMAD.U32 R184, RZ, RZ, UR7 ;  /* 0x00000007ffb87e24 */ /* 0x000fe2000f8e00ff */
[----:B------:R-:W-:-:S03]  /*19430*/  F2FP.SATFINITE.E4M3.F32.PACK_AB_MERGE_C R187, RZ, R206, RZ ;  /* 0x000000ceffbb723e */ /* 0x000fc600048070ff */
[----:B------:R-:W-:Y:S02]  /*19440*/  @!P6 STG.E.U8 desc[UR12][R238.64+0x69], R205 ;  /* 0x000069cdee00e986 */ /* 0x000fe4000c10110c */
[----:B------:R-:W-:Y:S02]  /*19450*/  @!P2 LEA R181, P1, R181, R4, 0x7 ;  /* 0x00000004b5b5a211 */ /* 0x000fe400078238ff */
[----:B------:R0:W-:Y:S02]  /*19460*/  @!P4 STG.E.U8 desc[UR12][R182.64+0x68], R187 ;  /* 0x000068bbb600c986 */ /* 0x0001e4000c10110c */
[----:B0-----:R-:W-:Y:S02]  /*19470*/  @!P2 LEA.HI.X R182, R185, R3, R184, 0x7, P1 ;  /* 0x00000003b9b6a211 */ /* 0x001fe400008f3cb8 */
[----:B------:R-:W0:Y:S01]  /*19480*/  @!P5 LDC.64 R184, c[0x0][0x650] ;  /* 0x00019400ffb8db82 */ /* 0x000e220000000a00 */
[----:B------:R-:W-:Y:S01]  /*19490*/  ISETP.LT.OR P2, PT, R0, 0x3a, !P0 ;  /* 0x0000003a0000780c */ /* 0x000fe20004741670 */
[----:B------:R-:W-:Y:S01]  /*194a0*/  FMUL R207, R207, UR14 ;  /* 0x0000000ecfcf7c20 */ /* 0x000fe20008400000 */
[----:B------:R-:W-:-:S04]  /*194b0*/  IMAD.U32 R183, RZ, RZ, UR6 ;  /* 0x00000006ffb77e24 */ /* 0x000fc8000f8e00ff */
[----:B------:R-:W-:Y:S01]  /*194c0*/  F2FP.SATFINITE.E4M3.F32.PACK_AB_MERGE_C R207, RZ, R207, RZ ;  /* 0x000000cfffcf723e */ /* 0x000fe200048070ff */
[----:B------:R-:W-:Y:S01]  /*194d0*/  IMAD.U32 R187, RZ, RZ, UR6 ;  /* 0x00000006ffbb7e24 */ /* 0x000fe2000f8e00ff */
[----:B0-----:R-:W-:-:S05]  /*194e0*/  @!P5 IADD3 R184, P1, R188, R184, RZ ;  /* 0x000000b8bcb8d210 */ /* 0x001fca0007f3e0ff */
[----:B------:R-:W-:Y:S02]  /*194f0*/  @!P5 IMAD.X R185, R162, 0x1, R185, P1 ;  /* 0x00000001a2b9d824 */ /* 0x000fe400008e06b9 */
[----:B------:R-:W-:-:S03]  /*19500*/  IMAD.U32 R162, RZ, RZ, UR7 ;  /* 0x00000007ffa27e24 */ /* 0x000fc6000f8e00ff */
[----:B------:R0:W-:Y:S02]  /*19510*/  @!P5 STG.E.U8 desc[UR12][R184.64+0x69], R207 ;  /* 0x000069cfb800d986 */ /* 0x0001e4000c10110c */
[----:B0-----:R-:W-:-:S04]  /*19520*/  @!P2 LEA R184, P1, R183, R4, 0x7 ;  /* 0x00000004b7b8a211 */ /* 0x001fc800078238ff */
[----:B------:R-:W-:Y:S02]  /*19530*/  @!P2 LEA.HI.X R185, R187, R3, R162, 0x7, P1 ;  /* 0x00000003bbb9a211 */ /* 0x000fe400008f3ca2 */
[----:B------:R-:W-:Y:S01]  /*19540*/  ISETP.LT.OR P2, PT, R0, 0x41, !P0 ;  /* 0x000000410000780c */ /* 0x000fe20004741670 */
[----:B------:R-:W-:Y:S01]  /*19550*/  IMAD.U32 R186, RZ, RZ, UR7 ;  /* 0x00000007ffba7e24 */ /* 0x000fe2000f8e00ff */
[C---:B------:R-:W-:Y:S02]  /*19560*/  LOP3.LUT P6, RZ, R7.reuse, 0x20000000, RZ, 0xc0, !PT ;  /* 0x2000000007ff7812 */ /* 0x040fe400078cc0ff */
[C---:B------:R-:W-:Y:S01]  /*19570*/  LOP3.LUT P4, RZ, R7.reuse, 0x8000000, RZ, 0xc0, !PT ;  /* 0x0800000007ff7812 */ /* 0x040fe2000788c0ff */
[----:B------:R-:W-:Y:S01]  /*19580*/  FMUL R208, R208, UR14 ;  /* 0x0000000ed0d07c20 */ /* 0x000fe20008400000 */
[----:B------:R-:W-:Y:S01]  /*19590*/  LOP3.LUT P5, RZ, R7, 0x800000, RZ, 0xc0, !PT ;  /* 0x0080000007ff7812 */ /* 0x000fe200078ac0ff */
[----:B------:R-:W-:-:S06]  /*195a0*/  FMUL R209, R209, UR14 ;  /* 0x0000000ed1d17c20 */ /* 0x000fcc0008400000 */
[----:B------:R-:W-:-:S04]  /*195b0*/  @!P2 LEA R162, P1, R183, R4, 0x7 ;  /* 0x00000004b7a2a211 */ /* 0x000fc800078238ff */
[----:B------:R-:W-:Y:S02]  /*195c0*/  @!P2 LEA.HI.X R183, R187, R3, R186, 0x7, P1 ;  /* 0x00000003bbb7a211 */ /* 0x000fe400008f3cba */
[----:B------:R-:W-:Y:S02]  /*195d0*/  ISETP.LT.OR P2, PT, R0, 0x42, !P0 ;  /* 0x000000420000780c */ /* 0x000fe40004741670 */
[----:B------:R-:W-:Y:S02]  /*195e0*/  F2FP.SATFINITE.E4M3.F32.PACK_AB_MERGE_C R187, RZ, R208, RZ ;  /* 0x000000d0ffbb723e */ /* 0x000fe400048070ff */
[----:B------:R-:W-:Y:S01]  /*195f0*/  F2FP.SATFINITE.E4M3.F32.PACK_AB_MERGE_C R209, RZ, R209, RZ ;  /* 0x000000d1ffd1723e */ /* 0x000fe200048070ff */
[----:B------:R-:W-:Y:S02]  /*19600*/  IMAD.U32 R191, RZ, RZ, UR6 ;  /* 0x00000006ffbf7e24 */ /* 0x000fe4000f8e00ff */
[----:B------:R0:W-:Y:S01]  /*19610*/  @!P6 STG.E.U8 desc[UR12][R174.64+0x70], R187 ;  /* 0x000070bbae00e986 */ /* 0x0001e2000c10110c */
[----:B------:R-:W-:-:S03]  /*19620*/  IMAD.U32 R193, RZ, RZ, UR6 ;  /* 0x00000006ffc17e24 */ /* 0x000fc6000f8e00ff */
[----:B------:R1:W-:Y:S02]  /*19630*/  @!P4 STG.E.U8 desc[UR12][R158.64+0x71], R209 ;  /* 0x000071d19e00c986 */ /* 0x0003e4000c10110c */
[----:B0-----:R-:W-:Y:S01]  /*19640*/  @!P2 LEA R174, P1, R191, R4, 0x7 ;  /* 0x00000004bfaea211 */ /* 0x001fe200078238ff */
[----:B-1----:R-:W0:Y:S03]  /*19650*/  @!P5 LDC.64 R158, c[0x0][0x650] ;  /* 0x00019400ff9edb82 */ /* 0x002e260000000a00 */
[----:B------:R-:W-:Y:S02]  /*19660*/  @!P2 LEA.HI.X R175, R193, R3, R186, 0x7, P1 ;  /* 0x00000003c1afa211 */ /* 0x000fe400008f3cba */
[----:B------:R-:W-:Y:S01]  /*19670*/  ISETP.LT.OR P1, PT, R0, 0x49, !P0 ;  /* 0x000000490000780c */ /* 0x000fe20004721670 */
[----:B------:R-:W-:Y:S02]  /*19680*/  IMAD.U32 R187, RZ, RZ, UR6 ;  /* 0x00000006ffbb7e24 */ /* 0x000fe4000f8e00ff */
[----:B------:R-:W-:-:S10]  /*19690*/  IMAD.U32 R188, RZ, RZ, UR7 ;  /* 0x00000007ffbc7e24 */ /* 0x000fd4000f8e00ff */
[----:B------:R-:W-:-:S04]  /*196a0*/  @!P1 LEA R186, P2, R191, R4, 0x7 ;  /* 0x00000004bfba9211 */ /* 0x000fc800078438ff */
[----:B------:R-:W-:Y:S02]  /*196b0*/  @!P1 LEA.HI.X R187, R187, R3, R188, 0x7, P2 ;  /* 0x00000003bbbb9211 */ /* 0x000fe400010f3cbc */
[----:B0-----:R-:W-:Y:S02]  /*196c0*/  @!P5 IADD3 R158, P2, R13, R158, RZ ;  /* 0x0000009e0d9ed210 */ /* 0x001fe40007f5e0ff */
[----:B------:R-:W-:Y:S01]  /*196d0*/  LOP3.LUT P6, RZ, R7, 0x80000, RZ, 0xc0, !PT ;  /* 0x0008000007ff7812 */ /* 0x000fe200078cc0ff */
[----:B------:R-:W-:Y:S02]  /*196e0*/  FMUL R210, R210, UR14 ;  /* 0x0000000ed2d27c20 */ /* 0x000fe40008400000 */
[----:B------:R-:W-:Y:S01]  /*196f0*/  @!P5 IMAD.X R159, R189, 0x1, R159, P2 ;  /* 0x00000001bd9fd824 */ /* 0x000fe200010e069f */
[----:B------:R-:W-:Y:S02]  /*19700*/  ISETP.LT.OR P2, PT, R0, 0x4a, !P0 ;  /* 0x0000004a0000780c */ /* 0x000fe40004741670 */
[----:B------:R-:W-:Y:S01]  /*19710*/  F2FP.SATFINITE.E4M3.F32.PACK_AB_MERGE_C R193, RZ, R210, RZ ;  /* 0x000000d2ffc1723e */ /* 0x000fe200048070ff */
[----:B------:R-:W-:-:S02]  /*19720*/  IMAD.U32 R13, RZ, RZ, UR6 ;  /* 0x00000006ff0d7e24 */ /* 0x000fc4000f8e00ff */
[----:B------:R-:W-:Y:S02]  /*19730*/  IMAD.U32 R189, RZ, RZ, UR6 ;  /* 0x00000006ffbd7e24 */ /* 0x000fe4000f8e00ff */
[----:B------:R0:W-:Y:S01]  /*19740*/  @!P5 STG.E.U8 desc[UR12][R158.64+0x70], R193 ;  /* 0x000070c19e00d986 */ /* 0x0001e2000c10110c */
[----:B------:R-:W-:-:S05]  /*19750*/  IMAD.U32 R190, RZ, RZ, UR7 ;  /* 0x00000007ffbe7e24 */ /* 0x000fca000f8e00ff */
[----:B------:R-:W-:Y:S01]  /*19760*/  @!P2 LEA R13, P3, R13, R4, 0x7 ;  /* 0x000000040d0da211 */ /* 0x000fe200078638ff */
[----:B0-----:R-:W0:Y:S03]  /*19770*/  @!P6 LDC.64 R158, c[0x0][0x650] ;  /* 0x00019400ff9eeb82 */ /* 0x001e260000000a00 */
[----:B------:R-:W-:Y:S02]  /*19780*/  @!P2 LEA.HI.X R189, R189, R3, R190, 0x7, P3 ;  /* 0x00000003bdbda211 */ /* 0x000fe400018f3cbe */
[----:B------:R-:W-:Y:S01]  /*19790*/  ISETP.LT.OR P3, PT, R0, 0x51, !P0 ;  /* 0x000000510000780c */ /* 0x000fe20004761670 */
[----:B------:R-:W-:Y:S02]  /*197a0*/  IMAD.U32 R195, RZ, RZ, UR6 ;  /* 0x00000006ffc37e24 */ /* 0x000fe4000f8e00ff */
[----:B------:R-:W-:-:S10]  /*197b0*/  IMAD.U32 R192, RZ, RZ, UR7 ;  /* 0x00000007ffc07e24 */ /* 0x000fd4000f8e00ff */
[----:B------:R-:W-:-:S04]  /*197c0*/  @!P3 LEA R191, P4, R191, R4, 0x7 ;  /* 0x00000004bfbfb211 */ /* 0x000fc800078838ff */
[----:B------:R-:W-:Y:S02]  /*197d0*/  @!P3 LEA.HI.X R192, R195, R3, R192, 0x7, P4 ;  /* 0x00000003c3c0b211 */ /* 0x000fe400020f3cc0 */
[----:B0-----:R-:W-:-:S05]  /*197e0*/  @!P6 IADD3 R158, P4, R244, R158, RZ ;  /* 0x0000009ef49ee210 */ /* 0x001fca0007f9e0ff */
[----:B------:R-:W-:Y:S01]  /*197f0*/  @!P6 IMAD.X R159, R245, 0x1, R159, P4 ;  /* 0x00000001f59fe824 */ /* 0x000fe200020e069f */
[----:B------:R-:W-:Y:S01]  /*19800*/  ISETP.LT.OR P4, PT, R0, 0x52, !P0 ;  /* 0x000000520000780c */ /* 0x000fe20004781670 */
[----:B------:R-:W-:Y:S02]  /*19810*/  IMAD.U32 R197, RZ, RZ, UR6 ;  /* 0x00000006ffc57e24 */ /* 0x000fe4000f8e00ff */
[----:B------:R-:W-:Y:S02]  /*19820*/  IMAD.U32 R194, RZ, RZ, UR7 ;  /* 0x00000007ffc27e24 */ /* 0x000fe4000f8e00ff */
[----:B------:R-:W-:-:S08]  /*19830*/  FMUL R211, R211, UR14 ;  /* 0x0000000ed3d37c20 */ /* 0x000fd00008400000 */
[----:B------:R-:W-:-:S04]  /*19840*/  @!P4 LEA R196, P5, R195, R4, 0x7 ;  /* 0x00000004c3c4c211 */ /* 0x000fc800078a38ff */
[----:B------:R-:W-:Y:S02]  /*19850*/  @!P4 LEA.HI.X R197, R197, R3, R194, 0x7, P5 ;  /* 0x00000003c5c5c211 */ /* 0x000fe400028f3cc2 */
[----:B------:R-:W-:Y:S02]  /*19860*/  ISETP.LT.OR P5, PT, R0, 0x59, !P0 ;  /* 0x000000590000780c */ /* 0x000fe400047a1670 */
[----:B------:R-:W-:Y:S01]  /*19870*/  F2FP.SATFINITE.E4M3.F32.PACK_AB_MERGE_C R211, RZ, R211, RZ ;  /* 0x000000d3ffd3723e */ /* 0x000fe200048070ff */
[----:B------:R-:W-:Y:S02]  /*19880*/  IMAD.U32 R199, RZ, RZ, UR6 ;  /* 0x00000006ffc77e24 */ /* 0x000fe4000f8e00ff */
[----:B------:R-:W-:Y:S02]  /*19890*/  IMAD.U32 R201, RZ, RZ, UR7 ;  /* 0x00000007ffc97e24 */ /* 0x000fe4000f8e00ff */
[----:B------:R0:W-:Y:S01]  /*198a0*/  @!P6 STG.E.U8 desc[UR12][R158.64+0x71], R211 ;  /* 0x000071d39e00e986 */ /* 0x0001e2000c10110c */
[----:B------:R-:W-:-:S05]  /*198b0*/  P2R R188, PR, RZ, 0x2 ;  /* 0x00000002ffbc7803 */ /* 0x000fca0000000000 */
[----:B------:R-:W-:Y:S02]  /*198c0*/  @!P5 LEA R194, P6, R195, R4, 0x7 ;  /* 0x00000004c3c2d211 */ /* 0x000fe400078c38ff */
[----:B------:R-:W-:Y:S02]  /*198d0*/  LOP3.LUT P1, RZ, R7, 0x40000000, RZ, 0xc0, !PT ;  /* 0x4000000007ff7812 */ /* 0x000fe4000782c0ff */
[----:B------:R-:W-:Y:S02]  /*198e0*/  @!P5 LEA.HI.X R195, R199, R3, R201, 0x7, P6 ;  /* 0x00000003c7c3d211 */ /* 0x000fe400030f3cc9 */
[----:B------:R-:W-:Y:S01]  /*198f0*/  ISETP.LT.OR P6, PT, R0, 0x5a, !P0 ;  /* 0x0000005a0000780c */ /* 0x000fe200047c1670 */
[----:B------:R-:W-:Y:S01]  /*19900*/  FMUL R212, R212, UR14 ;  /* 0x0000000ed4d47c20 */ /* 0x000fe20008400000 */
[----:B------:R-:W-:Y:S02]  /*19910*/  P2R R198, PR, RZ, 0x10 ;  /* 0x00000010ffc67803 */ /* 0x000fe40000000000 */
[----:B------:R-:W-:Y:S01]  /*19920*/  LOP3.LUT P4, RZ, R7, 0x40000, RZ, 0xc0, !PT ;  /* 0x0004000007ff7812 */ /* 0x000fe2000788c0ff */
[----:B0-----:R-:W-:Y:S01]  /*19930*/  IMAD.U32 R159, RZ, RZ, UR6 ;  /* 0x00000006ff9f7e24 */ /* 0x001fe2000f8e00ff */
[----:B------:R-:W-:Y:S01]  /*19940*/  F2FP.SATFINITE.E4M3.F32.PACK_AB_MERGE_C R201, RZ, R212, RZ ;  /* 0x000000d4ffc9723e */ /* 0x000fe200048070ff */
[----:B------:R-:W-:-:S02]  /*19950*/  IMAD.U32 R203, RZ, RZ, UR6 ;  /* 0x00000006ffcb7e24 */ /* 0x000fc4000f8e00ff */
[----:B------:R-:W-:Y:S02]  /*19960*/  IMAD.U32 R158, RZ, RZ, UR7 ;  /* 0x00000007ff9e7e24 */ /* 0x000fe4000f8e00ff */
[----:B------:R0:W-:Y:S02]  /*19970*/  @!P1 STG.E.U8 desc[UR12][R176.64+0x78], R201 ;  /* 0x000078c9b0009986 */ /* 0x0001e4000c10110c */
[----:B0-----:R-:W-:-:S04]  /*19980*/  @!P6 LEA R176, P1, R159, R4, 0x7 ;  /* 0x000000049fb0e211 */ /* 0x001fc800078238ff */
[----:B------:R-:W-:Y:S02]  /*19990*/  @!P6 LEA.HI.X R177, R203, R3, R158, 0x7, P1 ;  /* 0x00000003cbb1e211 */ /* 0x000fe400008f3c9e */
[----:B------:R-:W0:Y:S01]  /*199a0*/  @!P4 LDC.64 R158, c[0x0][0x650] ;  /* 0x00019400ff9ecb82 */ /* 0x000e220000000a00 */
[----:B------:R-:W-:Y:S02]  /*199b0*/  P2R R199, PR, RZ, 0x20 ;  /* 0x00000020ffc77803 */ /* 0x000fe40000000000 */
[----:B------:R-:W-:Y:S01]  /*199c0*/  LOP3.LUT P5, RZ, R7, 0x10000000, RZ, 0xc0, !PT ;  /* 0x1000000007ff7812 */ /* 0x000fe200078ac0ff */
[----:B------:R-:W-:Y:S01]  /*199d0*/  FMUL R213, R213, UR14 ;  /* 0x0000000ed5d57c20 */ /* 0x000fe20008400000 */
[----:B------:R-:W-:-:S04]  /*199e0*/  P2R R193, PR, RZ, 0x8 ;  /* 0x00000008ffc17803 */ /* 0x000fc80000000000 */
[----:B------:R-:W-:Y:S02]  /*199f0*/  F2FP.SATFINITE.E4M3.F32.PACK_AB_MERGE_C R213, RZ, R213, RZ ;  /* 0x000000d5ffd5723e */ /* 0x000fe400048070ff */
[----:B------:R-:W-:Y:S01]  /*19a00*/  LOP3.LUT P3, RZ, R7, 0x20000, RZ, 0xc0, !PT ;  /* 0x0002000007ff7812 */ /* 0x000fe2000786c0ff */
[----:B------:R-:W-:-:S04]  /*19a10*/  FMUL R214, R214, UR14 ;  /* 0x0000000ed6d67c20 */ /* 0x000fc80008400000 */
[----:B------:R-:W-:Y:S01]  /*19a20*/  @!P5 STG.E.U8 desc[UR12][R242.64+0x79], R213 ;  /* 0x000079d5f200d986 */ /* 0x000fe2000c10110c */
[----:B------:R-:W-:Y:S02]  /*19a30*/  F2FP.SATFINITE.E4M3.F32.PACK_AB_MERGE_C R201, RZ, R214, RZ ;  /* 0x000000d6ffc9723e */ /* 0x000fe400048070ff */
[----:B0-----:R-:W-:-:S05]  /*19a40*/  @!P4 IADD3 R158, P5, R252, R158, RZ ;  /* 0x0000009efc9ec210 */ /* 0x001fca0007fbe0ff */
[----:B------:R-:W-:Y:S02]  /*19a50*/  @!P4 IMAD.X R159, R46, 0x1, R159, P5 ;  /* 0x000000012e9fc824 */ /* 0x000fe400028e069f */
[----:B------:R-:W-:Y:S01]  /*19a60*/  FMUL R215, R215, UR14 ;  /* 0x0000000ed7d77c20 */ /* 0x000fe20008400000 */
[----:B------:R-:W-:Y:S01]  /*19a70*/  P2R R190, PR, RZ, 0x4 ;  /* 0x00000004ffbe7803 */ /* 0x000fe20000000000 */
[----:B------:R-:W-:Y:S01]  /*19a80*/  FMUL R88, R88, UR14 ;  /* 0x0000000e58587c20 */ /* 0x000fe20008400000 */
[----:B------:R-:W-:Y:S01]  /*19a90*/  LOP3.LUT P1, RZ, R6, 0x800000, RZ, 0xc0, !PT ;  /* 0x0080000006ff7812 */ /* 0x000fe2000782c0ff */
[----:B------:R0:W-:Y:S01]  /*19aa0*/  @!P4 STG.E.U8 desc[UR12][R158.64+0x78], R201 ;  /* 0x000078c99e00c986 */ /* 0x0001e2000c10110c */
[----:B------:R-:W-:Y:S01]  /*19ab0*/  FMUL R89, R89, UR14 ;  /* 0x0000000e59597c20 */ /* 0x000fe20008400000 */
        /* <DEDUP_REMOVED lines=10> */
[----:B0-----:R-:W0:Y:S01]  /*19b60*/  @!P3 LDC.64 R158, c[0x0][0x650] ;  /* 0x00019400ff9ebb82 */ /* 0x001e220000000a00 */
[----:B------:R-:W-:Y:S01]  /*19b70*/  ISETP.LT.OR P5, PT, R0, 0x2, !P0 ;  /* 0x000000020000780c */ /* 0x000fe200047a1670 */
[----:B------:R-:W-:Y:S01]  /*19b80*/  FMUL R100, R100, UR14 ;  /* 0x0000000e64647c20 */ /* 0x000fe20008400000 */
[----:B------:R-:W-:Y:S01]  /*19b90*/  F2FP.SATFINITE.E4M3.F32.PACK_AB_MERGE_C R215, RZ, R215, RZ ;  /* 0x000000d7ffd7723e */ /* 0x000fe200048070ff */
        /* <DEDUP_REMOVED lines=20> */
[----:B0-----:R-:W-:Y:S01]  /*19ce0*/  @!P3 IADD3 R158, P4, R45, R158, RZ ;  /* 0x0000009e2d9eb210 */ /* 0x001fe20007f9e0ff */
[----:B------:R-:W-:Y:S01]  /*19cf0*/  FMUL R121, R121, UR14 ;  /* 0x0000000e79797c20 */ /* 0x000fe20008400000 */
[----:B------:R-:W-:Y:S01]  /*19d00*/  FMUL R122, R122, UR14 ;  /* 0x0000000e7a7a7c20 */ /* 0x000fe20008400000 */
[----:B------:R-:W-:Y:S01]  /*19d10*/  FMUL R123, R123, UR14 ;  /* 0x0000000e7b7b7c20 */ /* 0x000fe20008400000 */
[----:B------:R-:W-:Y:S01]  /*19d20*/  FMUL R124, R124, UR14 ;  /* 0x0000000e7c7c7c20 */ /* 0x000fe20008400000 */
[----:B------:R-:W-:-:S02]  /*19d30*/  @!P3 IMAD.X R159, R44, 0x1, R159, P4 ;  /* 0x000000012c9fb824 */ /* 0x000fc400020e069f */
[----:B------:R-:W-:Y:S01]  /*19d40*/  FMUL R125, R125, UR14 ;  /* 0x0000000e7d7d7c20 */ /* 0x000fe20008400000 */
[----:B------:R-:W-:Y:S01]  /*19d50*/  FMUL R126, R126, UR14 ;  /* 0x0000000e7e7e7c20 */ /* 0x000fe20008400000 */
[----:B------:R-:W-:Y:S01]  /*19d60*/  FMUL R127, R127, UR14 ;  /* 0x0000000e7f7f7c20 */ /* 0x000fe20008400000 */
[----:B------:R-:W-:Y:S01]  /*19d70*/  FMUL R128, R128, UR14 ;  /* 0x0000000e80807c20 */ /* 0x000fe20008400000 */
[----:B------:R0:W-:Y:S01]  /*19d80*/  @!P3 STG.E.U8 desc[UR12][R158.64+0x79], R215 ;  /* 0x000079d79e00b986 */ /* 0x0001e2000c10110c */
[----:B------:R-:W-:Y:S01]  /*19d90*/  FMUL R129, R129, UR14 ;  /* 0x0000000e81817c20 */ /* 0x000fe20008400000 */
[----:B------:R-:W-:Y:S01]  /*19da0*/  FMUL R130, R130, UR14 ;  /* 0x0000000e82827c20 */ /* 0x000fe20008400000 */
[----:B------:R-:W-:Y:S01]  /*19db0*/  FMUL R131, R131, UR14 ;  /* 0x0000000e83837c20 */ /* 0x000fe20008400000 */
[----:B------:R1:W5:Y:S01]  /*19dc0*/  LDL.LU R46, [R1+0x148] ;  /* 0x00014800012e7983 */ /* 0x0003620000300800 */
[----:B0-----:R-:W0:Y:S01]  /*19dd0*/  @!P5 LDC.64 R158, c[0x0][0x650] ;  /* 0x00019400ff9edb82 */ /* 0x001e220000000a00 */
[----:B------:R-:W-:-:S02]  /*19de0*/  ISETP.LT.OR P4, PT, R0, 0x1, !P0 ;  /* 0x000000010000780c */ /* 0x000fc40004781670 */
[----:B------:R1:W5:Y:S01]  /*19df0*/  LDL.LU R45, [R1+0x144] ;  /* 0x00014400012d7983 */ /* 0x0003620000300800 */
[----:B------:R-:W-:Y:S02]  /*19e00*/  LOP3.LUT P2, RZ, R7, 0x80000000, RZ, 0xc0, !PT ;  /* 0x8000000007ff7812 */ /* 0x000fe4000784c0ff */
[----:B------:R-:W-:Y:S01]  /*19e10*/  P2R R7, PR, RZ, 0x40 ;  /* 0x00000040ff077803 */ /* 0x000fe20000000000 */
[----:B------:R1:W5:Y:S01]  /*19e20*/  LDL.LU R44, [R1+0x140] ;  /* 0x00014000012c7983 */ /* 0x0003620000300800 */
[----:B------:R-:W-:Y:S02]  /*19e30*/  F2FP.SATFINITE.E4M3.F32.PACK_AB_MERGE_C R203, RZ, R88, RZ ;  /* 0x00000058ffcb723e */ /* 0x000fe400048070ff */
[----:B------:R-:W-:Y:S02]  /*19e40*/  F2FP.SATFINITE.E4M3.F32.PACK_AB_MERGE_C R89, RZ, R89, RZ ;  /* 0x00000059ff59723e */ /* 0x000fe400048070ff */
[----:B------:R-:W-:Y:S02]  /*19e50*/  F2FP.SATFINITE.E4M3.F32.PACK_AB_MERGE_C R90, RZ, R90, RZ ;  /* 0x0000005aff5a723e */ /* 0x000fe400048070ff */
[----:B------:R-:W-:Y:S01]  /*19e60*/  @!P4 STG.E.U8 desc[UR12][R178.64], R203 ;  /* 0x000000cbb200c986 */ /* 0x000fe2000c10110c */
[----:B0-----:R-:W-:-:S05]  /*19e70*/  @!P5 IADD3 R10, P6, R10, R158, RZ ;  /* 0x0000009e0a0ad210 */ /* 0x001fca0007fde0ff */
[----:B------:R-:W-:-:S05]  /*19e80*/  @!P5 IMAD.X R11, R11, 0x1, R159, P6 ;  /* 0x000000010b0bd824 */ /* 0x000fca00030e069f */
[----:B------:R0:W-:Y:S04]  /*19e90*/  @!P5 STG.E.U8 desc[UR12][R10.64+0x1], R89 ;  /* 0x000001590a00d986 */ /* 0x0001e8000c10110c */
[----:B------:R2:W-:Y:S01]  /*19ea0*/  @!P1 STG.E.U8 desc[UR12][R42.64], R90 ;  /* 0x0000005a2a009986 */ /* 0x0005e2000c10110c */
[C---:B------:R-:W-:Y:S02]  /*19eb0*/  ISETP.LT.OR P1, PT, R0.reuse, 0x9, !P0 ;  /* 0x000000090000780c */ /* 0x040fe40004721670 */
[----:B------:R-:W-:Y:S02]  /*19ec0*/  F2FP.SATFINITE.E4M3.F32.PACK_AB_MERGE_C R91, RZ, R91, RZ ;  /* 0x0000005bff5b723e */ /* 0x000fe400048070ff */
[----:B------:R-:W-:Y:S02]  /*19ed0*/  ISETP.LT.OR P5, PT, R0, 0xa, !P0 ;  /* 0x0000000a0000780c */ /* 0x000fe400047a1670 */
[----:B0-----:R-:W-:-:S02]  /*19ee0*/  F2FP.SATFINITE.E4M3.F32.PACK_AB_MERGE_C R89, RZ, R92, RZ ;  /* 0x0000005cff59723e */ /* 0x001fc400048070ff */
[C---:B------:R-:W-:Y:S02]  /*19ef0*/  LOP3.LUT P3, RZ, R6.reuse, 0x1000000, RZ, 0xc0, !PT ;  /* 0x0100000006ff7812 */ /* 0x040fe4000786c0ff */
[----:B------:R-:W-:Y:S01]  /*19f00*/  F2FP.SATFINITE.E4M3.F32.PACK_AB_MERGE_C R93, RZ, R93, RZ ;  /* 0x0000005dff5d723e */ /* 0x000fe200048070ff */
[----:B--2---:R1:W5:Y:S02]  /*19f10*/  LDL.LU.64 R42, [R1+0x138] ;  /* 0x00013800012a7983 */ /* 0x0043640000300a00 */
[----:B------:R-:W0:Y:S02]  /*19f20*/  @!P1 LDC.64 R10, c[0x0][0x650] ;  /* 0x00019400ff0a9b82 */ /* 0x000e240000000a00 */
[----:B------:R2:W-:Y:S01]  /*19f30*/  @!P2 STG.E.U8 desc[UR12][R40.64+0x1], R91 ;  /* 0x0000015b2800a986 */ /* 0x0005e2000c10110c */
[----:B------:R-:W-:Y:S02]  /*19f40*/  F2FP.SATFINITE.E4M3.F32.PACK_AB_MERGE_C R94, RZ, R94, RZ ;  /* 0x0000005eff5e723e */ /* 0x000fe400048070ff */
[----:B------:R-:W-:-:S02]  /*19f50*/  LOP3.LUT P4, RZ, R6, 0x400000, RZ, 0xc0, !PT ;  /* 0x0040000006ff7812 */ /* 0x000fc4000788c0ff */
[----:B------:R-:W-:Y:S02]  /*19f60*/  F2FP.SATFINITE.E4M3.F32.PACK_AB_MERGE_C R95, RZ, R95, RZ ;  /* 0x0000005fff5f723e */ /* 0x000fe400048070ff */
[----:B------:R-:W-:Y:S02]  /*19f70*/  F2FP.SATFINITE.E4M3.F32.PACK_AB_MERGE_C R97, RZ, R97, RZ ;  /* 0x00000061ff61723e */ /* 0x000fe400048070ff */
[----:B------:R-:W-:Y:S02]  /*19f80*/  F2FP.SATFINITE.E4M3.F32.PACK_AB_MERGE_C R98, RZ, R98, RZ ;  /* 0x00000062ff62723e */ /* 0x000fe400048070ff */
[----:B------:R-:W-:Y:S01]  /*19f90*/  F2FP.SATFINITE.E4M3.F32.PACK_AB_MERGE_C R99, RZ, R99, RZ ;  /* 0x00000063ff63723e */ /* 0x000fe200048070ff */
[----:B--2---:R1:W5:Y:S01]  /*19fa0*/  LDL.LU.64 R40, [R1+0x130] ;  /* 0x0001300001287983 */ /* 0x0043620000300a00 */
[----:B0-----:R-:W-:-:S05]  /*19fb0*/  @!P1 IADD3 R10, P2, R152, R10, RZ ;  /* 0x0000000a980a9210 */ /* 0x001fca0007f5e0ff */
[----:B------:R-:W-:-:S05]  /*19fc0*/  @!P1 IMAD.X R11, R153, 0x1, R11, P2 ;  /* 0x00000001990b9824 */ /* 0x000fca00010e060b */
[----:B------:R0:W-:Y:S02]  /*19fd0*/  @!P1 STG.E.U8 desc[UR12][R10.64+0x8], R89 ;  /* 0x000008590a009986 */ /* 0x0001e4000c10110c */
[----:B0-----:R-:W0:Y:S02]  /*19fe0*/  @!P5 LDC.64 R10, c[0x0][0x650] ;  /* 0x00019400ff0adb82 */ /* 0x001e240000000a00 */
[----:B0-----:R-:W-:-:S05]  /*19ff0*/  @!P5 IADD3 R10, P6, R154, R10, RZ ;  /* 0x0000000a9a0ad210 */ /* 0x001fca0007fde0ff */
[----:B------:R-:W-:-:S05]  /*1a000*/  @!P5 IMAD.X R11, R155, 0x1, R11, P6 ;  /* 0x000000019b0bd824 */ /* 0x000fca00030e060b */
[----:B------:R-:W-:Y:S04]  /*1a010*/  @!P5 STG.E.U8 desc[UR12][R10.64+0x9], R93 ;  /* 0x0000095d0a00d986 */ /* 0x000fe8000c10110c */
[----:B------:R0:W-:Y:S01]  /*1a020*/  @!P3 STG.E.U8 desc[UR12][R38.64+0x8], R94 ;  /* 0x0000085e2600b986 */ /* 0x0001e2000c10110c */
[C---:B------:R-:W-:Y:S02]  /*1a030*/  ISETP.LT.OR P3, PT, R0.reuse, 0x11, !P0 ;  /* 0x000000110000780c */ /* 0x040fe40004761670 */
[----:B------:R-:W-:Y:S02]  /*1a040*/  ISETP.LT.OR P5, PT, R0, 0x12, !P0 ;  /* 0x000000120000780c */ /* 0x000fe400047a1670 */
[----:B------:R-:W-:Y:S02]  /*1a050*/  F2FP.SATFINITE.E4M3.F32.PACK_AB_MERGE_C R89, RZ, R96, RZ ;  /* 0x00000060ff59723e */ /* 0x000fe400048070ff */
[----:B------:R-:W-:-:S02]  /*1a060*/  LOP3.LUT P2, RZ, R6, 0x200000, RZ, 0xc0, !PT ;  /* 0x0020000006ff7812 */ /* 0x000fc4000784c0ff */
[----:B------:R-:W-:Y:S02]  /*1a070*/  LOP3.LUT P1, RZ, R6, 0x100000, RZ, 0xc0, !PT ;  /* 0x0010000006ff7812 */ /* 0x000fe4000782c0ff */
[----:B------:R-:W-:Y:S01]  /*1a080*/  F2FP.SATFINITE.E4M3.F32.PACK_AB_MERGE_C R101, RZ, R101, RZ ;  /* 0x00000065ff65723e */ /* 0x000fe200048070ff */
[----:B0-----:R1:W5:Y:S02]  /*1a090*/  LDL.LU.64 R38, [R1+0x128] ;  /* 0x0001280001267983 */ /* 0x0013640000300a00 */
[----:B------:R-:W0:Y:S02]  /*1a0a0*/  @!P3 LDC.64 R10, c[0x0][0x650] ;  /* 0x00019400ff0abb82 */ /* 0x000e240000000a00 */
[----:B------:R2:W-:Y:S01]  /*1a0b0*/  @!P4 STG.E.U8 desc[UR12][R36.64+0x9], R95 ;  /* 0x0000095f2400c986 */ /* 0x0005e2000c10110c */
[----:B------:R-:W-:Y:S02]  /*1a0c0*/  F2FP.SATFINITE.E4M3.F32.PACK_AB_MERGE_C R102, RZ, R102, RZ ;  /* 0x00000066ff66723e */ /* 0x000fe400048070ff */
[----:B------:R-:W-:-:S02]  /*1a0d0*/  F2FP.SATFINITE.E4M3.F32.PACK_AB_MERGE_C R103, RZ, R103, RZ ;  /* 0x00000067ff67723e */ /* 0x000fc400048070ff */
        /* <DEDUP_REMOVED lines=11> */
[----:B------:R-:W-:Y:S01]  /*1a190*/  @!P5 STG.E.U8 desc[UR12][R10.64+0x11], R97 ;  /* 0x000011610a00d986 */ /* 0x000fe2000c10110c */
[----:B------:R-:W-:-:S03]  /*1a1a0*/  ISETP.LT.OR P5, PT, R0, 0x1a, !P0 ;  /* 0x0000001a0000780c */ /* 0x000fc600047a1670 */
[----:B------:R0:W-:Y:S01]  /*1a1b0*/  @!P2 STG.E.U8 desc[UR12][R34.64+0x10], R98 ;  /* 0x000010622200a986 */ /* 0x0001e2000c10110c */
[----:B------:R-:W-:-:S09]  /*1a1c0*/  ISETP.LT.OR P2, PT, R0, 0x19, !P0 ;  /* 0x000000190000780c */ /* 0x000fd20004741670 */
[----:B------:R-:W2:Y:S01]  /*1a1d0*/  @!P5 LDC.64 R90, c[0x0][0x650] ;  /* 0x00019400ff5adb82 */ /* 0x000ea20000000a00 */
[----:B------:R-:W-:Y:S01]  /*1a1e0*/  LOP3.LUT P4, RZ, R6, 0x80000, RZ, 0xc0, !PT ;  /* 0x0008000006ff7812 */ /* 0x000fe2000788c0ff */
[----:B0-----:R1:W5:Y:S06]  /*1a1f0*/  LDL.LU.64 R34, [R1+0x118] ;  /* 0x0001180001227983 */ /* 0x00136c0000300a00 */
[----:B------:R-:W0:Y:S01]  /*1a200*/  @!P2 LDC.64 R10, c[0x0][0x650] ;  /* 0x00019400ff0aab82 */ /* 0x000e220000000a00 */
[----:B------:R3:W-:Y:S01]  /*1a210*/  @!P1 STG.E.U8 desc[UR12][R32.64+0x11], R99 ;  /* 0x0000116320009986 */ /* 0x0007e2000c10110c */
[----:B------:R-:W-:-:S02]  /*1a220*/  F2FP.SATFINITE.E4M3.F32.PACK_AB_MERGE_C R89, RZ, R100, RZ ;  /* 0x00000064ff59723e */ /* 0x000fc400048070ff */
[----:B------:R-:W-:Y:S02]  /*1a230*/  LOP3.LUT P3, RZ, R6, 0x40000, RZ, 0xc0, !PT ;  /* 0x0004000006ff7812 */ /* 0x000fe4000786c0ff */
[----:B------:R-:W-:Y:S02]  /*1a240*/  F2FP.SATFINITE.E4M3.F32.PACK_AB_MERGE_C R113, RZ, R113, RZ ;  /* 0x00000071ff71723e */ /* 0x000fe400048070ff */
[----:B------:R-:W-:Y:S02]  /*1a250*/  F2FP.SATFINITE.E4M3.F32.PACK_AB_MERGE_C R115, RZ, R115, RZ ;  /* 0x00000073ff73723e */ /* 0x000fe400048070ff */
[----:B------:R-:W-:Y:S02]  /*1a260*/  F2FP.SATFINITE.E4M3.F32.PACK_AB_MERGE_C R117, RZ, R117, RZ ;  /* 0x00000075ff75723e */ /* 0x000fe400048070ff */
[----:B------:R-:W-:Y:S01]  /*1a270*/  F2FP.SATFINITE.E4M3.F32.PACK_AB_MERGE_C R119, RZ, R119, RZ ;  /* 0x00000077ff77723e */ /* 0x000fe200048070ff */
[----:B---3--:R1:W5:Y:S01]  /*1a280*/  LDL.LU.64 R32, [R1+0x110] ;  /* 0x0001100001207983 */ /* 0x0083620000300a00 */
[----:B--2---:R-:W-:-:S02]  /*1a290*/  @!P5 IADD3 R160, P6, R160, R90, RZ ;  /* 0x0000005aa0a0d210 */ /* 0x004fc40007fde0ff */
[----:B0-----:R-:W-:-:S03]  /*1a2a0*/  @!P2 IADD3 R10, P1, R156, R10, RZ ;  /* 0x0000000a9c0aa210 */ /* 0x001fc60007f3e0ff */
[----:B------:R-:W-:Y:S02]  /*1a2b0*/  @!P5 IMAD.X R161, R161, 0x1, R91, P6 ;  /* 0x00000001a1a1d824 */ /* 0x000fe400030e065b */
[----:B------:R-:W-:-:S05]  /*1a2c0*/  @!P2 IMAD.X R11, R157, 0x1, R11, P1 ;  /* 0x000000019d0ba824 */ /* 0x000fca00008e060b */
[----:B------:R0:W-:Y:S04]  /*1a2d0*/  @!P2 STG.E.U8 desc[UR12][R10.64+0x18], R89 ;  /* 0x000018590a00a986 */ /* 0x0001e8000c10110c */
[----:B------:R-:W-:Y:S01]  /*1a2e0*/  @!P5 STG.E.U8 desc[UR12][R160.64+0x19], R101 ;  /* 0x00001965a000d986 */ /* 0x000fe2000c10110c */
[----:B------:R-:W-:-:S03]  /*1a2f0*/  ISETP.LT.OR P5, PT, R0, 0x22, !P0 ;  /* 0x000000220000780c */ /* 0x000fc600047a1670 */
[----:B------:R2:W-:Y:S01]  /*1a300*/  @!P4 STG.E.U8 desc[UR12][R30.64+0x18], R102 ;  /* 0x000018661e00c986 */ /* 0x0005e2000c10110c */
[----:B------:R-:W-:-:S09]  /*1a310*/  ISETP.LT.OR P4, PT, R0, 0x21, !P0 ;  /* 0x000000210000780c */ /* 0x000fd20004781670 */
[----:B0-----:R-:W0:Y:S01]  /*1a320*/  @!P5 LDC.64 R88, c[0x0][0x650] ;  /* 0x00019400ff58db82 */ /* 0x001e220000000a00 */
[C---:B------:R-:W-:Y:S01]  /*1a330*/  LOP3.LUT P1, RZ, R6.reuse, 0x20000, RZ, 0xc0, !PT ;  /* 0x0002000006ff7812 */ /* 0x040fe2000782c0ff */
[----:B--2---:R1:W5:Y:S06]  /*1a340*/  LDL.LU.64 R30, [R1+0x108] ;  /* 0x00010800011e7983 */ /* 0x00436c0000300a00 */
[----:B------:R-:W2:Y:S01]  /*1a350*/  @!P4 LDC.64 R10, c[0x0][0x650] ;  /* 0x00019400ff0acb82 */ /* 0x000ea20000000a00 */
[----:B------:R3:W-:Y:S01]  /*1a360*/  @!P3 STG.E.U8 desc[UR12][R28.64+0x19], R103 ;  /* 0x000019671c00b986 */ /* 0x0007e2000c10110c */
[----:B------:R-:W-:-:S02]  /*1a370*/  LOP3.LUT P2, RZ, R6, 0x10000, RZ, 0xc0, !PT ;  /* 0x0001000006ff7812 */ /* 0x000fc4000784c0ff */
[----:B------:R-:W-:Y:S02]  /*1a380*/  F2FP.SATFINITE.E4M3.F32.PACK_AB_MERGE_C R121, RZ, R121, RZ ;  /* 0x00000079ff79723e */ /* 0x000fe400048070ff */
[----:B------:R-:W-:Y:S02]  /*1a390*/  F2FP.SATFINITE.E4M3.F32.PACK_AB_MERGE_C R123, RZ, R123, RZ ;  /* 0x0000007bff7b723e */ /* 0x000fe400048070ff */
[----:B------:R-:W-:Y:S02]  /*1a3a0*/  F2FP.SATFINITE.E4M3.F32.PACK_AB_MERGE_C R125, RZ, R125, RZ ;  /* 0x0000007dff7d723e */ /* 0x000fe400048070ff */
[----:B------:R-:W-:Y:S02]  /*1a3b0*/  F2FP.SATFINITE.E4M3.F32.PACK_AB_MERGE_C R127, RZ, R127, RZ ;  /* 0x0000007fff7f723e */ /* 0x000fe400048070ff */
[----:B------:R-:W-:Y:S01]  /*1a3c0*/  F2FP.SATFINITE.E4M3.F32.PACK_AB_MERGE_C R129, RZ, R129, RZ ;  /* 0x00000081ff81723e */ /* 0x000fe200048070ff */
[----:B---3--:R1:W5:Y:S01]  /*1a3d0*/  LDL.LU.64 R28, [R1+0x100] ;  /* 0x00010000011c7983 */ /* 0x0083620000300a00 */
[----:B0-----:R-:W-:-:S02]  /*1a3e0*/  @!P5 IADD3 R168, P6, R168, R88, RZ ;  /* 0x00000058a8a8d210 */ /* 0x001fc40007fde0ff */
[----:B--2---:R-:W-:-:S03]  /*1a3f0*/  @!P4 IADD3 R164, P3, R164, R10, RZ ;  /* 0x0000000aa4a4c210 */ /* 0x004fc60007f7e0ff */
[----:B------:R-:W-:Y:S01]  /*1a400*/  @!P5 IMAD.X R169, R169, 0x1, R89, P6 ;  /* 0x00000001a9a9d824 */ /* 0x000fe200030e0659 */
[----:B------:R-:W-:Y:S01]  /*1a410*/  F2FP.SATFINITE.E4M3.F32.PACK_AB_MERGE_C R89, RZ, R106, RZ ;  /* 0x0000006aff59723e */ /* 0x000fe200048070ff */
[----:B------:R-:W-:Y:S01]  /*1a420*/  @!P4 IMAD.X R165, R165, 0x1, R11, P3 ;  /* 0x00000001a5a5c824 */ /* 0x000fe200018e060b */
[----:B------:R-:W-:-:S05]  /*1a430*/  F2FP.SATFINITE.E4M3.F32.PACK_AB_MERGE_C R11, RZ, R104, RZ ;  /* 0x00000068ff0b723e */ /* 0x000fca00048070ff */
[----:B------:R0:W-:Y:S04]  /*1a440*/  @!P4 STG.E.U8 desc[UR12][R164.64+0x20], R11 ;  /* 0x0000200ba400c986 */ /* 0x0001e8000c10110c */
[----:B------:R-:W-:Y:S01]  /*1a450*/  @!P5 STG.E.U8 desc[UR12][R168.64+0x21], R105 ;  /* 0x00002169a800d986 */ /* 0x000fe2000c10110c */
[----:B------:R-:W-:-:S03]  /*1a460*/  ISETP.LT.OR P5, PT, R0, 0x2a, !P0 ;  /* 0x0000002a0000780c */ /* 0x000fc600047a1670 */
[----:B------:R2:W-:Y:S01]  /*1a470*/  @!P1 STG.E.U8 desc[UR12][R250.64+0x20], R89 ;  /* 0x00002059fa009986 */ /* 0x0005e2000c10110c */
[----:B------:R-:W-:-:S09]  /*1a480*/  ISETP.LT.OR P1, PT, R0, 0x29, !P0 ;  /* 0x000000290000780c */ /* 0x000fd20004721670 */
[----:B------:R-:W3:Y:S08]  /*1a490*/  @!P5 LDC.64 R90, c[0x0][0x650] ;  /* 0x00019400ff5adb82 */ /* 0x000ef00000000a00 */
[----:B0-----:R-:W0:Y:S01]  /*1a4a0*/  @!P1 LDC.64 R10, c[0x0][0x650] ;  /* 0x00019400ff0a9b82 */ /* 0x001e220000000a00 */
[----:B------:R-:W-:Y:S01]  /*1a4b0*/  @!P2 STG.E.U8 desc[UR12][R248.64+0x21], R107 ;  /* 0x0000216bf800a986 */ /* 0x000fe2000c10110c */
[----:B------:R-:W-:-:S02]  /*1a4c0*/  LOP3.LUT P3, RZ, R6, 0x8000, RZ, 0xc0, !PT ;  /* 0x0000800006ff7812 */ /* 0x000fc4000786c0ff */
[----:B--2---:R-:W-:Y:S02]  /*1a4d0*/  F2FP.SATFINITE.E4M3.F32.PACK_AB_MERGE_C R89, RZ, R110, RZ ;  /* 0x0000006eff59723e */ /* 0x004fe400048070ff */
[----:B---3--:R-:W-:Y:S02]  /*1a4e0*/  @!P5 IADD3 R170, P6, R170, R90, RZ ;  /* 0x0000005aaaaad210 */ /* 0x008fe40007fde0ff */
[----:B0-----:R-:W-:-:S03]  /*1a4f0*/  @!P1 IADD3 R166, P2, R166, R10, RZ ;  /* 0x0000000aa6a69210 */ /* 0x001fc60007f5e0ff */
[----:B------:R-:W-:Y:S02]  /*1a500*/  @!P5 IMAD.X R171, R171, 0x1, R91, P6 ;  /* 0x00000001ababd824 */ /* 0x000fe400030e065b */
[----:B------:R-:W-:Y:S01]  /*1a510*/  @!P1 IMAD.X R167, R167, 0x1, R11, P2 ;  /* 0x00000001a7a79824 */ /* 0x000fe200010e060b */
[----:B------:R-:W-:-:S05]  /*1a520*/  F2FP.SATFINITE.E4M3.F32.PACK_AB_MERGE_C R11, RZ, R108, RZ ;  /* 0x0000006cff0b723e */ /* 0x000fca00048070ff */
[----:B------:R0:W-:Y:S04]  /*1a530*/  @!P1 STG.E.U8 desc[UR12][R166.64+0x28], R11 ;  /* 0x0000280ba6009986 */ /* 0x0001e8000c10110c */
[----:B------:R-:W-:Y:S04]  /*1a540*/  @!P5 STG.E.U8 desc[UR12][R170.64+0x29], R109 ;  /* 0x0000296daa00d986 */ /* 0x000fe8000c10110c */
[----:B------:R-:W-:Y:S01]  /*1a550*/  @!P3 STG.E.U8 desc[UR12][R246.64+0x28], R89 ;  /* 0x00002859f600b986 */ /* 0x000fe2000c10110c */
[----:B------:R-:W-:Y:S02]  /*1a560*/  ISETP.LT.OR P3, PT, R0, 0x31, !P0 ;  /* 0x000000310000780c */ /* 0x000fe40004761670 */
[----:B------:R-:W-:-:S11]  /*1a570*/  LOP3.LUT P4, RZ, R6, 0x4000, RZ, 0xc0, !PT ;  /* 0x0000400006ff7812 */ /* 0x000fd6000788c0ff */
[----:B0-----:R-:W0:Y:S01]  /*1a580*/  @!P3 LDC.64 R10, c[0x0][0x650] ;  /* 0x00019400ff0abb82 */ /* 0x001e220000000a00 */
[----:B------:R-:W-:Y:S01]  /*1a590*/  ISETP.LT.OR P5, PT, R0, 0x32, !P0 ;  /* 0x000000320000780c */ /* 0x000fe200047a1670 */
[----:B------:R2:W-:Y:S01]  /*1a5a0*/  @!P4 STG.E.U8 desc[UR12][R8.64+0x29], R111 ;  /* 0x0000296f0800c986 */ /* 0x0005e2000c10110c */
[----:B0-----:R-:W-:-:S05]  /*1a5b0*/  @!P3 IADD3 R172, P4, R172, R10, RZ ;  /* 0x0000000aacacb210 */ /* 0x001fca0007f9e0ff */
[----:B------:R-:W-:-:S06]  /*1a5c0*/  @!P3 IMAD.X R173, R173, 0x1, R11, P4 ;  /* 0x00000001adadb824 */ /* 0x000fcc00020e060b */
[----:B------:R-:W0:Y:S01]  /*1a5d0*/  @!P5 LDC.64 R10, c[0x0][0x650] ;  /* 0x00019400ff0adb82 */ /* 0x000e220000000a00 */
[----:B------:R-:W-:-:S05]  /*1a5e0*/  F2FP.SATFINITE.E4M3.F32.PACK_AB_MERGE_C R91, RZ, R112, RZ ;  /* 0x00000070ff5b723e */ /* 0x000fca00048070ff */
[----:B------:R3:W-:Y:S01]  /*1a5f0*/  @!P3 STG.E.U8 desc[UR12][R172.64+0x30], R91 ;  /* 0x0000305bac00b986 */ /* 0x0007e2000c10110c */
[----:B0-----:R-:W-:-:S05]  /*1a600*/  @!P5 IADD3 R10, P6, R163, R10, RZ ;  /* 0x0000000aa30ad210 */ /* 0x001fca0007fde0ff */
[----:B------:R-:W-:Y:S01]  /*1a610*/  @!P5 IMAD.X R11, R180, 0x1, R11, P6 ;  /* 0x00000001b40bd824 */ /* 0x000fe200030e060b */
[----:B------:R-:W-:-:S04]  /*1a620*/  ISETP.LT.OR P6, PT, R0, 0x39, !P0 ;  /* 0x000000390000780c */ /* 0x000fc800047c1670 */
[----:B------:R0:W-:Y:S01]  /*1a630*/  @!P5 STG.E.U8 desc[UR12][R10.64+0x31], R113 ;  /* 0x000031710a00d986 */ /* 0x0001e2000c10110c */
[----:B------:R-:W-:-:S08]  /*1a640*/  ISETP.LT.OR P5, PT, R0, 0x3a, !P0 ;  /* 0x0000003a0000780c */ /* 0x000fd000047a1670 */
[----:B--2---:R-:W2:Y:S01]  /*1a650*/  @!P6 LDC.64 R8, c[0x0][0x650] ;  /* 0x00019400ff08eb82 */ /* 0x004ea20000000a00 */
[C---:B------:R-:W-:Y:S02]  /*1a660*/  LOP3.LUT P2, RZ, R6.reuse, 0x2000, RZ, 0xc0, !PT ;  /* 0x0000200006ff7812 */ /* 0x040fe4000784c0ff */
[----:B------:R-:W-:-:S05]  /*1a670*/  LOP3.LUT P1, RZ, R6, 0x1000, RZ, 0xc0, !PT ;  /* 0x0000100006ff7812 */ /* 0x000fca000782c0ff */
[----:B---3--:R-:W3:Y:S01]  /*1a680*/  @!P5 LDC.64 R90, c[0x0][0x650] ;  /* 0x00019400ff5adb82 */ /* 0x008ee20000000a00 */
[----:B------:R-:W-:-:S05]  /*1a690*/  F2FP.SATFINITE.E4M3.F32.PACK_AB_MERGE_C R89, RZ, R114, RZ ;  /* 0x00000072ff59723e */ /* 0x000fca00048070ff */
[----:B------:R-:W-:Y:S04]  /*1a6a0*/  @!P2 STG.E.U8 desc[UR12][R14.64+0x30], R89 ;  /* 0x000030590e00a986 */ /* 0x000fe8000c10110c */
[----:B------:R-:W-:Y:S01]  /*1a6b0*/  @!P1 STG.E.U8 desc[UR12][R16.64+0x31], R115 ;  /* 0x0000317310009986 */ /* 0x000fe2000c10110c */
[----:B0-----:R-:W-:Y:S02]  /*1a6c0*/  F2FP.SATFINITE.E4M3.F32.PACK_AB_MERGE_C R11, RZ, R116, RZ ;  /* 0x00000074ff0b723e */ /* 0x001fe400048070ff */
[----:B--2---:R-:W-:-:S05]  /*1a6d0*/  @!P6 IADD3 R8, P1, R181, R8, RZ ;  /* 0x00000008b508e210 */ /* 0x004fca0007f3e0ff */
[----:B------:R-:W-:Y:S01]  /*1a6e0*/  @!P6 IMAD.X R9, R182, 0x1, R9, P1 ;  /* 0x00000001b609e824 */ /* 0x000fe200008e0609 */
[----:B------:R-:W-:-:S04]  /*1a6f0*/  LOP3.LUT P4, RZ, R6, 0x800, RZ, 0xc0, !PT ;  /* 0x0000080006ff7812 */ /* 0x000fc8000788c0ff */
[----:B------:R0:W-:Y:S01]  /*1a700*/  @!P6 STG.E.U8 desc[UR12][R8.64+0x38], R11 ;  /* 0x0000380b0800e986 */ /* 0x0001e2000c10110c */
[----:B---3--:R-:W-:-:S05]  /*1a710*/  @!P5 IADD3 R184, P6, R184, R90, RZ ;  /* 0x0000005ab8b8d210 */ /* 0x008fca0007fde0ff */
[----:B------:R-:W-:Y:S01]  /*1a720*/  @!P5 IMAD.X R185, R185, 0x1, R91, P6 ;  /* 0x00000001b9b9d824 */ /* 0x000fe200030e065b */
[----:B------:R-:W-:Y:S02]  /*1a730*/  ISETP.NE.AND P6, PT, R7, RZ, PT ;  /* 0x000000ff0700720c */ /* 0x000fe40003fc5270 */
[----:B------:R-:W-:Y:S02]  /*1a740*/  F2FP.SATFINITE.E4M3.F32.PACK_AB_MERGE_C R7, RZ, R118, RZ ;  /* 0x00000076ff07723e */ /* 0x000fe400048070ff */
[----:B------:R-:W-:Y:S04]  /*1a750*/  @!P5 STG.E.U8 desc[UR12][R184.64+0x39], R117 ;  /* 0x00003975b800d986 */ /* 0x000fe8000c10110c */
[----:B------:R2:W-:Y:S01]  /*1a760*/  @!P4 STG.E.U8 desc[UR12][R18.64+0x38], R7 ;  /* 0x000038071200c986 */ /* 0x0005e2000c10110c */
[----:B------:R-:W-:-:S02]  /*1a770*/  ISETP.LT.OR P4, PT, R0, 0x41, !P0 ;  /* 0x000000410000780c */ /* 0x000fc40004781670 */
[----:B------:R-:W-:-:S11]  /*1a780*/  LOP3.LUT P3, RZ, R6, 0x400, RZ, 0xc0, !PT ;  /* 0x0000040006ff7812 */ /* 0x000fd6000786c0ff */
[----:B0-----:R-:W0:Y:S02]  /*1a790*/  @!P4 LDC.64 R8, c[0x0][0x650] ;  /* 0x00019400ff08cb82 */ /* 0x001e240000000a00 */
[----:B------:R-:W-:Y:S01]  /*1a7a0*/  @!P3 STG.E.U8 desc[UR12][R20.64+0x39], R119 ;  /* 0x000039771400b986 */ /* 0x000fe2000c10110c */
[----:B0-----:R-:W-:-:S05]  /*1a7b0*/  @!P4 IADD3 R162, P3, R162, R8, RZ ;  /* 0x00000008a2a2c210 */ /* 0x001fca0007f7e0ff */
[----:B------:R-:W-:Y:S01]  /*1a7c0*/  @!P4 IMAD.X R163, R183, 0x1, R9, P3 ;  /* 0x00000001b7a3c824 */ /* 0x000fe200018e0609 */
[----:B------:R-:W-:-:S13]  /*1a7d0*/  ISETP.LT.OR P3, PT, R0, 0x42, !P0 ;  /* 0x000000420000780c */ /* 0x000fda0004761670 */
[----:B------:R-:W0:Y:S01]  /*1a7e0*/  @!P3 LDC.64 R10, c[0x0][0x650] ;  /* 0x00019400ff0abb82 */ /* 0x000e220000000a00 */
[----:B------:R-:W-:Y:S02]  /*1a7f0*/  F2FP.SATFINITE.E4M3.F32.PACK_AB_MERGE_C R9, RZ, R120, RZ ;  /* 0x00000078ff09723e */ /* 0x000fe400048070ff */
[----:B------:R-:W-:-:S03]  /*1a800*/  LOP3.LUT P1, RZ, R6, 0x200, RZ, 0xc0, !PT ;  /* 0x0000020006ff7812 */ /* 0x000fc6000782c0ff */
[----:B------:R3:W-:Y:S01]  /*1a810*/  @!P4 STG.E.U8 desc[UR12][R162.64+0x40], R9 ;  /* 0x00004009a200c986 */ /* 0x0007e2000c10110c */
[----:B--2---:R-:W-:Y:S02]  /*1a820*/  F2FP.SATFINITE.E4M3.F32.PACK_AB_MERGE_C R7, RZ, R122, RZ ;  /* 0x0000007aff07723e */ /* 0x004fe400048070ff */
[----:B0-----:R-:W-:-:S05]  /*1a830*/  @!P3 IADD3 R174, P4, R174, R10, RZ ;  /* 0x0000000aaeaeb210 */ /* 0x001fca0007f9e0ff */
[----:B------:R-:W-:-:S05]  /*1a840*/  @!P3 IMAD.X R175, R175, 0x1, R11, P4 ;  /* 0x00000001afafb824 */ /* 0x000fca00020e060b */
[----:B------:R-:W-:Y:S04]  /*1a850*/  @!P3 STG.E.U8 desc[UR12][R174.64+0x41], R121 ;  /* 0x00004179ae00b986 */ /* 0x000fe8000c10110c */
[----:B------:R0:W-:Y:S01]  /*1a860*/  @!P1 STG.E.U8 desc[UR12][R22.64+0x40], R7 ;  /* 0x0000400716009986 */ /* 0x0001e2000c10110c */
[----:B------:R-:W-:Y:S02]  /*1a870*/  ISETP.NE.AND P1, PT, R188, RZ, PT ;  /* 0x000000ffbc00720c */ /* 0x000fe40003f25270 */
[----:B------:R-:W-:-:S11]  /*1a880*/  LOP3.LUT P2, RZ, R6, 0x100, RZ, 0xc0, !PT ;  /* 0x0000010006ff7812 */ /* 0x000fd6000784c0ff */
[----:B---3--:R-:W2:Y:S02]  /*1a890*/  @!P1 LDC.64 R8, c[0x0][0x650] ;  /* 0x00019400ff089b82 */ /* 0x008ea40000000a00 */
[----:B------:R-:W-:Y:S01]  /*1a8a0*/  @!P2 STG.E.U8 desc[UR12][R216.64+0x41], R123 ;  /* 0x0000417bd800a986 */ /* 0x000fe2000c10110c */
[----:B--2---:R-:W-:-:S05]  /*1a8b0*/  @!P1 IADD3 R186, P2, R186, R8, RZ ;  /* 0x00000008baba9210 */ /* 0x004fca0007f5e0ff */
[----:B------:R-:W-:Y:S01]  /*1a8c0*/  @!P1 IMAD.X R187, R187, 0x1, R9, P2 ;  /* 0x00000001bbbb9824 */ /* 0x000fe200010e0609 */
[----:B------:R-:W-:-:S13]  /*1a8d0*/  ISETP.NE.AND P2, PT, R190, RZ, PT ;  /* 0x000000ffbe00720c */ /* 0x000fda0003f45270 */
[----:B------:R-:W2:Y:S01]  /*1a8e0*/  @!P2 LDC.64 R8, c[0x0][0x650] ;  /* 0x00019400ff08ab82 */ /* 0x000ea20000000a00 */
[----:B------:R-:W-:Y:S02]  /*1a8f0*/  ISETP.NE.AND P3, PT, R193, RZ, PT ;  /* 0x000000ffc100720c */ /* 0x000fe40003f65270 */
[----:B------:R-:W-:Y:S02]  /*1a900*/  F2FP.SATFINITE.E4M3.F32.PACK_AB_MERGE_C R11, RZ, R124, RZ ;  /* 0x0000007cff0b723e */ /* 0x000fe400048070ff */
[----:B------:R-:W-:-:S03]  /*1a910*/  ISETP.NE.AND P4, PT, R198, RZ, PT ;  /* 0x000000ffc600720c */ /* 0x000fc60003f85270 */
[----:B------:R3:W-:Y:S01]  /*1a920*/  @!P1 STG.E.U8 desc[UR12][R186.64+0x48], R11 ;  /* 0x0000480bba009986 */ /* 0x0007e2000c10110c */
[----:B0-----:R-:W-:-:S09]  /*1a930*/  F2FP.SATFINITE.E4M3.F32.PACK_AB_MERGE_C R7, RZ, R126, RZ ;  /* 0x0000007eff07723e */ /* 0x001fd200048070ff */
[----:B------:R-:W0:Y:S01]  /*1a940*/  @!P4 LDC.64 R14, c[0x0][0x650] ;  /* 0x00019400ff0ecb82 */ /* 0x000e220000000a00 */
[----:B--2---:R-:W-:-:S07]  /*1a950*/  @!P2 IADD3 R8, P1, R13, R8, RZ ;  /* 0x000000080d08a210 */ /* 0x004fce0007f3e0ff */
[----:B---3--:R-:W2:Y:S01]  /*1a960*/  @!P3 LDC.64 R10, c[0x0][0x650] ;  /* 0x00019400ff0abb82 */ /* 0x008ea20000000a00 */
[----:B------:R-:W-:Y:S01]  /*1a970*/  @!P2 IMAD.X R9, R189, 0x1, R9, P1 ;  /* 0x00000001bd09a824 */ /* 0x000fe200008e0609 */
[----:B------:R-:W-:-:S04]  /*1a980*/  LOP3.LUT P1, RZ, R6, 0x40, RZ, 0xc0, !PT ;  /* 0x0000004006ff7812 */ /* 0x000fc8000782c0ff */
[----:B------:R3:W-:Y:S01]  /*1a990*/  @!P2 STG.E.U8 desc[UR12][R8.64+0x49], R125 ;  /* 0x0000497d0800a986 */ /* 0x0007e2000c10110c */
[----:B------:R-:W-:Y:S02]  /*1a9a0*/  LOP3.LUT P2, RZ, R6, 0x80, RZ, 0xc0, !PT ;  /* 0x0000008006ff7812 */ /* 0x000fe4000784c0ff */
[----:B------:R-:W-:-:S11]  /*1a9b0*/  ISETP.NE.AND P5, PT, R199, RZ, PT ;  /* 0x000000ffc700720c */ /* 0x000fd60003fa5270 */
[----:B------:R-:W-:Y:S04]  /*1a9c0*/  @!P2 STG.E.U8 desc[UR12][R218.64+0x48], R7 ;  /* 0x00004807da00a986 */ /* 0x000fe8000c10110c */
[----:B------:R-:W-:Y:S01]  /*1a9d0*/  @!P1 STG.E.U8 desc[UR12][R220.64+0x49], R127 ;  /* 0x0000497fdc009986 */ /* 0x000fe2000c10110c */
[----:B--2---:R-:W-:Y:S02]  /*1a9e0*/  @!P3 IADD3 R10, P1, R191, R10, RZ ;  /* 0x0000000abf0ab210 */ /* 0x004fe40007f3e0ff */
[----:B---3--:R-:W-:-:S03]  /*1a9f0*/  F2FP.SATFINITE.E4M3.F32.PACK_AB_MERGE_C R9, RZ, R128, RZ ;  /* 0x00000080ff09723e */ /* 0x008fc600048070ff */
[----:B------:R-:W-:Y:S01]  /*1aa00*/  @!P3 IMAD.X R11, R192, 0x1, R11, P1 ;  /* 0x00000001c00bb824 */ /* 0x000fe200008e060b */
[----:B0-----:R-:W-:-:S04]  /*1aa10*/  @!P4 IADD3 R196, P1, R196, R14, RZ ;  /* 0x0000000ec4c4c210 */ /* 0x001fc80007f3e0ff */
[----:B------:R0:W-:Y:S01]  /*1aa20*/  @!P3 STG.E.U8 desc[UR12][R10.64+0x50], R9 ;  /* 0x000050090a00b986 */ /* 0x0001e2000c10110c */
[----:B------:R-:W-:Y:S01]  /*1aa30*/  @!P4 IMAD.X R197, R197, 0x1, R15, P1 ;  /* 0x00000001c5c5c824 */ /* 0x000fe200008e060f */
[C---:B------:R-:W-:Y:S01]  /*1aa40*/  LOP3.LUT P1, RZ, R6.reuse, 0x10, RZ, 0xc0, !PT ;  /* 0x0000001006ff7812 */ /* 0x040fe2000782c0ff */
[----:B0-----:R-:W0:Y:S03]  /*1aa50*/  @!P5 LDC.64 R8, c[0x0][0x650] ;  /* 0x00019400ff08db82 */ /* 0x001e260000000a00 */
[----:B------:R-:W-:Y:S01]  /*1aa60*/  @!P4 STG.E.U8 desc[UR12][R196.64+0x51], R129 ;  /* 0x00005181c400c986 */ /* 0x000fe2000c10110c */
[----:B------:R-:W-:-:S04]  /*1aa70*/  LOP3.LUT P4, RZ, R6, 0x20, RZ, 0xc0, !PT ;  /* 0x0000002006ff7812 */ /* 0x000fc8000788c0ff */
[----:B------:R-:W2:Y:S01]  /*1aa80*/  @!P6 LDC.64 R10, c[0x0][0x650] ;  /* 0x00019400ff0aeb82 */ /* 0x000ea20000000a00 */
[----:B------:R-:W-:Y:S02]  /*1aa90*/  F2FP.SATFINITE.E4M3.F32.PACK_AB_MERGE_C R7, RZ, R130, RZ ;  /* 0x00000082ff07723e */ /* 0x000fe400048070ff */
[----:B------:R-:W-:-:S06]  /*1aaa0*/  F2FP.SATFINITE.E4M3.F32.PACK_AB_MERGE_C R131, RZ, R131, RZ ;  /* 0x00000083ff83723e */ /* 0x000fcc00048070ff */
[----:B------:R3:W-:Y:S04]  /*1aab0*/  @!P4 STG.E.U8 desc[UR12][R222.64+0x50], R7 ;  /* 0x00005007de00c986 */ /* 0x0007e8000c10110c */
[----:B------:R-:W-:Y:S01]  /*1aac0*/  @!P1 STG.E.U8 desc[UR12][R224.64+0x51], R131 ;  /* 0x00005183e0009986 */ /* 0x000fe2000c10110c */
[----:B0-----:R-:W-:-:S05]  /*1aad0*/  @!P5 IADD3 R194, P1, R194, R8, RZ ;  /* 0x00000008c2c2d210 */ /* 0x001fca0007f3e0ff */
[----:B------:R-:W-:Y:S01]  /*1aae0*/  @!P5 IMAD.X R195, R195, 0x1, R9, P1 ;  /* 0x00000001c3c3d824 */ /* 0x000fe200008e0609 */
[----:B--2---:R-:W-:-:S05]  /*1aaf0*/  @!P6 IADD3 R176, P1, R176, R10, RZ ;  /* 0x0000000ab0b0e210 */ /* 0x004fca0007f3e0ff */
[----:B------:R-:W-:Y:S01]  /*1ab00*/  @!P6 IMAD.X R177, R177, 0x1, R11, P1 ;  /* 0x00000001b1b1e824 */ /* 0x000fe200008e060b */
[----:B------:R-:W-:Y:S01]  /*1ab10*/  ISETP.LT.OR P1, PT, R0, 0x61, !P0 ;  /* 0x000000610000780c */ /* 0x000fe20004721670 */
[----:B------:R-:W-:Y:S01]  /*1ab20*/  FMUL R132, R132, UR14 ;  /* 0x0000000e84847c20 */ /* 0x000fe20008400000 */
[----:B------:R-:W-:Y:S01]  /*1ab30*/  LOP3.LUT P2, RZ, R6, 0x8, RZ, 0xc0, !PT ;  /* 0x0000000806ff7812 */ /* 0x000fe2000784c0ff */
[----:B------:R-:W-:Y:S01]  /*1ab40*/  FMUL R133, R133, UR14 ;  /* 0x0000000e85857c20 */ /* 0x000fe20008400000 */
[----:B------:R-:W-:Y:S02]  /*1ab50*/  FMUL R134, R134, UR14 ;  /* 0x0000000e86867c20 */ /* 0x000fe40008400000 */
[----:B------:R-:W-:Y:S02]  /*1ab60*/  F2FP.SATFINITE.E4M3.F32.PACK_AB_MERGE_C R9, RZ, R132, RZ ;  /* 0x00000084ff09723e */ /* 0x000fe400048070ff */
[----:B------:R-:W-:Y:S02]  /*1ab70*/  F2FP.SATFINITE.E4M3.F32.PACK_AB_MERGE_C R133, RZ, R133, RZ ;  /* 0x00000085ff85723e */ /* 0x000fe400048070ff */
[----:B---3--:R-:W-:Y:S01]  /*1ab80*/  F2FP.SATFINITE.E4M3.F32.PACK_AB_MERGE_C R7, RZ, R134, RZ ;  /* 0x00000086ff07723e */ /* 0x008fe200048070ff */
[----:B------:R0:W-:Y:S02]  /*1ab90*/  @!P5 STG.E.U8 desc[UR12][R194.64+0x58], R9 ;  /* 0x00005809c200d986 */ /* 0x0001e4000c10110c */
[----:B------:R-:W2:Y:S02]  /*1aba0*/  @!P1 LDC.64 R10, c[0x0][0x650] ;  /* 0x00019400ff0a9b82 */ /* 0x000ea40000000a00 */
[----:B------:R-:W-:Y:S01]  /*1abb0*/  @!P6 STG.E.U8 desc[UR12][R176.64+0x59], R133 ;  /* 0x00005985b000e986 */ /* 0x000fe2000c10110c */
[----:B------:R-:W-:-:S03]  /*1abc0*/  LOP3.LUT P3, RZ, R6, 0x4, RZ, 0xc0, !PT ;  /* 0x0000000406ff7812 */ /* 0x000fc6000786c0ff */
[----:B------:R3:W-:Y:S01]  /*1abd0*/  @!P2 STG.E.U8 desc[UR12][R226.64+0x58], R7 ;  /* 0x00005807e200a986 */ /* 0x0007e2000c10110c */
[----:B------:R-:W-:Y:S01]  /*1abe0*/  ISETP.LT.OR P2, PT, R0, 0x62, !P0 ;  /* 0x000000620000780c */ /* 0x000fe20004741670 */
[----:B------:R-:W-:Y:S01]  /*1abf0*/  FMUL R135, R135, UR14 ;  /* 0x0000000e87877c20 */ /* 0x000fe20008400000 */
[----:B0-----:R-:W-:-:S04]  /*1ac00*/  IMAD.U32 R9, RZ, RZ, UR6 ;  /* 0x00000006ff097e24 */ /* 0x001fc8000f8e00ff */
[----:B------:R-:W-:Y:S01]  /*1ac10*/  F2FP.SATFINITE.E4M3.F32.PACK_AB_MERGE_C R135, RZ, R135, RZ ;  /* 0x00000087ff87723e */ /* 0x000fe200048070ff */
[----:B------:R-:W-:Y:S02]  /*1ac20*/  IMAD.U32 R13, RZ, RZ, UR6 ;  /* 0x00000006ff0d7e24 */ /* 0x000fe4000f8e00ff */
[----:B------:R-:W-:Y:S02]  /*1ac30*/  IMAD.U32 R8, RZ, RZ, UR7 ;  /* 0x00000007ff087e24 */ /* 0x000fe4000f8e00ff */
[----:B------:R-:W-:Y:S02]  /*1ac40*/  @!P3 STG.E.U8 desc[UR12][R228.64+0x59], R135 ;  /* 0x00005987e400b986 */ /* 0x000fe4000c10110c */
[----:B------:R-:W0:Y:S01]  /*1ac50*/  @!P2 LDC.64 R14, c[0x0][0x650] ;  /* 0x00019400ff0eab82 */ /* 0x000e220000000a00 */
[----:B------:R-:W-:Y:S02]  /*1ac60*/  @!P1 LEA R9, P3, R9, R4, 0x7 ;  /* 0x0000000409099211 */ /* 0x000fe400078638ff */
[----:B------:R-:W-:-:S02]  /*1ac70*/  LOP3.LUT P5, RZ, R6, 0x2, RZ, 0xc0, !PT ;  /* 0x0000000206ff7812 */ /* 0x000fc400078ac0ff */
[----:B------:R-:W-:Y:S02]  /*1ac80*/  LOP3.LUT P4, RZ, R6, 0x1, RZ, 0xc0, !PT ;  /* 0x0000000106ff7812 */ /* 0x000fe4000788c0ff */
[----:B------:R-:W-:Y:S01]  /*1ac90*/  @!P1 LEA.HI.X R8, R13, R3, R8, 0x7, P3 ;  /* 0x000000030d089211 */ /* 0x000fe200018f3c08 */
[----:B------:R-:W-:Y:S01]  /*1aca0*/  FMUL R136, R136, UR14 ;  /* 0x0000000e88887c20 */ /* 0x000fe20008400000 */
[----:B--2---:R-:W-:Y:S01]  /*1acb0*/  @!P1 IADD3 R6, P3, R9, R10, RZ ;  /* 0x0000000a09069210 */ /* 0x004fe20007f7e0ff */
[----:B------:R-:W-:-:S04]  /*1acc0*/  IMAD.U32 R9, RZ, RZ, UR6 ;  /* 0x00000006ff097e24 */ /* 0x000fc8000f8e00ff */
[----:B---3--:R-:W-:Y:S01]  /*1acd0*/  @!P1 IMAD.X R7, R8, 0x1, R11, P3 ;  /* 0x0000000108079824 */ /* 0x008fe200018e060b */
[----:B------:R-:W-:Y:S01]  /*1ace0*/  F2FP.SATFINITE.E4M3.F32.PACK_AB_MERGE_C R11, RZ, R136, RZ ;  /* 0x00000088ff0b723e */ /* 0x000fe200048070ff */
[----:B------:R-:W-:Y:S01]  /*1acf0*/  IMAD.U32 R10, RZ, RZ, UR7 ;  /* 0x00000007ff0a7e24 */ /* 0x000fe2000f8e00ff */
[----:B------:R-:W-:-:S03]  /*1ad00*/  ISETP.LT.OR P3, PT, R0, 0x69, !P0 ;  /* 0x000000690000780c */ /* 0x000fc60004761670 */
[----:B------:R2:W-:Y:S01]  /*1ad10*/  @!P1 STG.E.U8 desc[UR12][R6.64+0x60], R11 ;  /* 0x0000600b06009986 */ /* 0x0005e2000c10110c */
[----:B------:R-:W-:-:S04]  /*1ad20*/  @!P2 LEA R9, P1, R9, R4, 0x7 ;  /* 0x000000040909a211 */ /* 0x000fc800078238ff */
[----:B------:R-:W-:Y:S02]  /*1ad30*/  @!P2 LEA.HI.X R10, R13, R3, R10, 0x7, P1 ;  /* 0x000000030d0aa211 */ /* 0x000fe400008f3c0a */
[----:B0-----:R-:W-:Y:S01]  /*1ad40*/  @!P2 IADD3 R8, P1, R9, R14, RZ ;  /* 0x0000000e0908a210 */ /* 0x001fe20007f3e0ff */
[----:B------:R-:W-:Y:S02]  /*1ad50*/  FMUL R137, R137, UR14 ;  /* 0x0000000e89897c20 */ /* 0x000fe40008400000 */
[----:B------:R-:W0:Y:S02]  /*1ad60*/  @!P3 LDC.64 R16, c[0x0][0x650] ;  /* 0x00019400ff10bb82 */ /* 0x000e240000000a00 */
[----:B------:R-:W-:Y:S01]  /*1ad70*/  @!P2 IMAD.X R9, R10, 0x1, R15, P1 ;  /* 0x000000010a09a824 */ /* 0x000fe200008e060f */
[----:B------:R-:W-:Y:S01]  /*1ad80*/  ISETP.LT.OR P1, PT, R0, 0x6a, !P0 ;  /* 0x0000006a0000780c */ /* 0x000fe20004721670 */
[----:B--2---:R-:W-:Y:S01]  /*1ad90*/  IMAD.U32 R7, RZ, RZ, UR6 ;  /* 0x00000006ff077e24 */ /* 0x004fe2000f8e00ff */
[----:B------:R-:W-:Y:S01]  /*1ada0*/  F2FP.SATFINITE.E4M3.F32.PACK_AB_MERGE_C R137, RZ, R137, RZ ;  /* 0x00000089ff89723e */ /* 0x000fe200048070ff */
[----:B------:R-:W-:Y:S01]  /*1adb0*/  FMUL R138, R138, UR14 ;  /* 0x0000000e8a8a7c20 */ /* 0x000fe20008400000 */
[----:B------:R-:W-:-:S02]  /*1adc0*/  IMAD.U32 R10, RZ, RZ, UR7 ;  /* 0x00000007ff0a7e24 */ /* 0x000fc4000f8e00ff */
[----:B------:R-:W-:Y:S01]  /*1add0*/  FMUL R139, R139, UR14 ;  /* 0x0000000e8b8b7c20 */ /* 0x000fe20008400000 */
[----:B------:R2:W-:Y:S01]  /*1ade0*/  @!P2 STG.E.U8 desc[UR12][R8.64+0x61], R137 ;  /* 0x000061890800a986 */ /* 0x0005e2000c10110c */
[----:B------:R-:W-:Y:S02]  /*1adf0*/  @!P3 LEA R7, P2, R7, R4, 0x7 ;  /* 0x000000040707b211 */ /* 0x000fe400078438ff */
[----:B------:R-:W-:-:S03]  /*1ae00*/  ISETP.GE.AND P6, PT, R12, 0x89, PT ;  /* 0x000000890c00780c */ /* 0x000fc60003fc6270 */
[----:B------:R-:W3:Y:S01]  /*1ae10*/  @!P1 LDC.64 R14, c[0x0][0x650] ;  /* 0x00019400ff0e9b82 */ /* 0x000ee20000000a00 */
[----:B------:R-:W-:Y:S02]  /*1ae20*/  F2FP.SATFINITE.E4M3.F32.PACK_AB_MERGE_C R11, RZ, R138, RZ ;  /* 0x0000008aff0b723e */ /* 0x000fe400048070ff */
[----:B------:R-:W-:Y:S02]  /*1ae30*/  @!P3 LEA.HI.X R10, R13, R3, R10, 0x7, P2 ;  /* 0x000000030d0ab211 */ /* 0x000fe400010f3c0a */
[----:B------:R-:W-:Y:S02]  /*1ae40*/  F2FP.SATFINITE.E4M3.F32.PACK_AB_MERGE_C R139, RZ, R139, RZ ;  /* 0x0000008bff8b723e */ /* 0x000fe400048070ff */
[----:B------:R-:W-:Y:S01]  /*1ae50*/  ISETP.LT.OR P2, PT, R0, 0x69, !P6 ;  /* 0x000000690000780c */ /* 0x000fe20007741670 */
[----:B------:R4:W-:Y:S01]  /*1ae60*/  @!P5 STG.E.U8 desc[UR12][R230.64+0x60], R11 ;  /* 0x0000600be600d986 */ /* 0x0009e2000c10110c */
[----:B------:R-:W-:-:S03]  /*1ae70*/  FMUL R140, R140, UR14 ;  /* 0x0000000e8c8c7c20 */ /* 0x000fc60008400000 */
[----:B------:R-:W-:Y:S01]  /*1ae80*/  @!P4 STG.E.U8 desc[UR12][R232.64+0x61], R139 ;  /* 0x0000618be800c986 */ /* 0x000fe2000c10110c */
[----:B0-----:R-:W-:Y:S01]  /*1ae90*/  @!P3 IADD3 R6, P4, R7, R16, RZ ;  /* 0x000000100706b210 */ /* 0x001fe20007f9e0ff */
[----:B--2---:R-:W-:Y:S01]  /*1aea0*/  IMAD.U32 R9, RZ, RZ, UR6 ;  /* 0x00000006ff097e24 */ /* 0x004fe2000f8e00ff */
[----:B------:R-:W-:Y:S01]  /*1aeb0*/  F2FP.SATFINITE.E4M3.F32.PACK_AB_MERGE_C R13, RZ, R140, RZ ;  /* 0x0000008cff0d723e */ /* 0x000fe200048070ff */
[----:B------:R-:W-:Y:S02]  /*1aec0*/  IMAD.U32 R19, RZ, RZ, UR6 ;  /* 0x00000006ff137e24 */ /* 0x000fe4000f8e00ff */
[----:B------:R-:W-:Y:S01]  /*1aed0*/  @!P3 IMAD.X R7, R10, 0x1, R17, P4 ;  /* 0x000000010a07b824 */ /* 0x000fe200020e0611 */
[----:B------:R-:W-:Y:S01]  /*1aee0*/  ISETP.LT.OR P4, PT, R0, 0x6a, !P6 ;  /* 0x0000006a0000780c */ /* 0x000fe20007781670 */
[----:B------:R-:W-:Y:S01]  /*1aef0*/  IMAD.U32 R10, RZ, RZ, UR7 ;  /* 0x00000007ff0a7e24 */ /* 0x000fe2000f8e00ff */
[----:B------:R-:W0:Y:S01]  /*1af00*/  @!P2 LDC.64 R16, c[0x0][0x650] ;  /* 0x00019400ff10ab82 */ /* 0x000e220000000a00 */
[----:B------:R-:W-:Y:S01]  /*1af10*/  @!P1 LEA R9, P5, R9, R4, 0x7 ;  /* 0x0000000409099211 */ /* 0x000fe200078a38ff */
[----:B------:R0:W-:Y:S03]  /*1af20*/  @!P3 STG.E.U8 desc[UR12][R6.64+0x68], R13 ;  /* 0x0000680d0600b986 */ /* 0x0001e6000c10110c */
[----:B------:R-:W-:-:S02]  /*1af30*/  @!P1 LEA.HI.X R10, R19, R3, R10, 0x7, P5 ;  /* 0x00000003130a9211 */ /* 0x000fc400028f3c0a */
[----:B---3--:R-:W-:Y:S01]  /*1af40*/  @!P1 IADD3 R8, P3, R9, R14, RZ ;  /* 0x0000000e09089210 */ /* 0x008fe20007f7e0ff */
[----:B------:R-:W-:-:S04]  /*1af50*/  FMUL R141, R141, UR14 ;  /* 0x0000000e8d8d7c20 */ /* 0x000fc80008400000 */
[----:B------:R-:W-:Y:S01]  /*1af60*/  @!P1 IMAD.X R9, R10, 0x1, R15, P3 ;  /* 0x000000010a099824 */ /* 0x000fe200018e060f */
[----:B------:R-:W-:Y:S01]  /*1af70*/  ISETP.LT.OR P3, PT, R0, 0x71, !P0 ;  /* 0x000000710000780c */ /* 0x000fe20004761670 */
[----:B------:R-:W2:Y:S01]  /*1af80*/  @!P4 LDC.64 R14, c[0x0][0x650] ;  /* 0x00019400ff0ecb82 */ /* 0x000ea20000000a00 */
[----:B----4-:R-:W-:Y:S01]  /*1af90*/  IMAD.U32 R11, RZ, RZ, UR6 ;  /* 0x00000006ff0b7e24 */ /* 0x010fe2000f8e00ff */
[----:B------:R-:W-:Y:S01]  /*1afa0*/  F2FP.SATFINITE.E4M3.F32.PACK_AB_MERGE_C R141, RZ, R141, RZ ;  /* 0x0000008dff8d723e */ /* 0x000fe200048070ff */
[----:B------:R-:W-:-:S03]  /*1afb0*/  IMAD.U32 R10, RZ, RZ, UR7 ;  /* 0x00000007ff0a7e24 */ /* 0x000fc6000f8e00ff */
[----:B------:R-:W-:Y:S01]  /*1afc0*/  @!P2 LEA R11, P5, R11, R4, 0x7 ;  /* 0x000000040b0ba211 */ /* 0x000fe200078a38ff */
[----:B------:R2:W-:Y:S01]  /*1afd0*/  @!P1 STG.E.U8 desc[UR12][R8.64+0x69], R141 ;  /* 0x0000698d08009986 */ /* 0x0005e2000c10110c */
[----:B------:R-:W-:Y:S02]  /*1afe0*/  FMUL R142, R142, UR14 ;  /* 0x0000000e8e8e7c20 */ /* 0x000fe40008400000 */
[----:B------:R-:W-:Y:S02]  /*1aff0*/  @!P2 LEA.HI.X R10, R19, R3, R10, 0x7, P5 ;  /* 0x00000003130aa211 */ /* 0x000fe400028f3c0a */
[----:B0-----:R-:W-:Y:S01]  /*1b000*/  @!P2 IADD3 R6, P1, P5, R11, UR8, R16 ;  /* 0x000000080b06ac10 */ /* 0x001fe2000fd3e010 */
[----:B------:R-:W0:Y:S01]  /*1b010*/  @!P3 LDC.64 R18, c[0x0][0x650] ;  /* 0x00019400ff12bb82 */ /* 0x000e220000000a00 */
[----:B------:R-:W-:Y:S02]  /*1b020*/  IMAD.U32 R11, RZ, RZ, UR6 ;  /* 0x00000006ff0b7e24 */ /* 0x000fe4000f8e00ff */
[----:B------:R-:W-:Y:S01]  /*1b030*/  @!P2 IADD3.X R7, R10, UR5, R17, P1, P5 ;  /* 0x000000050a07ac10 */ /* 0x000fe20008fea411 */
[----:B------:R-:W-:Y:S01]  /*1b040*/  IMAD.U32 R17, RZ, RZ, UR6 ;  /* 0x00000006ff117e24 */ /* 0x000fe2000f8e00ff */
[----:B------:R-:W-:Y:S01]  /*1b050*/  ISETP.LT.OR P1, PT, R0, 0x71, !P6 ;  /* 0x000000710000780c */ /* 0x000fe20007721670 */
[----:B------:R-:W-:Y:S01]  /*1b060*/  IMAD.U32 R10, RZ, RZ, UR7 ;  /* 0x00000007ff0a7e24 */ /* 0x000fe2000f8e00ff */
[----:B------:R-:W-:-:S02]  /*1b070*/  F2FP.SATFINITE.E4M3.F32.PACK_AB_MERGE_C R13, RZ, R142, RZ ;  /* 0x0000008eff0d723e */ /* 0x000fc400048070ff */
[----:B------:R-:W-:-:S03]  /*1b080*/  @!P4 LEA R11, P5, R11, R4, 0x7 ;  /* 0x000000040b0bc211 */ /* 0x000fc600078a38ff */
[----:B------:R3:W-:Y:S01]  /*1b090*/  @!P2 STG.E.U8 desc[UR12][R6.64+0x68], R13 ;  /* 0x0000680d0600a986 */ /* 0x0007e2000c10110c */
[----:B------:R-:W-:Y:S02]  /*1b0a0*/  @!P4 LEA.HI.X R10, R17, R3, R10, 0x7, P5 ;  /* 0x00000003110ac211 */ /* 0x000fe400028f3c0a */
[----:B--2---:R-:W-:Y:S01]  /*1b0b0*/  @!P4 IADD3 R8, P2, P5, R11, UR8, R14 ;  /* 0x000000080b08cc10 */ /* 0x004fe2000fd5e00e */
[----:B------:R-:W-:Y:S02]  /*1b0c0*/  IMAD.U32 R11, RZ, RZ, UR6 ;  /* 0x00000006ff0b7e24 */ /* 0x000fe4000f8e00ff */
[----:B------:R-:W2:Y:S01]  /*1b0d0*/  @!P1 LDC.64 R16, c[0x0][0x650] ;  /* 0x00019400ff109b82 */ /* 0x000ea20000000a00 */
[----:B------:R-:W-:Y:S01]  /*1b0e0*/  @!P4 IADD3.X R9, R10, UR5, R15, P2, P5 ;  /* 0x000000050a09cc10 */ /* 0x000fe200097ea40f */
[----:B------:R-:W-:Y:S01]  /*1b0f0*/  IMAD.U32 R15, RZ, RZ, UR6 ;  /* 0x00000006ff0f7e24 */ /* 0x000fe2000f8e00ff */
[----:B------:R-:W-:Y:S01]  /*1b100*/  ISETP.LT.OR P2, PT, R0, 0x72, !P0 ;  /* 0x000000720000780c */ /* 0x000fe20004741670 */
[----:B------:R-:W-:Y:S01]  /*1b110*/  IMAD.U32 R14, RZ, RZ, UR7 ;  /* 0x00000007ff0e7e24 */ /* 0x000fe2000f8e00ff */
[----:B------:R-:W-:-:S04]  /*1b120*/  @!P3 LEA R11, P5, R11, R4, 0x7 ;  /* 0x000000040b0bb211 */ /* 0x000fc800078a38ff */
[----:B------:R-:W-:Y:S02]  /*1b130*/  @!P3 LEA.HI.X R14, R15, R3, R14, 0x7, P5 ;  /* 0x000000030f0eb211 */ /* 0x000fe400028f3c0e */
[----:B0-----:R-:W-:Y:S01]  /*1b140*/  @!P3 IADD3 R10, P5, R11, R18, RZ ;  /* 0x000000120b0ab210 */ /* 0x001fe20007fbe0ff */
[----:B------:R-:W-:Y:S01]  /*1b150*/  FMUL R143, R143, UR14 ;  /* 0x0000000e8f8f7c20 */ /* 0x000fe20008400000 */
[----:B------:R-:W-:-:S03]  /*1b160*/  FMUL R144, R144, UR14 ;  /* 0x0000000e90907c20 */ /* 0x000fc60008400000 */
[----:B------:R-:W-:Y:S02]  /*1b170*/  @!P3 IMAD.X R11, R14, 0x1, R19, P5 ;  /* 0x000000010e0bb824 */ /* 0x000fe400028e0613 */
[----:B------:R-:W0:Y:S01]  /*1b180*/  @!P2 LDC.64 R18, c[0x0][0x650] ;  /* 0x00019400ff12ab82 */ /* 0x000e220000000a00 */
[----:B------:R-:W-:Y:S01]  /*1b190*/  F2FP.SATFINITE.E4M3.F32.PACK_AB_MERGE_C R143, RZ, R143, RZ ;  /* 0x0000008fff8f723e */ /* 0x000fe200048070ff */
[----:B---3--:R-:W-:Y:S01]  /*1b1a0*/  IMAD.U32 R7, RZ, RZ, UR6 ;  /* 0x00000006ff077e24 */ /* 0x008fe2000f8e00ff */
[----:B------:R-:W-:Y:S01]  /*1b1b0*/  F2FP.SATFINITE.E4M3.F32.PACK_AB_MERGE_C R13, RZ, R144, RZ ;  /* 0x00000090ff0d723e */ /* 0x000fe200048070ff */
[----:B------:R-:W-:Y:S01]  /*1b1c0*/  IMAD.U32 R6, RZ, RZ, UR7 ;  /* 0x00000007ff067e24 */ /* 0x000fe2000f8e00ff */
[----:B------:R-:W-:Y:S01]  /*1b1d0*/  @!P1 LEA R15, P5, R15, R4, 0x7 ;  /* 0x000000040f0f9211 */ /* 0x000fe200078a38ff */
[----:B------:R3:W-:Y:S01]  /*1b1e0*/  @!P4 STG.E.U8 desc[UR12][R8.64+0x69], R143 ;  /* 0x0000698f0800c986 */ /* 0x0007e2000c10110c */
[----:B------:R-:W-:Y:S02]  /*1b1f0*/  ISETP.LT.OR P4, PT, R0, 0x72, !P6 ;  /* 0x000000720000780c */ /* 0x000fe40007781670 */
[----:B------:R-:W-:Y:S01]  /*1b200*/  @!P1 LEA.HI.X R6, R7, R3, R6, 0x7, P5 ;  /* 0x0000000307069211 */ /* 0x000fe200028f3c06 */
[----:B------:R4:W-:Y:S01]  /*1b210*/  @!P3 STG.E.U8 desc[UR12][R10.64+0x70], R13 ;  /* 0x0000700d0a00b986 */ /* 0x0009e2000c10110c */
[----:B--2---:R-:W-:Y:S01]  /*1b220*/  @!P1 IADD3 R14, P3, P5, R15, UR8, R16 ;  /* 0x000000080f0e9c10 */ /* 0x004fe2000fd7e010 */
[----:B------:R-:W-:-:S03]  /*1b230*/  IMAD.U32 R16, RZ, RZ, UR7 ;  /* 0x00000007ff107e24 */ /* 0x000fc6000f8e00ff */
[----:B------:R-:W-:Y:S01]  /*1b240*/  @!P1 IADD3.X R15, R6, UR5, R17, P3, P5 ;  /* 0x00000005060f9c10 */ /* 0x000fe20009fea411 */
[----:B------:R-:W-:Y:S01]  /*1b250*/  IMAD.U32 R17, RZ, RZ, UR6 ;  /* 0x00000006ff117e24 */ /* 0x000fe2000f8e00ff */
[----:B------:R-:W-:Y:S02]  /*1b260*/  ISETP.LT.OR P3, PT, R0, 0x79, !P0 ;  /* 0x000000790000780c */ /* 0x000fe40004761670 */
[----:B------:R-:W-:Y:S01]  /*1b270*/  @!P2 LEA R7, P5, R7, R4, 0x7 ;  /* 0x000000040707a211 */ /* 0x000fe200078a38ff */
[----:B------:R-:W2:Y:S03]  /*1b280*/  @!P4 LDC.64 R20, c[0x0][0x650] ;  /* 0x00019400ff14cb82 */ /* 0x000ea60000000a00 */
[----:B------:R-:W-:Y:S02]  /*1b290*/  @!P2 LEA.HI.X R16, R17, R3, R16, 0x7, P5 ;  /* 0x000000031110a211 */ /* 0x000fe400028f3c10 */
[----:B0-----:R-:W-:-:S02]  /*1b2a0*/  @!P2 IADD3 R6, P5, R7, R18, RZ ;  /* 0x000000120706a210 */ /* 0x001fc40007fbe0ff */
[----:B------:R-:W-:-:S03]  /*1b2b0*/  ISETP.LT.OR P0, PT, R0, 0x7a, !P0 ;  /* 0x0000007a0000780c */ /* 0x000fc60004701670 */
[----:B------:R-:W-:Y:S02]  /*1b2c0*/  @!P2 IMAD.X R7, R16, 0x1, R19, P5 ;  /* 0x000000011007a824 */ /* 0x000fe400028e0613 */
[----:B------:R-:W0:Y:S01]  /*1b2d0*/  @!P3 LDC.64 R18, c[0x0][0x650] ;  /* 0x00019400ff12bb82 */ /* 0x000e220000000a00 */
[----:B------:R-:W-:Y:S01]  /*1b2e0*/  FMUL R145, R145, UR14 ;  /* 0x0000000e91917c20 */ /* 0x000fe20008400000 */
[----:B------:R-:W-:Y:S01]  /*1b2f0*/  FMUL R146, R146, UR14 ;  /* 0x0000000e92927c20 */ /* 0x000fe20008400000 */
[----:B---3--:R-:W-:-:S05]  /*1b300*/  IMAD.U32 R9, RZ, RZ, UR6 ;  /* 0x00000006ff097e24 */ /* 0x008fca000f8e00ff */
[----:B------:R-:W3:Y:S01]  /*1b310*/  @!P0 LDC.64 R22, c[0x0][0x650] ;  /* 0x00019400ff168b82 */ /* 0x000ee20000000a00 */
[----:B------:R-:W-:Y:S01]  /*1b320*/  F2FP.SATFINITE.E4M3.F32.PACK_AB_MERGE_C R145, RZ, R145, RZ ;  /* 0x00000091ff91723e */ /* 0x000fe200048070ff */
[----:B----4-:R-:W-:Y:S01]  /*1b330*/  IMAD.U32 R11, RZ, RZ, UR6 ;  /* 0x00000006ff0b7e24 */ /* 0x010fe2000f8e00ff */
[----:B------:R-:W-:Y:S01]  /*1b340*/  F2FP.SATFINITE.E4M3.F32.PACK_AB_MERGE_C R13, RZ, R146, RZ ;  /* 0x00000092ff0d723e */ /* 0x000fe200048070ff */
[----:B------:R-:W-:Y:S01]  /*1b350*/  IMAD.U32 R10, RZ, RZ, UR7 ;  /* 0x00000007ff0a7e24 */ /* 0x000fe2000f8e00ff */
[----:B------:R-:W-:Y:S01]  /*1b360*/  @!P4 LEA R9, P5, R9, R4, 0x7 ;  /* 0x000000040909c211 */ /* 0x000fe200078a38ff */
[----:B------:R4:W-:Y:S01]  /*1b370*/  @!P2 STG.E.U8 desc[UR12][R6.64+0x71], R145 ;  /* 0x000071910600a986 */ /* 0x0009e2000c10110c */
[----:B------:R-:W-:Y:S02]  /*1b380*/  IMAD.U32 R16, RZ, RZ, UR7 ;  /* 0x00000007ff107e24 */ /* 0x000fe4000f8e00ff */
[----:B------:R-:W-:Y:S01]  /*1b390*/  @!P4 LEA.HI.X R10, R11, R3, R10, 0x7, P5 ;  /* 0x000000030b0ac211 */ /* 0x000fe200028f3c0a */
[----:B------:R1:W-:Y:S01]  /*1b3a0*/  @!P1 STG.E.U8 desc[UR12][R14.64+0x70], R13 ;  /* 0x0000700d0e009986 */ /* 0x0003e2000c10110c */
[----:B--2---:R-:W-:-:S02]  /*1b3b0*/  @!P4 IADD3 R8, P1, P2, R9, UR8, R20 ;  /* 0x000000080908cc10 */ /* 0x004fc4000fa3e014 */
[----:B------:R-:W-:Y:S01]  /*1b3c0*/  @!P3 LEA R11, P5, R11, R4, 0x7 ;  /* 0x000000040b0bb211 */ /* 0x000fe200078a38ff */
[----:B------:R-:W-:Y:S01]  /*1b3d0*/  FMUL R147, R147, UR14 ;  /* 0x0000000e93937c20 */ /* 0x000fe20008400000 */
[----:B------:R-:W-:Y:S01]  /*1b3e0*/  @!P4 IADD3.X R9, R10, UR5, R21, P1, P2 ;  /* 0x000000050a09cc10 */ /* 0x000fe20008fe4415 */
[----:B----4-:R-:W-:Y:S01]  /*1b3f0*/  IMAD.U32 R7, RZ, RZ, UR6 ;  /* 0x00000006ff077e24 */ /* 0x010fe2000f8e00ff */
[----:B0-----:R-:W-:Y:S01]  /*1b400*/  @!P3 IADD3 R10, P2, R11, R18, RZ ;  /* 0x000000120b0ab210 */ /* 0x001fe20007f5e0ff */
[----:B------:R-:W-:Y:S01]  /*1b410*/  IMAD.U32 R11, RZ, RZ, UR6 ;  /* 0x00000006ff0b7e24 */ /* 0x000fe2000f8e00ff */
[----:B------:R-:W-:Y:S01]  /*1b420*/  @!P3 LEA.HI.X R16, R17, R3, R16, 0x7, P5 ;  /* 0x000000031110b211 */ /* 0x000fe200028f3c10 */
[----:B-1----:R-:W-:Y:S01]  /*1b430*/  IMAD.U32 R14, RZ, RZ, UR7 ;  /* 0x00000007ff0e7e24 */ /* 0x002fe2000f8e00ff */
[----:B------:R-:W-:Y:S01]  /*1b440*/  ISETP.LT.OR P1, PT, R0, 0x79, !P6 ;  /* 0x000000790000780c */ /* 0x000fe20007721670 */
[----:B------:R-:W-:Y:S01]  /*1b450*/  FMUL R148, R148, UR14 ;  /* 0x0000000e94947c20 */ /* 0x000fe20008400000 */
[----:B------:R-:W-:-:S02]  /*1b460*/  @!P0 LEA R7, P5, R7, R4, 0x7 ;  /* 0x0000000407078211 */ /* 0x000fc400078a38ff */
[----:B------:R-:W-:Y:S02]  /*1b470*/  F2FP.SATFINITE.E4M3.F32.PACK_AB_MERGE_C R147, RZ, R147, RZ ;  /* 0x00000093ff93723e */ /* 0x000fe400048070ff */
[----:B------:R-:W-:Y:S01]  /*1b480*/  @!P0 LEA.HI.X R14, R11, R3, R14, 0x7, P5 ;  /* 0x000000030b0e8211 */ /* 0x000fe200028f3c0e */
[----:B------:R-:W-:Y:S01]  /*1b490*/  @!P3 IMAD.X R11, R16, 0x1, R19, P2 ;  /* 0x00000001100bb824 */ /* 0x000fe200010e0613 */
[----:B------:R-:W-:Y:S01]  /*1b4a0*/  F2FP.SATFINITE.E4M3.F32.PACK_AB_MERGE_C R13, RZ, R148, RZ ;  /* 0x00000094ff0d723e */ /* 0x000fe200048070ff */
[----:B------:R0:W-:Y:S01]  /*1b4b0*/  @!P4 STG.E.U8 desc[UR12][R8.64+0x71], R147 ;  /* 0x000071930800c986 */ /* 0x0001e2000c10110c */
[----:B---3--:R-:W-:Y:S01]  /*1b4c0*/  @!P0 IADD3 R6, P4, R7, R22, RZ ;  /* 0x0000001607068210 */ /* 0x008fe20007f9e0ff */
[----:B------:R-:W-:Y:S01]  /*1b4d0*/  IMAD.U32 R15, RZ, RZ, UR6 ;  /* 0x00000006ff0f7e24 */ /* 0x000fe2000f8e00ff */
[----:B------:R-:W-:Y:S02]  /*1b4e0*/  ISETP.GE.AND P2, PT, R12, 0xc1, PT ;  /* 0x000000c10c00780c */ /* 0x000fe40003f46270 */
[C---:B------:R-:W-:Y:S01]  /*1b4f0*/  ISETP.LT.OR P6, PT, R0.reuse, 0x7a, !P6 ;  /* 0x0000007a0000780c */ /* 0x040fe200077c1670 */
[----:B------:R1:W-:Y:S01]  /*1b500*/  @!P3 STG.E.U8 desc[UR12][R10.64+0x78], R13 ;  /* 0x0000780d0a00b986 */ /* 0x0003e2000c10110c */
[----:B------:R-:W-:Y:S01]  /*1b510*/  ISETP.LT.OR P3, PT, R0, 0x1, !P2 ;  /* 0x000000010000780c */ /* 0x000fe20005761670 */
[----:B------:R-:W-:Y:S01]  /*1b520*/  @!P0 IMAD.X R7, R14, 0x1, R23, P4 ;  /* 0x000000010e078824 */ /* 0x000fe200020e0617 */
[----:B------:R-:W2:Y:S01]  /*1b530*/  @!P1 LDC.64 R16, c[0x0][0x650] ;  /* 0x00019400ff109b82 */ /* 0x000ea20000000a00 */
[----:B------:R-:W-:-:S02]  /*1b540*/  IMAD.U32 R19, RZ, RZ, UR6 ;  /* 0x00000006ff137e24 */ /* 0x000fc4000f8e00ff */
[----:B0-----:R-:W-:Y:S01]  /*1b550*/  IMAD.U32 R8, RZ, RZ, UR7 ;  /* 0x00000007ff087e24 */ /* 0x001fe2000f8e00ff */
[----:B------:R-:W-:Y:S01]  /*1b560*/  @!P1 LEA R9, P4, R15, R4, 0x7 ;  /* 0x000000040f099211 */ /* 0x000fe200078838ff */
[----:B------:R-:W-:-:S03]  /*1b570*/  IMAD.U32 R23, RZ, RZ, UR6 ;  /* 0x00000006ff177e24 */ /* 0x000fc6000f8e00ff */
[----:B-1----:R-:W-:Y:S01]  /*1b580*/  @!P1 LEA.HI.X R10, R19, R3, R8, 0x7, P4 ;  /* 0x00000003130a9211 */ /* 0x002fe200020f3c08 */
[----:B------:R-:W0:Y:S01]  /*1b590*/  @!P6 LDC.64 R20, c[0x0][0x650] ;  /* 0x00019400ff14eb82 */ /* 0x000e220000000a00 */
[----:B------:R-:W-:Y:S02]  /*1b5a0*/  ISETP.LT.OR P4, PT, R0, 0x2, !P2 ;  /* 0x000000020000780c */ /* 0x000fe40005781670 */
[----:B------:R-:W-:Y:S01]  /*1b5b0*/  @!P6 LEA R11, P5, R23, R4, 0x7 ;  /* 0x00000004170be211 */ /* 0x000fe200078a38ff */
[----:B------:R-:W-:-:S04]  /*1b5c0*/  FMUL R149, R149, UR14 ;  /* 0x0000000e95957c20 */ /* 0x000fc80008400000 */
[----:B------:R-:W1:Y:S01]  /*1b5d0*/  @!P3 LDC.64 R22, c[0x0][0x650] ;  /* 0x00019400ff16bb82 */ /* 0x000e620000000a00 */
[----:B------:R-:W-:Y:S01]  /*1b5e0*/  IMAD.U32 R13, RZ, RZ, UR6 ;  /* 0x00000006ff0d7e24 */ /* 0x000fe2000f8e00ff */
[----:B------:R-:W-:Y:S01]  /*1b5f0*/  F2FP.SATFINITE.E4M3.F32.PACK_AB_MERGE_C R149, RZ, R149, RZ ;  /* 0x00000095ff95723e */ /* 0x000fe200048070ff */
[----:B------:R-:W-:-:S05]  /*1b600*/  IMAD.U32 R18, RZ, RZ, UR7 ;  /* 0x00000007ff127e24 */ /* 0x000fca000f8e00ff */
[----:B------:R-:W3:Y:S01]  /*1b610*/  @!P4 LDC.64 R88, c[0x0][0x650] ;  /* 0x00019400ff58cb82 */ /* 0x000ee20000000a00 */
[----:B------:R-:W-:Y:S01]  /*1b620*/  @!P6 LEA.HI.X R18, R13, R3, R18, 0x7, P5 ;  /* 0x000000030d12e211 */ /* 0x000fe200028f3c12 */
[----:B------:R4:W-:Y:S01]  /*1b630*/  @!P0 STG.E.U8 desc[UR12][R6.64+0x79], R149 ;  /* 0x0000799506008986 */ /* 0x0009e2000c10110c */
[----:B------:R-:W-:Y:S01]  /*1b640*/  FMUL R150, R150, UR14 ;  /* 0x0000000e96967c20 */ /* 0x000fe20008400000 */
[----:B--2---:R-:W-:Y:S01]  /*1b650*/  @!P1 IADD3 R8, P0, P5, R9, UR8, R16 ;  /* 0x0000000809089c10 */ /* 0x004fe2000fd1e010 */
[----:B------:R-:W-:Y:S01]  /*1b660*/  VOTEU.ALL UP0, P3 ;  /* 0x00000000003f7886 */ /* 0x000fe20001800000 */
[----:B------:R-:W-:Y:S02]  /*1b670*/  FMUL R151, R151, UR14 ;  /* 0x0000000e97977c20 */ /* 0x000fe40008400000 */
[----:B------:R-:W-:Y:S01]  /*1b680*/  @!P1 IADD3.X R9, R10, UR5, R17, P0, P5 ;  /* 0x000000050a099c10 */ /* 0x000fe200087ea411 */
[----:B------:R-:W-:Y:S01]  /*1b690*/  IMAD.U32 R17, RZ, RZ, UR6 ;  /* 0x00000006ff117e24 */ /* 0x000fe2000f8e00ff */
[----:B------:R-:W-:Y:S01]  /*1b6a0*/  F2FP.SATFINITE.E4M3.F32.PACK_AB_MERGE_C R13, RZ, R150, RZ ;  /* 0x00000096ff0d723e */ /* 0x000fe200048070ff */
[----:B----4-:R-:W-:-:S02]  /*1b6b0*/  @!P3 IMAD.MOV.U32 R6, RZ, RZ, R4 ;  /* 0x000000ffff06b224 */ /* 0x010fc400078e0004 */
[----:B------:R-:W-:Y:S01]  /*1b6c0*/  @!P3 IMAD.MOV.U32 R7, RZ, RZ, R3 ;  /* 0x000000ffff07b224 */ /* 0x000fe200078e0003 */
[----:B0-----:R-:W-:Y:S01]  /*1b6d0*/  @!P6 IADD3 R10, P0, P5, R11, UR8, R20 ;  /* 0x000000080b0aec10 */ /* 0x001fe2000fd1e014 */
[----:B------:R-:W-:Y:S01]  /*1b6e0*/  @!P3 IMAD.WIDE.U32 R14, R15, 0xc0, R6 ;  /* 0x000000c00f0eb825 */ /* 0x000fe200078e0006 */
[----:B------:R-:W-:-:S03]  /*1b6f0*/  @!UP0 UIMAD UR4, UR7, 0xc0, URZ ;  /* 0x000000c0070488a4 */ /* 0x000fc6000f8e023f */
[----:B------:R-:W-:Y:S02]  /*1b700*/  @!P4 IMAD.MOV.U32 R6, RZ, RZ, R4 ;  /* 0x000000ffff06c224 */ /* 0x000fe400078e0004 */
[----:B------:R-:W-:Y:S01]  /*1b710*/  @!P4 IMAD.MOV.U32 R7, RZ, RZ, R3 ;  /* 0x000000ffff07c224 */ /* 0x000fe200078e0003 */
[----:B------:R3:W-:Y:S01]  /*1b720*/  @!P1 STG.E.U8 desc[UR12][R8.64+0x78], R13 ;  /* 0x0000780d08009986 */ /* 0x0007e2000c10110c */
[----:B------:R-:W-:Y:S01]  /*1b730*/  VOTEU.ALL UP0, P4 ;  /* 0x00000000003f7886 */ /* 0x000fe20002000000 */
[----:B------:R-:W-:Y:S01]  /*1b740*/  @!P4 IMAD.WIDE.U32 R16, R17, 0xc0, R6 ;  /* 0x000000c01110c825 */ /* 0x000fe200078e0006 */
[----:B-1----:R-:W-:Y:S02]  /*1b750*/  @!P3 IADD3 R6, P1, R14, R22, RZ ;  /* 0x000000160e06b210 */ /* 0x002fe40007f3e0ff */
[----:B------:R-:W-:Y:S02]  /*1b760*/  @!P6 IADD3.X R11, R18, UR5, R21, P0, P5 ;  /* 0x00000005120bec10 */ /* 0x000fe400087ea415 */
[----:B------:R-:W-:-:S02]  /*1b770*/  F2FP.SATFINITE.E4M3.F32.PACK_AB_MERGE_C R151, RZ, R151, RZ ;  /* 0x00000097ff97723e */ /* 0x000fc400048070ff */
[C---:B------:R-:W-:Y:S02]  /*1b780*/  ISETP.LT.OR P5, PT, R0.reuse, 0x9, !P2 ;  /* 0x000000090000780c */ /* 0x040fe400057a1670 */
[----:B------:R-:W-:Y:S01]  /*1b790*/  ISETP.LT.OR P0, PT, R0, 0xa, !P2 ;  /* 0x0000000a0000780c */ /* 0x000fe20005701670 */
[----:B------:R-:W-:Y:S01]  /*1b7a0*/  FMUL R24, R24, UR14 ;  /* 0x0000000e18187c20 */ /* 0x000fe20008400000 */
[----:B------:R-:W-:Y:S01]  /*1b7b0*/  @!P3 IADD3.X R7, R23, UR4, R15, P1, !PT ;  /* 0x000000041707bc10 */ /* 0x000fe20008ffe40f */
[----:B------:R-:W-:Y:S01]  /*1b7c0*/  @!UP0 UIMAD UR4, UR7, 0xc0, URZ ;  /* 0x000000c0070488a4 */ /* 0x000fe2000f8e023f */
[----:B------:R0:W-:Y:S01]  /*1b7d0*/  @!P6 STG.E.U8 desc[UR12][R10.64+0x79], R151 ;  /* 0x000079970a00e986 */ /* 0x0001e2000c10110c */
[----:B------:R-:W-:Y:S01]  /*1b7e0*/  FMUL R25, R25, UR14 ;  /* 0x0000000e19197c20 */ /* 0x000fe20008400000 */
[----:B---3--:R-:W-:Y:S02]  /*1b7f0*/  @!P4 IADD3 R8, P6, R16, R88, RZ ;  /* 0x000000581008c210 */ /* 0x008fe40007fde0ff */
[----:B------:R-:W-:-:S02]  /*1b800*/  F2FP.SATFINITE.E4M3.F32.PACK_AB_MERGE_C R15, RZ, R24, RZ ;  /* 0x00000018ff0f723e */ /* 0x000fc400048070ff */
[----:B------:R-:W-:Y:S01]  /*1b810*/  @!P4 IADD3.X R9, R89, UR4, R17, P6, !PT ;  /* 0x000000045909cc10 */ /* 0x000fe2000b7fe411 */
[----:B------:R-:W1:Y:S01]  /*1b820*/  @!P5 LDC.64 R18, c[0x0][0x650] ;  /* 0x00019400ff12db82 */ /* 0x000e620000000a00 */
[----:B------:R-:W-:Y:S01]  /*1b830*/  F2FP.SATFINITE.E4M3.F32.PACK_AB_MERGE_C R25, RZ, R25, RZ ;  /* 0x00000019ff19723e */ /* 0x000fe200048070ff */
[----:B------:R2:W-:Y:S01]  /*1b840*/  @!P3 STG.E.U8 desc[UR12][R6.64], R15 ;  /* 0x0000000f0600b986 */ /* 0x0005e2000c10110c */
[----:B------:R-:W-:-:S03]  /*1b850*/  ISETP.GE.AND P1, PT, R12, 0xc9, PT ;  /* 0x000000c90c00780c */ /* 0x000fc60003f26270 */
[----:B------:R2:W-:Y:S02]  /*1b860*/  @!P4 STG.E.U8 desc[UR12][R8.64+0x1], R25 ;  /* 0x000001190800c986 */ /* 0x0005e4000c10110c */
[----:B------:R-:W3:Y:S01]  /*1b870*/  @!P0 LDC.64 R20, c[0x0][0x650] ;  /* 0x00019400ff148b82 */ /* 0x000ee20000000a00 */
[----:B------:R-:W-:Y:S01]  /*1b880*/  ISETP.LT.OR P6, PT, R0, 0x1, !P1 ;  /* 0x000000010000780c */ /* 0x000fe20004fc1670 */
[----:B------:R-:W-:Y:S01]  /*1b890*/  FMUL R26, R26, UR14 ;  /* 0x0000000e1a1a7c20 */ /* 0x000fe20008400000 */
[----:B------:R-:W-:Y:S01]  /*1b8a0*/  BSSY B0, `(.L_x_25) ;  /* 0x0000011000007945 */ /* 0x000fe20003800000 */
[----:B------:R-:W-:Y:S01]  /*1b8b0*/  ISETP.LT.OR P3, PT, R0, 0x2, !P1 ;  /* 0x000000020000780c */ /* 0x000fe20004f61670 */
[----:B------:R-:W-:Y:S02]  /*1b8c0*/  FMUL R27, R27, UR14 ;  /* 0x0000000e1b1b7c20 */ /* 0x000fe40008400000 */
[----:B0-----:R-:W-:-:S07]  /*1b8d0*/  F2FP.SATFINITE.E4M3.F32.PACK_AB_MERGE_C R11, RZ, R26, RZ ;  /* 0x0000001aff0b723e */ /* 0x001fce00048070ff */
[----:B--2---:R-:W-:Y:S05]  /*1b8e0*/  @P6 BRA `(.L_x_26) ;  /* 0x0000000000306947 */ /* 0x004fea0003800000 */
[----:B------:R-:W-:Y:S01]  /*1b8f0*/  IMAD.U32 R9, RZ, RZ, UR6 ;  /* 0x00000006ff097e24 */ /* 0x000fe2000f8e00ff */
[----:B------:R-:W-:Y:S01]  /*1b900*/  UIMAD UR4, UR7, 0xc0, URZ ;  /* 0x000000c0070478a4 */ /* 0x000fe2000f8e023f */
[----:B------:R-:W-:Y:S01]  /*1b910*/  IMAD.MOV.U32 R6, RZ, RZ, R4 ;  /* 0x000000ffff067224 */ /* 0x000fe200078e0004 */
[----:B------:R-:W-:Y:S01]  /*1b920*/  ULDC.64 UR10, c[0x0][0x650] ;  /* 0x00019400000a7ab9 */ /* 0x000fe20000000a00 */
[----:B------:R-:W-:Y:S02]  /*1b930*/  IMAD.MOV.U32 R7, RZ, RZ, R3 ;  /* 0x000000ffff077224 */ /* 0x000fe400078e0003 */
[----:B------:R-:W-:Y:S02]  /*1b940*/  IMAD.U32 R8, RZ, RZ, UR11 ;  /* 0x0000000bff087e24 */ /* 0x000fe4000f8e00ff */
[----:B------:R-:W-:-:S04]  /*1b950*/  IMAD.WIDE.U32 R6, R9, 0xc0, R6 ;  /* 0x000000c009067825 */ /* 0x000fc800078e0006 */
[----:B------:R-:W-:Y:S02]  /*1b960*/  IMAD.U32 R9, RZ, RZ, UR10 ;  /* 0x0000000aff097e24 */ /* 0x000fe4000f8e00ff */
[----:B------:R-:W-:-:S03]  /*1b970*/  VIADD R7, R7, UR4 ;  /* 0x0000000407077c36 */ /* 0x000fc60008000000 */
[----:B------:R-:W-:-:S04]  /*1b980*/  IADD3 R6, P4, P6, R6, UR8, R9 ;  /* 0x0000000806067c10 */ /* 0x000fc8000fe9e009 */
[----:B------:R-:W-:-:S05]  /*1b990*/  IADD3.X R7, R7, UR5, R8, P4, P6 ;  /* 0x0000000507077c10 */ /* 0x000fca000a7ec408 */
[----:B------:R0:W-:Y:S04]  /*1b9a0*/  STG.E.U8 desc[UR12][R6.64], R11 ;  /* 0x0000000b06007986 */ /* 0x0001e8000c10110c */
.L_x_26:
[----:B------:R-:W-:Y:S05]  /*1b9b0*/  BSYNC B0 ;  /* 0x0000000000007941 */ /* 0x000fea0003800000 */
.L_x_25:
[----:B------:R-:W-:Y:S01]  /*1b9c0*/  BSSY B0, `(.L_x_27) ;  /* 0x000000f000007945 */ /* 0x000fe20003800000 */
[----:B------:R-:W-:-:S03]  /*1b9d0*/  F2FP.SATFINITE.E4M3.F32.PACK_AB_MERGE_C R27, RZ, R27, RZ ;  /* 0x0000001bff1b723e */ /* 0x000fc600048070ff */
[----:B------:R-:W-:Y:S05]  /*1b9e0*/  @P3 BRA `(.L_x_28) ;  /* 0x0000000000303947 */ /* 0x000fea0003800000 */
[----:B------:R-:W-:Y:S01]  /*1b9f0*/  IMAD.U32 R9, RZ, RZ, UR6 ;  /* 0x00000006ff097e24 */ /* 0x000fe2000f8e00ff */
[----:B------:R-:W-:Y:S01]  /*1ba00*/  UIMAD UR4, UR7, 0xc0, URZ ;  /* 0x000000c0070478a4 */ /* 0x000fe2000f8e023f */
[----:B0-----:R-:W-:Y:S01]  /*1ba10*/  IMAD.MOV.U32 R6, RZ, RZ, R4 ;  /* 0x000000ffff067224 */ /* 0x001fe200078e0004 */
        /* <DEDUP_REMOVED lines=9> */
.L_x_28:
[----:B------:R-:W-:Y:S05]  /*1bab0*/  BSYNC B0 ;  /* 0x0000000000007941 */ /* 0x000fea0003800000 */
.L_x_27:
[----:B------:R-:W-:Y:S01]  /*1bac0*/  IMAD.U32 R9, RZ, RZ, UR6 ;  /* 0x00000006ff097e24 */ /* 0x000fe2000f8e00ff */
[----:B------:R-:W-:Y:S01]  /*1bad0*/  VOTEU.ALL UP0, P5 ;  /* 0x00000000003f7886 */ /* 0x000fe20002800000 */
[----:B0-2---:R-:W-:Y:S01]  /*1bae0*/  @!P5 IMAD.MOV.U32 R6, RZ, RZ, R4 ;  /* 0x000000ffff06d224 */ /* 0x005fe200078e0004 */
[C---:B------:R-:W-:Y:S01]  /*1baf0*/  ISETP.LT.OR P4, PT, R0.reuse, 0x11, !P2 ;  /* 0x000000110000780c */ /* 0x040fe20005781670 */
[----:B------:R-:W-:Y:S01]  /*1bb00*/  @!P5 IMAD.MOV.U32 R7, RZ, RZ, R3 ;  /* 0x000000ffff07d224 */ /* 0x000fe200078e0003 */
[----:B------:R-:W-:Y:S01]  /*1bb10*/  ISETP.LT.OR P3, PT, R0, 0x12, !P2 ;  /* 0x000000120000780c */ /* 0x000fe20005761670 */
[----:B------:R-:W-:Y:S01]  /*1bb20*/  IMAD.U32 R11, RZ, RZ, UR6 ;  /* 0x00000006ff0b7e24 */ /* 0x000fe2000f8e00ff */
[----:B------:R-:W-:Y:S01]  /*1bb30*/  @!UP0 UIMAD UR4, UR7, 0xc0, URZ ;  /* 0x000000c0070488a4 */ /* 0x000fe2000f8e023f */
[----:B------:R-:W-:Y:S01]  /*1bb40*/  @!P5 IMAD.WIDE.U32 R6, R9, 0xc0, R6 ;  /* 0x000000c00906d825 */ /* 0x000fe200078e0006 */
[----:B------:R-:W-:-:S03]  /*1bb50*/  VOTEU.ALL UP0, P0 ;  /* 0x00000000003f7886 */ /* 0x000fc60000000000 */
[----:B-----5:R-:W-:Y:S01]  /*1bb60*/  FMUL R28, R28, UR14 ;  /* 0x0000000e1c1c7c20 */ /* 0x020fe20008400000 */
[----:B------:R-:W-:Y:S01]  /*1bb70*/  FMUL R29, R29, UR14 ;  /* 0x0000000e1d1d7c20 */ /* 0x000fe20008400000 */
[----:B------:R-:W-:Y:S01]  /*1bb80*/  @!P0 IMAD.MOV.U32 R8, RZ, RZ, R4 ;  /* 0x000000ffff088224 */ /* 0x000fe200078e0004 */
[----:B-1----:R-:W-:Y:S01]  /*1bb90*/  @!P5 IADD3 R6, P6, R6, R18, RZ ;  /* 0x000000120606d210 */ /* 0x002fe20007fde0ff */
[----:B------:R-:W-:Y:S02]  /*1bba0*/  @!P0 IMAD.MOV.U32 R9, RZ, RZ, R3 ;  /* 0x000000ffff098224 */ /* 0x000fe400078e0003 */
[----:B------:R-:W-:Y:S01]  /*1bbb0*/  FMUL R30, R30, UR14 ;  /* 0x0000000e1e1e7c20 */ /* 0x000fe20008400000 */
[----:B------:R-:W-:Y:S01]  /*1bbc0*/  F2FP.SATFINITE.E4M3.F32.PACK_AB_MERGE_C R29, RZ, R29, RZ ;  /* 0x0000001dff1d723e */ /* 0x000fe200048070ff */
[----:B------:R-:W0:Y:S01]  /*1bbd0*/  @!P4 LDC.64 R14, c[0x0][0x650] ;  /* 0x00019400ff0ecb82 */ /* 0x000e220000000a00 */
[----:B------:R-:W-:Y:S01]  /*1bbe0*/  @!P0 IMAD.WIDE.U32 R8, R11, 0xc0, R8 ;  /* 0x000000c00b088825 */ /* 0x000fe200078e0008 */
[----:B------:R-:W-:Y:S01]  /*1bbf0*/  @!P5 IADD3.X R7, R19, UR4, R7, P6, !PT ;  /* 0x000000041307dc10 */ /* 0x000fe2000b7fe407 */
[----:B------:R-:W-:Y:S01]  /*1bc00*/  @!UP0 UIMAD UR4, UR7, 0xc0, URZ ;  /* 0x000000c0070488a4 */ /* 0x000fe2000f8e023f */
[----:B------:R-:W-:Y:S01]  /*1bc10*/  F2FP.SATFINITE.E4M3.F32.PACK_AB_MERGE_C R11, RZ, R28, RZ ;  /* 0x0000001cff0b723e */ /* 0x000fe200048070ff */
[----:B------:R-:W-:Y:S01]  /*1bc20*/  BSSY B0, `(.L_x_29) ;  /* 0x0000017000007945 */ /* 0x000fe20003800000 */
[----:B---3--:R-:W-:Y:S01]  /*1bc30*/  @!P0 IADD3 R8, P6, R8, R20, RZ ;  /* 0x0000001408088210 */ /* 0x008fe20007fde0ff */
[----:B------:R-:W-:Y:S01]  /*1bc40*/  FMUL R31, R31, UR14 ;  /* 0x0000000e1f1f7c20 */ /* 0x000fe20008400000 */
[----:B------:R-:W1:Y:S01]  /*1bc50*/  @!P3 LDC.64 R16, c[0x0][0x650] ;  /* 0x00019400ff10bb82 */ /* 0x000e620000000a00 */
[----:B------:R2:W-:Y:S01]  /*1bc60*/  @!P5 STG.E.U8 desc[UR12][R6.64+0x8], R11 ;  /* 0x0000080b0600d986 */ /* 0x0005e2000c10110c */
[----:B------:R-:W-:-:S02]  /*1bc70*/  @!P0 IADD3.X R9, R21, UR4, R9, P6, !PT ;  /* 0x0000000415098c10 */ /* 0x000fc4000b7fe409 */
[C---:B------:R-:W-:Y:S02]  /*1bc80*/  ISETP.LT.OR P6, PT, R0.reuse, 0x9, !P1 ;  /* 0x000000090000780c */ /* 0x040fe40004fc1670 */
[----:B------:R-:W-:Y:S01]  /*1bc90*/  ISETP.LT.OR P5, PT, R0, 0xa, !P1 ;  /* 0x0000000a0000780c */ /* 0x000fe20004fa1670 */
[----:B------:R2:W-:Y:S01]  /*1bca0*/  @!P0 STG.E.U8 desc[UR12][R8.64+0x9], R29 ;  /* 0x0000091d08008986 */ /* 0x0005e2000c10110c */
[----:B------:R-:W-:-:S09]  /*1bcb0*/  F2FP.SATFINITE.E4M3.F32.PACK_AB_MERGE_C R13, RZ, R30, RZ ;  /* 0x0000001eff0d723e */ /* 0x000fd200048070ff */
[----:B------:R-:W-:Y:S05]  /*1bcc0*/  @P6 BRA `(.L_x_30) ;  /* 0x0000000000306947 */ /* 0x000fea0003800000 */
[----:B--2---:R-:W-:Y:S01]  /*1bcd0*/  IMAD.U32 R9, RZ, RZ, UR6 ;  /* 0x00000006ff097e24 */ /* 0x004fe2000f8e00ff */
        /* <DEDUP_REMOVED lines=11> */
.L_x_30:
[----:B------:R-:W-:Y:S05]  /*1bd90*/  BSYNC B0 ;  /* 0x0000000000007941 */ /* 0x000fea0003800000 */
.L_x_29:
[----:B------:R-:W-:Y:S01]  /*1bda0*/  BSSY B0, `(.L_x_31) ;  /* 0x000000f000007945 */ /* 0x000fe20003800000 */
[----:B------:R-:W-:-:S03]  /*1bdb0*/  F2FP.SATFINITE.E4M3.F32.PACK_AB_MERGE_C R31, RZ, R31, RZ ;  /* 0x0000001fff1f723e */ /* 0x000fc600048070ff */
[----:B------:R-:W-:Y:S05]  /*1bdc0*/  @P5 BRA `(.L_x_32) ;  /* 0x0000000000305947 */ /* 0x000fea0003800000 */
[----:B--2---:R-:W-:Y:S01]  /*1bdd0*/  IMAD.U32 R9, RZ, RZ, UR6 ;  /* 0x00000006ff097e24 */ /* 0x004fe2000f8e00ff */
[----:B------:R-:W-:Y:S01]  /*1bde0*/  UIMAD UR4, UR7, 0xc0, URZ ;  /* 0x000000c0070478a4 */ /* 0x000fe2000f8e023f */
[----:B---3--:R-:W-:Y:S01]  /*1bdf0*/  IMAD.MOV.U32 R6, RZ, RZ, R4 ;  /* 0x000000ffff067224 */ /* 0x008fe200078e0004 */
        /* <DEDUP_REMOVED lines=9> */
.L_x_32:
[----:B------:R-:W-:Y:S05]  /*1be90*/  BSYNC B0 ;  /* 0x0000000000007941 */ /* 0x000fea0003800000 */
.L_x_31:
[----:B--2---:R-:W-:Y:S01]  /*1bea0*/  IMAD.U32 R9, RZ, RZ, UR6 ;  /* 0x00000006ff097e24 */ /* 0x004fe2000f8e00ff */
[----:B------:R-:W-:Y:S01]  /*1beb0*/  VOTEU.ALL UP0, P4 ;  /* 0x00000000003f7886 */ /* 0x000fe20002000000 */
[----:B---34-:R-:W-:Y:S01]  /*1bec0*/  @!P4 IMAD.MOV.U32 R6, RZ, RZ, R4 ;  /* 0x000000ffff06c224 */ /* 0x018fe200078e0004 */
[C---:B------:R-:W-:Y:S01]  /*1bed0*/  ISETP.LT.OR P5, PT, R0.reuse, 0x19, !P2 ;  /* 0x000000190000780c */ /* 0x040fe200057a1670 */
[----:B------:R-:W-:Y:S01]  /*1bee0*/  @!P4 IMAD.MOV.U32 R7, RZ, RZ, R3 ;  /* 0x000000ffff07c224 */ /* 0x000fe200078e0003 */
[----:B------:R-:W-:Y:S01]  /*1bef0*/  ISETP.LT.OR P0, PT, R0, 0x1a, !P2 ;  /* 0x0000001a0000780c */ /* 0x000fe20005701670 */
[----:B------:R-:W-:Y:S01]  /*1bf00*/  IMAD.U32 R11, RZ, RZ, UR6 ;  /* 0x00000006ff0b7e24 */ /* 0x000fe2000f8e00ff */
[----:B------:R-:W-:Y:S01]  /*1bf10*/  @!UP0 UIMAD UR4, UR7, 0xc0, URZ ;  /* 0x000000c0070488a4 */ /* 0x000fe2000f8e023f */
[----:B------:R-:W-:Y:S01]  /*1bf20*/  @!P4 IMAD.WIDE.U32 R6, R9, 0xc0, R6 ;  /* 0x000000c00906c825 */ /* 0x000fe200078e0006 */
[----:B------:R-:W-:-:S03]  /*1bf30*/  VOTEU.ALL UP0, P3 ;  /* 0x00000000003f7886 */ /* 0x000fc60001800000 */
[----:B------:R-:W-:Y:S01]  /*1bf40*/  FMUL R32, R32, UR14 ;  /* 0x0000000e20207c20 */ /* 0x000fe20008400000 */
[----:B------:R-:W-:Y:S01]  /*1bf50*/  FMUL R33, R33, UR14 ;  /* 0x0000000e21217c20 */ /* 0x000fe20008400000 */
[----:B------:R-:W-:Y:S01]  /*1bf60*/  @!P3 IMAD.MOV.U32 R8, RZ, RZ, R4 ;  /* 0x000000ffff08b224 */ /* 0x000fe200078e0004 */
[----:B0-----:R-:W-:Y:S01]  /*1bf70*/  @!P4 IADD3 R6, P6, R6, R14, RZ ;  /* 0x0000000e0606c210 */ /* 0x001fe20007fde0ff */
[----:B------:R-:W-:Y:S02]  /*1bf80*/  @!P3 IMAD.MOV.U32 R9, RZ, RZ, R3 ;  /* 0x000000ffff09b224 */ /* 0x000fe400078e0003 */
[----:B------:R-:W-:Y:S01]  /*1bf90*/  FMUL R34, R34, UR14 ;  /* 0x0000000e22227c20 */ /* 0x000fe20008400000 */
[----:B------:R-:W-:Y:S01]  /*1bfa0*/  F2FP.SATFINITE.E4M3.F32.PACK_AB_MERGE_C R33, RZ, R33, RZ ;  /* 0x00000021ff21723e */ /* 0x000fe200048070ff */
[----:B------:R-:W-:Y:S01]  /*1bfb0*/  BSSY B0, `(.L_x_33) ;  /* 0x000001c000007945 */ /* 0x000fe20003800000 */
[----:B------:R-:W-:Y:S01]  /*1bfc0*/  @!P3 IMAD.WIDE.U32 R8, R11, 0xc0, R8 ;  /* 0x000000c00b08b825 */ /* 0x000fe200078e0008 */
[----:B------:R-:W-:Y:S01]  /*1bfd0*/  @!P4 IADD3.X R7, R15, UR4, R7, P6, !PT ;  /* 0x000000040f07cc10 */ /* 0x000fe2000b7fe407 */
[----:B------:R-:W-:Y:S01]  /*1bfe0*/  @!UP0 UIMAD UR4, UR7, 0xc0, URZ ;  /* 0x000000c0070488a4 */ /* 0x000fe2000f8e023f */
[----:B------:R-:W-:Y:S01]  /*1bff0*/  F2FP.SATFINITE.E4M3.F32.PACK_AB_MERGE_C R11, RZ, R32, RZ ;  /* 0x00000020ff0b723e */ /* 0x000fe200048070ff */
[----:B------:R-:W0:Y:S01]  /*1c000*/  @!P5 LDC.64 R14, c[0x0][0x650] ;  /* 0x00019400ff0edb82 */ /* 0x000e220000000a00 */
[----:B-1----:R-:W-:Y:S01]  /*1c010*/  @!P3 IADD3 R8, P6, R8, R16, RZ ;  /* 0x000000100808b210 */ /* 0x002fe20007fde0ff */
[----:B------:R-:W-:Y:S01]  /*1c020*/  FMUL R35, R35, UR14 ;  /* 0x0000000e23237c20 */ /* 0x000fe20008400000 */
[----:B------:R-:W-:Y:S01]  /*1c030*/  F2FP.SATFINITE.E4M3.F32.PACK_AB_MERGE_C R13, RZ, R34, RZ ;  /* 0x00000022ff0d723e */ /* 0x000fe200048070ff */
[----:B------:R1:W-:Y:S01]  /*1c040*/  @!P4 STG.E.U8 desc[UR12][R6.64+0x10], R11 ;  /* 0x0000100b0600c986 */ /* 0x0003e2000c10110c */
[----:B------:R-:W-:-:S02]  /*1c050*/  @!P3 IADD3.X R9, R17, UR4, R9, P6, !PT ;  /* 0x000000041109bc10 */ /* 0x000fc4000b7fe409 */
[C---:B------:R-:W-:Y:S01]  /*1c060*/  ISETP.LT.OR P6, PT, R0.reuse, 0x11, !P1 ;  /* 0x000000110000780c */ /* 0x040fe20004fc1670 */
[----:B------:R-:W2:Y:S01]  /*1c070*/  @!P0 LDC.64 R18, c[0x0][0x650] ;  /* 0x00019400ff128b82 */ /* 0x000ea20000000a00 */
[----:B------:R-:W-:Y:S01]  /*1c080*/  ISETP.LT.OR P4, PT, R0, 0x12, !P1 ;  /* 0x000000120000780c */ /* 0x000fe20004f81670 */
[----:B------:R1:W-:Y:S10]  /*1c090*/  @!P3 STG.E.U8 desc[UR12][R8.64+0x11], R33 ;  /* 0x000011210800b986 */ /* 0x0003f4000c10110c */
[----:B------:R-:W-:Y:S05]  /*1c0a0*/  @P6 BRA `(.L_x_34) ;  /* 0x0000000000306947 */ /* 0x000fea0003800000 */
[----:B-1----:R-:W-:Y:S01]  /*1c0b0*/  IMAD.U32 R9, RZ, RZ, UR6 ;  /* 0x00000006ff097e24 */ /* 0x002fe2000f8e00ff */
        /* <DEDUP_REMOVED lines=11> */
.L_x_34:
[----:B------:R-:W-:Y:S05]  /*1c170*/  BSYNC B0 ;  /* 0x0000000000007941 */ /* 0x000fea0003800000 */
.L_x_33:
[----:B------:R-:W-:Y:S01]  /*1c180*/  BSSY B0, `(.L_x_35) ;  /* 0x000000f000007945 */ /* 0x000fe20003800000 */
[----:B------:R-:W-:-:S03]  /*1c190*/  F2FP.SATFINITE.E4M3.F32.PACK_AB_MERGE_C R35, RZ, R35, RZ ;  /* 0x00000023ff23723e */ /* 0x000fc600048070ff */
[----:B------:R-:W-:Y:S05]  /*1c1a0*/  @P4 BRA `(.L_x_36) ;  /* 0x0000000000304947 */ /* 0x000fea0003800000 */
[----:B-1----:R-:W-:Y:S01]  /*1c1b0*/  IMAD.U32 R9, RZ, RZ, UR6 ;  /* 0x00000006ff097e24 */ /* 0x002fe2000f8e00ff */
        /* <DEDUP_REMOVED lines=11> */
.L_x_36:
[----:B------:R-:W-:Y:S05]  /*1c270*/  BSYNC B0 ;  /* 0x0000000000007941 */ /* 0x000fea0003800000 */
.L_x_35:
[----:B-1----:R-:W-:Y:S01]  /*1c280*/  IMAD.U32 R9, RZ, RZ, UR6 ;  /* 0x00000006ff097e24 */ /* 0x002fe2000f8e00ff */
        /* <DEDUP_REMOVED lines=22> */
[----:B--2---:R-:W-:Y:S01]  /*1c3f0*/  @!P0 IADD3 R8, P6, R8, R18, RZ ;  /* 0x0000001208088210 */ /* 0x004fe20007fde0ff */
        /* <DEDUP_REMOVED lines=21> */
.L_x_38:
[----:B------:R-:W-:Y:S05]  /*1c550*/  BSYNC B0 ;  /* 0x0000000000007941 */ /* 0x000fea0003800000 */
.L_x_37:
        /* <DEDUP_REMOVED lines=15> */
.L_x_40:
[----:B------:R-:W-:Y:S05]  /*1c650*/  BSYNC B0 ;  /* 0x0000000000007941 */ /* 0x000fea0003800000 */
.L_x_39:
        /* <DEDUP_REMOVED lines=45> */
.L_x_42:
[----:B------:R-:W-:Y:S05]  /*1c930*/  BSYNC B0 ;  /* 0x0000000000007941 */ /* 0x000fea0003800000 */
.L_x_41:
        /* <DEDUP_REMOVED lines=15> */
.L_x_44:
[----:B------:R-:W-:Y:S05]  /*1ca30*/  BSYNC B0 ;  /* 0x0000000000007941 */ /* 0x000fea0003800000 */
.L_x_43:
        /* <DEDUP_REMOVED lines=45> */
.L_x_46:
[----:B------:R-:W-:Y:S05]  /*1cd10*/  BSYNC B0 ;  /* 0x0000000000007941 */ /* 0x000fea0003800000 */
.L_x_45:
        /* <DEDUP_REMOVED lines=15> */
.L_x_48:
[----:B------:R-:W-:Y:S05]  /*1ce10*/  BSYNC B0 ;  /* 0x0000000000007941 */ /* 0x000fea0003800000 */
.L_x_47:
        /* <DEDUP_REMOVED lines=45> */
.L_x_50:
[----:B------:R-:W-:Y:S05]  /*1d0f0*/  BSYNC B0 ;  /* 0x0000000000007941 */ /* 0x000fea0003800000 */
.L_x_49:
        /* <DEDUP_REMOVED lines=15> */
.L_x_52:
[----:B------:R-:W-:Y:S05]  /*1d1f0*/  BSYNC B0 ;  /* 0x0000000000007941 */ /* 0x000fea0003800000 */
.L_x_51:
        /* <DEDUP_REMOVED lines=45> */
.L_x_54:
[----:B------:R-:W-:Y:S05]  /*1d4d0*/  BSYNC B0 ;  /* 0x0000000000007941 */ /* 0x000fea0003800000 */
.L_x_53:
        /* <DEDUP_REMOVED lines=15> */
.L_x_56:
[----:B------:R-:W-:Y:S05]  /*1d5d0*/  BSYNC B0 ;  /* 0x0000000000007941 */ /* 0x000fea0003800000 */
.L_x_55:
        /* <DEDUP_REMOVED lines=45> */
.L_x_58:
[----:B------:R-:W-:Y:S05]  /*1d8b0*/  BSYNC B0 ;  /* 0x0000000000007941 */ /* 0x000fea0003800000 */
.L_x_57:
        /* <DEDUP_REMOVED lines=15> */
.L_x_60:
[----:B------:R-:W-:Y:S05]  /*1d9b0*/  BSYNC B0 ;  /* 0x0000000000007941 */ /* 0x000fea0003800000 */
.L_x_59:
        /* <DEDUP_REMOVED lines=45> */
.L_x_62:
[----:B------:R-:W-:Y:S05]  /*1dc90*/  BSYNC B0 ;  /* 0x0000000000007941 */ /* 0x000fea0003800000 */
.L_x_61:
        /* <DEDUP_REMOVED lines=15> */
.L_x_64:
[----:B------:R-:W-:Y:S05]  /*1dd90*/  BSYNC B0 ;  /* 0x0000000000007941 */ /* 0x000fea0003800000 */
.L_x_63:
        /* <DEDUP_REMOVED lines=45> */
.L_x_66:
[----:B------:R-:W-:Y:S05]  /*1e070*/  BSYNC B0 ;  /* 0x0000000000007941 */ /* 0x000fea0003800000 */
.L_x_65:
        /* <DEDUP_REMOVED lines=15> */
.L_x_68:
[----:B------:R-:W-:Y:S05]  /*1e170*/  BSYNC B0 ;  /* 0x0000000000007941 */ /* 0x000fea0003800000 */
.L_x_67:
        /* <DEDUP_REMOVED lines=45> */
.L_x_70:
[----:B------:R-:W-:Y:S05]  /*1e450*/  BSYNC B0 ;  /* 0x0000000000007941 */ /* 0x000fea0003800000 */
.L_x_69:
        /* <DEDUP_REMOVED lines=15> */
.L_x_72:
[----:B------:R-:W-:Y:S05]  /*1e550*/  BSYNC B0 ;  /* 0x0000000000007941 */ /* 0x000fea0003800000 */
.L_x_71:
        /* <DEDUP_REMOVED lines=45> */
.L_x_74:
[----:B------:R-:W-:Y:S05]  /*1e830*/  BSYNC B0 ;  /* 0x0000000000007941 */ /* 0x000fea0003800000 */
.L_x_73:
        /* <DEDUP_REMOVED lines=15> */
.L_x_76:
[----:B------:R-:W-:Y:S05]  /*1e930*/  BSYNC B0 ;  /* 0x0000000000007941 */ /* 0x000fea0003800000 */
.L_x_75:
        /* <DEDUP_REMOVED lines=45> */
.L_x_78:
[----:B------:R-:W-:Y:S05]  /*1ec10*/  BSYNC B0 ;  /* 0x0000000000007941 */ /* 0x000fea0003800000 */
.L_x_77:
        /* <DEDUP_REMOVED lines=15> */
.L_x_80:
[----:B------:R-:W-:Y:S05]  /*1ed10*/  BSYNC B0 ;  /* 0x0000000000007941 */ /* 0x000fea0003800000 */
.L_x_79:
        /* <DEDUP_REMOVED lines=14> */
[----:B------:R-:W-:Y:S01]  /*1ee00*/  @!P3 IMAD.MOV.U32 R9, RZ, RZ, R3 ;  /* 0x000000ffff09b224 */ /* 0x000fe200078e0003 */
[----:B------:R-:W-:Y:S01]  /*1ee10*/  F2FP.SATFINITE.E4M3.F32.PACK_AB_MERGE_C R13, RZ, R80, RZ ;  /* 0x00000050ff0d723e */ /* 0x000fe200048070ff */
[----:B------:R-:W-:Y:S01]  /*1ee20*/  FMUL R82, R82, UR14 ;  /* 0x0000000e52527c20 */ /* 0x000fe20008400000 */
[----:B------:R-:W-:Y:S01]  /*1ee30*/  @!P4 IADD3.X R7, R15, UR4, R7, P5, !PT ;  /* 0x000000040f07cc10 */ /* 0x000fe2000affe407 */
[----:B------:R-:W-:Y:S01]  /*1ee40*/  @!P3 IMAD.WIDE.U32 R8, R11, 0xc0, R8 ;  /* 0x000000c00b08b825 */ /* 0x000fe200078e0008 */
[----:B------:R-:W-:Y:S01]  /*1ee50*/  @!UP0 UIMAD UR4, UR7, 0xc0, URZ ;  /* 0x000000c0070488a4 */ /* 0x000fe2000f8e023f */
[----:B------:R-:W-:Y:S01]  /*1ee60*/  F2FP.SATFINITE.E4M3.F32.PACK_AB_MERGE_C R81, RZ, R81, RZ ;  /* 0x00000051ff51723e */ /* 0x000fe200048070ff */
[----:B------:R-:W0:Y:S01]  /*1ee70*/  @!P0 LDC.64 R14, c[0x0][0x650] ;  /* 0x00019400ff0e8b82 */ /* 0x000e220000000a00 */
[----:B------:R1:W-:Y:S01]  /*1ee80*/  @!P4 STG.E.U8 desc[UR12][R6.64+0x70], R13 ;  /* 0x0000700d0600c986 */ /* 0x0003e2000c10110c */
[----:B--2---:R-:W-:Y:S01]  /*1ee90*/  @!P3 IADD3 R8, P5, R8, R16, RZ ;  /* 0x000000100808b210 */ /* 0x004fe20007fbe0ff */
[----:B------:R-:W-:Y:S01]  /*1eea0*/  BSSY B0, `(.L_x_81) ;  /* 0x0000018000007945 */ /* 0x000fe20003800000 */
[----:B------:R-:W-:Y:S01]  /*1eeb0*/  ISETP.LT.OR P4, PT, R0, 0x72, !P1 ;  /* 0x000000720000780c */ /* 0x000fe20004f81670 */
[----:B------:R-:W-:Y:S01]  /*1eec0*/  FMUL R83, R83, UR14 ;  /* 0x0000000e53537c20 */ /* 0x000fe20008400000 */
[----:B------:R-:W-:-:S02]  /*1eed0*/  @!P3 IADD3.X R9, R17, UR4, R9, P5, !PT ;  /* 0x000000041109bc10 */ /* 0x000fc4000affe409 */
[----:B------:R-:W2:Y:S01]  /*1eee0*/  @!P2 LDC.64 R18, c[0x0][0x650] ;  /* 0x00019400ff12ab82 */ /* 0x000ea20000000a00 */
[----:B------:R-:W-:Y:S02]  /*1eef0*/  ISETP.LT.OR P5, PT, R0, 0x71, !P1 ;  /* 0x000000710000780c */ /* 0x000fe40004fa1670 */
[----:B------:R3:W-:Y:S01]  /*1ef00*/  @!P3 STG.E.U8 desc[UR12][R8.64+0x71], R81 ;  /* 0x000071510800b986 */ /* 0x0007e2000c10110c */
[----:B-1----:R-:W-:Y:S01]  /*1ef10*/  @!P0 IMAD.MOV.U32 R6, RZ, RZ, R4 ;  /* 0x000000ffff068224 */ /* 0x002fe200078e0004 */
[----:B------:R-:W-:Y:S01]  /*1ef20*/  F2FP.SATFINITE.E4M3.F32.PACK_AB_MERGE_C R13, RZ, R82, RZ ;  /* 0x00000052ff0d723e */ /* 0x000fe200048070ff */
[----:B------:R-:W-:Y:S02]  /*1ef30*/  @!P0 IMAD.MOV.U32 R7, RZ, RZ, R3 ;  /* 0x000000ffff078224 */ /* 0x000fe400078e0003 */
[----:B------:R-:W-:-:S06]  /*1ef40*/  @!P0 IMAD.WIDE.U32 R10, R11, 0xc0, R6 ;  /* 0x000000c00b0a8825 */ /* 0x000fcc00078e0006 */
[----:B------:R-:W-:Y:S05]  /*1ef50*/  @P5 BRA `(.L_x_82) ;  /* 0x0000000000305947 */ /* 0x000fea0003800000 */
[----:B---3--:R-:W-:Y:S01]  /*1ef60*/  IMAD.U32 R9, RZ, RZ, UR6 ;  /* 0x00000006ff097e24 */ /* 0x008fe2000f8e00ff */
        /* <DEDUP_REMOVED lines=11> */
.L_x_82:
[----:B------:R-:W-:Y:S05]  /*1f020*/  BSYNC B0 ;  /* 0x0000000000007941 */ /* 0x000fea0003800000 */
.L_x_81:
[----:B------:R-:W-:Y:S01]  /*1f030*/  BSSY B0, `(.L_x_83) ;  /* 0x0000010000007945 */ /* 0x000fe20003800000 */
[----:B-1----:R-:W-:Y:S01]  /*1f040*/  IMAD.U32 R13, RZ, RZ, UR6 ;  /* 0x00000006ff0d7e24 */ /* 0x002fe2000f8e00ff */
[----:B------:R-:W-:Y:S02]  /*1f050*/  F2FP.SATFINITE.E4M3.F32.PACK_AB_MERGE_C R83, RZ, R83, RZ ;  /* 0x00000053ff53723e */ /* 0x000fe400048070ff */
        /* <DEDUP_REMOVED lines=13> */
.L_x_84:
[----:B------:R-:W-:Y:S05]  /*1f130*/  BSYNC B0 ;  /* 0x0000000000007941 */ /* 0x000fea0003800000 */
.L_x_83:
[----:B------:R-:W-:Y:S01]  /*1f140*/  VOTEU.ALL UP0, P0 ;  /* 0x00000000003f7886 */ /* 0x000fe20000000000 */
[----:B-1----:R-:W-:Y:S01]  /*1f150*/  @!P2 IMAD.MOV.U32 R6, RZ, RZ, R4 ;  /* 0x000000ffff06a224 */ /* 0x002fe200078e0004 */
[----:B------:R-:W-:Y:S01]  /*1f160*/  VOTEU.ALL UP1, P2 ;  /* 0x00000000003f7886 */ /* 0x000fe20001020000 */
[----:B------:R-:W-:Y:S02]  /*1f170*/  @!P2 IMAD.MOV.U32 R7, RZ, RZ, R3 ;  /* 0x000000ffff07a224 */ /* 0x000fe400078e0003 */
[----:B------:R-:W-:Y:S01]  /*1f180*/  FMUL R84, R84, UR14 ;  /* 0x0000000e54547c20 */ /* 0x000fe20008400000 */
[----:B------:R-:W-:Y:S01]  /*1f190*/  @!UP0 UIMAD UR4, UR7, 0xc0, URZ ;  /* 0x000000c0070488a4 */ /* 0x000fe2000f8e023f */
[----:B------:R-:W-:Y:S01]  /*1f1a0*/  FMUL R85, R85, UR14 ;  /* 0x0000000e55557c20 */ /* 0x000fe20008400000 */
[----:B---3--:R-:W-:Y:S01]  /*1f1b0*/  @!P2 IMAD.WIDE.U32 R8, R13, 0xc0, R6 ;  /* 0x000000c00d08a825 */ /* 0x008fe200078e0006 */
[----:B------:R-:W-:Y:S01]  /*1f1c0*/  @!UP1 UIMAD UR9, UR7, 0xc0, URZ ;  /* 0x000000c0070998a4 */ /* 0x000fe2000f8e023f */
[----:B0-----:R-:W-:-:S02]  /*1f1d0*/  @!P0 IADD3 R6, P3, R10, R14, RZ ;  /* 0x0000000e0a068210 */ /* 0x001fc40007f7e0ff */
[----:B------:R-:W-:Y:S01]  /*1f1e0*/  FMUL R86, R86, UR14 ;  /* 0x0000000e56567c20 */ /* 0x000fe20008400000 */
[----:B------:R-:W-:Y:S01]  /*1f1f0*/  F2FP.SATFINITE.E4M3.F32.PACK_AB_MERGE_C R85, RZ, R85, RZ ;  /* 0x00000055ff55723e */ /* 0x000fe200048070ff */
[----:B------:R-:W-:Y:S01]  /*1f200*/  BSSY B0, `(.L_x_85) ;  /* 0x0000018000007945 */ /* 0x000fe20003800000 */
[----:B--2---:R-:W-:Y:S01]  /*1f210*/  @!P2 IADD3 R8, P4, R8, R18, RZ ;  /* 0x000000120808a210 */ /* 0x004fe20007f9e0ff */
[----:B------:R-:W-:Y:S01]  /*1f220*/  FMUL R87, R87, UR14 ;  /* 0x0000000e57577c20 */ /* 0x000fe20008400000 */
[----:B------:R-:W-:Y:S02]  /*1f230*/  @!P0 IADD3.X R7, R15, UR4, R11, P3, !PT ;  /* 0x000000040f078c10 */ /* 0x000fe40009ffe40b */
[----:B------:R-:W-:Y:S02]  /*1f240*/  F2FP.SATFINITE.E4M3.F32.PACK_AB_MERGE_C R11, RZ, R84, RZ ;  /* 0x00000054ff0b723e */ /* 0x000fe400048070ff */
[----:B------:R-:W-:Y:S02]  /*1f250*/  @!P2 IADD3.X R9, R19, UR9, R9, P4, !PT ;  /* 0x000000091309ac10 */ /* 0x000fe4000a7fe409 */
[C---:B------:R-:W-:Y:S01]  /*1f260*/  ISETP.LT.OR P5, PT, R0.reuse, 0x79, !P1 ;  /* 0x000000790000780c */ /* 0x040fe20004fa1670 */
[----:B------:R0:W-:Y:S01]  /*1f270*/  @!P0 STG.E.U8 desc[UR12][R6.64+0x78], R11 ;  /* 0x0000780b06008986 */ /* 0x0001e2000c10110c */
[----:B------:R-:W-:-:S02]  /*1f280*/  ISETP.LT.OR P1, PT, R0, 0x7a, !P1 ;  /* 0x0000007a0000780c */ /* 0x000fc40004f21670 */
[----:B------:R-:W-:Y:S01]  /*1f290*/  F2FP.SATFINITE.E4M3.F32.PACK_AB_MERGE_C R13, RZ, R86, RZ ;  /* 0x00000056ff0d723e */ /* 0x000fe200048070ff */
[----:B------:R0:W-:Y:S08]  /*1f2a0*/  @!P2 STG.E.U8 desc[UR12][R8.64+0x79], R85 ;  /* 0x000079550800a986 */ /* 0x0001f0000c10110c */
[----:B------:R-:W-:Y:S05]  /*1f2b0*/  @P5 BRA `(.L_x_86) ;  /* 0x0000000000305947 */ /* 0x000fea0003800000 */
[----:B0-----:R-:W-:Y:S01]  /*1f2c0*/  IMAD.U32 R9, RZ, RZ, UR6 ;  /* 0x00000006ff097e24 */ /* 0x001fe2000f8e00ff */
        /* <DEDUP_REMOVED lines=11> */
.L_x_86:
[----:B------:R-:W-:Y:S05]  /*1f380*/  BSYNC B0 ;  /* 0x0000000000007941 */ /* 0x000fea0003800000 */
.L_x_85:
[----:B------:R-:W-:Y:S05]  /*1f390*/  @P1 EXIT ;  /* 0x000000000000194d */ /* 0x000fea0003800000 */
[----:B------:R-:W-:Y:S01]  /*1f3a0*/  IMAD.U32 R5, RZ, RZ, UR6 ;  /* 0x00000006ff057e24 */ /* 0x000fe2000f8e00ff */
[----:B------:R-:W-:Y:S01]  /*1f3b0*/  UIMAD UR4, UR7, 0xc0, URZ ;  /* 0x000000c0070478a4 */ /* 0x000fe2000f8e023f */
[----:B------:R-:W-:Y:S01]  /*1f3c0*/  IMAD.MOV.U32 R2, RZ, RZ, R4 ;  /* 0x000000ffff027224 */ /* 0x000fe200078e0004 */
[----:B------:R-:W-:Y:S01]  /*1f3d0*/  ULDC.64 UR10, c[0x0][0x650] ;  /* 0x00019400000a7ab9 */ /* 0x000fe20000000a00 */
[----:B------:R-:W-:Y:S01]  /*1f3e0*/  F2FP.SATFINITE.E4M3.F32.PACK_AB_MERGE_C R87, RZ, R87, RZ ;  /* 0x00000057ff57723e */ /* 0x000fe200048070ff */
[----:B------:R-:W-:Y:S02]  /*1f3f0*/  IMAD.U32 R0, RZ, RZ, UR11 ;  /* 0x0000000bff007e24 */ /* 0x000fe4000f8e00ff */
[----:B------:R-:W-:-:S04]  /*1f400*/  IMAD.WIDE.U32 R2, R5, 0xc0, R2 ;  /* 0x000000c005027825 */ /* 0x000fc800078e0002 */
[----:B------:R-:W-:Y:S02]  /*1f410*/  IMAD.U32 R5, RZ, RZ, UR10 ;  /* 0x0000000aff057e24 */ /* 0x000fe4000f8e00ff */
[----:B------:R-:W-:-:S03]  /*1f420*/  VIADD R3, R3, UR4 ;  /* 0x0000000403037c36 */ /* 0x000fc60008000000 */
[----:B------:R-:W-:-:S04]  /*1f430*/  IADD3 R2, P0, P1, R2, UR8, R5 ;  /* 0x0000000802027c10 */ /* 0x000fc8000f91e005 */
[----:B------:R-:W-:-:S05]  /*1f440*/  IADD3.X R3, R3, UR5, R0, P0, P1 ;  /* 0x0000000503037c10 */ /* 0x000fca00087e2400 */
[----:B------:R-:W-:Y:S01]  /*1f450*/  STG.E.U8 desc[UR12][R2.64+0x79], R87 ;  /* 0x0000795702007986 */ /* 0x000fe2000c10110c */
[----:B------:R-:W-:Y:S05]  /*1f460*/  EXIT ;  /* 0x000000000000794d */ /* 0x000fea0003800000 */
.L_x_10:
[----:B------:R-:W-:-:S13]  /*1f470*/  ISETP.NE.AND P0, PT, RZ, UR7, PT ;  /* 0x00000007ff007c0c */ /* 0x000fda000bf05270 */
[----:B------:R-:W-:Y:S05]  /*1f480*/  @P0 EXIT ;  /* 0x000000000000094d */ /* 0x000fea0003800000 */
[----:B------:R-:W-:-:S13]  /*1f490*/  ELECT P0, URZ, PT ;  /* 0x00000000003f782f */ /* 0x000fda0003800000 */
[----:B------:R-:W-:Y:S05]  /*1f4a0*/  @!P0 BRA `(.L_x_87) ;  /* 0x00000008001c8947 */ /* 0x000fea0003800000 */
[----:B------:R-:W-:Y:S01]  /*1f4b0*/  UISETP.GE.AND UP0, UPT, UR5, 0x1, UPT ;  /* 0x000000010500788c */ /* 0x000fe2000bf06270 */
[----:B------:R-:W-:-:S04]  /*1f4c0*/  SHF.R.S32.HI R3, RZ, 0x1f, R4 ;  /* 0x0000001fff037819 */ /* 0x000fc80000011404 */
[----:B------:R-:W-:Y:S02]  /*1f4d0*/  LEA.HI R3, R3, R4, RZ, 0x7 ;  /* 0x0000000403037211 */ /* 0x000fe400078f38ff */
[----:B------:R-:W-:-:S13]  /*1f4e0*/  PLOP3.LUT P0, PT, PT, PT, UP0, 0x80, 0x0 ;  /* 0x000000000000781c */ /* 0x000fda0003f0f008 */
[----:B------:R-:W-:Y:S05]  /*1f4f0*/  @!P0 BRA `(.L_x_87) ;  /* 0x0000000800088947 */ /* 0x000fea0003800000 */
[----:B------:R-:W0:Y:S01]  /*1f500*/  S2R R0, SR_CTAID.X ;  /* 0x0000000000007919 */ /* 0x000e220000002500 */
[----:B------:R-:W-:Y:S01]  /*1f510*/  LOP3.LUT R3, R3, 0xffffff80, RZ, 0xc0, !PT ;  /* 0xffffff8003037812 */ /* 0x000fe200078ec0ff */
[----:B------:R-:W-:Y:S01]  /*1f520*/  ULDC UR8, c[0x0][0x384] ;  /* 0x0000e10000087ab9 */ /* 0x000fe20000000800 */
[----:B------:R-:W-:Y:S01]  /*1f530*/  UIADD3 UR7, UR5, 0x1, URZ ;  /* 0x0000000105077890 */ /* 0x000fe2000fffe03f */
[----:B------:R-:W1:Y:S01]  /*1f540*/  S2R R9, SR_CTAID.Y ;  /* 0x0000000000097919 */ /* 0x000e620000002600 */
[C---:B------:R-:W-:Y:S01]  /*1f550*/  LOP3.LUT P0, RZ, R4.reuse, 0x1f, RZ, 0xc0, !PT ;  /* 0x0000001f04ff7812 */ /* 0x040fe2000780c0ff */
[----:B------:R-:W-:Y:S01]  /*1f560*/  IMAD.IADD R3, R4, 0x1, -R3 ;  /* 0x0000000104037824 */ /* 0x000fe200078e0a03 */
[----:B------:R-:W-:Y:S01]  /*1f570*/  ULDC UR9, c[0x0][0x388] ;  /* 0x0000e20000097ab9 */ /* 0x000fe20000000800 */
[----:B------:R-:W-:Y:S01]  /*1f580*/  IMAD.U32 R10, RZ, RZ, UR6 ;  /* 0x00000006ff0a7e24 */ /* 0x000fe2000f8e00ff */
[----:B------:R-:W-:Y:S01]  /*1f590*/  CS2R R6, SRZ ;  /* 0x0000000000067805 */ /* 0x000fe2000001ff00 */
[----:B------:R-:W-:Y:S01]  /*1f5a0*/  IMAD.MOV.U32 R4, RZ, RZ, 0x1 ;  /* 0x00000001ff047424 */ /* 0x000fe200078e00ff */
[C---:B------:R-:W-:Y:S01]  /*1f5b0*/  ISETP.NE.AND P1, PT, R3.reuse, RZ, PT ;  /* 0x000000ff0300720c */ /* 0x040fe20003f25270 */
[----:B------:R-:W-:Y:S01]  /*1f5c0*/  IMAD.MOV.U32 R5, RZ, RZ, RZ ;  /* 0x000000ffff057224 */ /* 0x000fe200078e00ff */
[----:B------:R-:W-:Y:S01]  /*1f5d0*/  ISETP.NE.OR P0, PT, R3, RZ, !P0 ;  /* 0x000000ff0300720c */ /* 0x000fe20004705670 */
[----:B------:R-:W-:-:S02]  /*1f5e0*/  IMAD.MOV.U32 R3, RZ, RZ, RZ ;  /* 0x000000ffff037224 */ /* 0x000fc400078e00ff */
[----:B------:R-:W-:Y:S02]  /*1f5f0*/  IMAD.MOV.U32 R8, RZ, RZ, RZ ;  /* 0x000000ffff087224 */ /* 0x000fe400078e00ff */
[----:B------:R-:W-:Y:S02]  /*1f600*/  IMAD.U32 R19, RZ, RZ, UR7 ;  /* 0x00000007ff137e24 */ /* 0x000fe4000f8e00ff */
[----:B0-----:R-:W-:Y:S01]  /*1f610*/  IMAD.SHL.U32 R17, R0, 0x100, RZ ;  /* 0x0000010000117824 */ /* 0x001fe200078e00ff */
[----:B------:R-:W-:-:S03]  /*1f620*/  LOP3.LUT R0, R10, 0x2, RZ, 0xfc, !PT ;  /* 0x000000020a007812 */ /* 0x000fc600078efcff */
[----:B------:R-:W-:-:S04]  /*1f630*/  IMAD.HI.U32 R2, R17, UR8, RZ ;  /* 0x0000000811027c27 */ /* 0x000fc8000f8e00ff */
[----:B-1----:R-:W-:Y:S01]  /*1f640*/  IMAD.SHL.U32 R18, R9, 0x80, RZ ;  /* 0x0000008009127824 */ /* 0x002fe200078e00ff */
[----:B------:R-:W-:-:S07]  /*1f650*/  SHF.R.U32.HI R2, RZ, UR9, R2 ;  /* 0x00000009ff027c19 */ /* 0x000fce0008011602 */
.L_x_91:
[----:B------:R-:W0:Y:S01]  /*1f660*/  S2R R10, SR_CgaCtaId ;  /* 0x00000000000a7919 */ /* 0x000e220000008800 */
[----:B------:R-:W-:-:S04]  /*1f670*/  MOV R9, 0x400 ;  /* 0x0000040000097802 */ /* 0x000fc80000000f00 */
[----:B0-----:R-:W-:Y:S02]  /*1f680*/  LEA R20, R10, R9, 0x18 ;  /* 0x000000090a147211 */ /* 0x001fe400078ec0ff */
[----:B------:R-:W-:-:S03]  /*1f690*/  SHF.L.U32 R9, R4, 0x1f, RZ ;  /* 0x0000001f04097819 */ /* 0x000fc600000006ff */
[----:B------:R-:W-:-:S07]  /*1f6a0*/  IMAD R16, R3, 0x8, R20 ;  /* 0x0000000803107824 */ /* 0x000fce00078e0214 */
.L_x_88:
[----:B0-----:R0:W1:Y:S02]  /*1f6b0*/  SYNCS.PHASECHK.TRANS64.TRYWAIT P2, [R16+URZ+0x36090], R9 ;  /* 0x03609009100075a7 */ /* 0x001064000804017f */
[----:B-1----:R-:W-:Y:S05]  /*1f6c0*/  @!P2 NANOSLEEP.SYNCS 0x989680 ;  /* 0x009896800000a95d */ /* 0x002fea0003900000 */
[----:B------:R-:W1:Y:S02]  /*1f6d0*/  @!P2 SYNCS.PHASECHK.TRANS64 P2, [R16+URZ+0x36090], R9 ;  /* 0x036090091000a5a7 */ /* 0x000e64000804007f */
[----:B-1----:R-:W-:Y:S05]  /*1f6e0*/  @!P2 BRA `(.L_x_88) ;  /* 0xfffffffc00f0a947 */ /* 0x002fea000383ffff */
[----:B0-----:R-:W0:Y:S02]  /*1f6f0*/  @!P1 LDC R9, c[0x0][0x580] ;  /* 0x00016000ff099b82 */ /* 0x001e240000000800 */
[----:B0-----:R0:W-:Y:S02]  /*1f700*/  @!P1 SYNCS.ARRIVE.TRANS64 RZ, [R16+URZ+0x36000], R9 ;  /* 0x0360000910ff99a7 */ /* 0x0011e4000800003f */
[----:B0-----:R-:W-:-:S04]  /*1f710*/  PRMT R9, R0, 0x9910, RZ ;  /* 0x0000991000097816 */ /* 0x001fc800000000ff */
[----:B------:R-:W-:-:S13]  /*1f720*/  ISETP.NE.AND P2, PT, R9, 0x2, PT ;  /* 0x000000020900780c */ /* 0x000fda0003f45270 */
[----:B------:R-:W-:Y:S05]  /*1f730*/  @P2 BRA `(.L_x_89) ;  /* 0x0000000000042947 */ /* 0x000fea0003800000 */
[----:B------:R-:W-:Y:S01]  /*1f740*/  BPT.TRAP 0x1 ;  /* 0x000000040000795c */ /* 0x000fe20000300000 */
.L_x_89:
[----:B------:R-:W-:Y:S05]  /*1f750*/  @P0 BRA `(.L_x_90) ;  /* 0x0000000000040947 */ /* 0x000fea0003800000 */
[----:B------:R-:W-:Y:S01]  /*1f760*/  BPT.TRAP 0x1 ;  /* 0x000000040000795c */ /* 0x000fe20000300000 */
.L_x_90:
[----:B------:R-:W0:Y:S01]  /*1f770*/  LDC R12, c[0x0][0x380] ;  /* 0x0000e000ff0c7b82 */ /* 0x000e220000000800 */
[----:B------:R-:W-:Y:S01]  /*1f780*/  R2UR UR7, R2 ;  /* 0x00000000020772ca */ /* 0x000fe200000e0000 */
[----:B------:R-:W-:Y:S01]  /*1f790*/  ULDC UR13, c[0x0][0x38c] ;  /* 0x0000e300000d7ab9 */ /* 0x000fe20000000800 */
[----:B------:R-:W-:Y:S01]  /*1f7a0*/  ULDC.64 UR8, c[0x0][0x3c8] ;  /* 0x0000f20000087ab9 */ /* 0x000fe20000000a00 */
[----:B------:R-:W-:Y:S01]  /*1f7b0*/  UISETP.NE.AND UP0, UPT, UR13, 0x1, UPT ;  /* 0x000000010d00788c */ /* 0x000fe2000bf05270 */
[C---:B------:R-:W-:Y:S01]  /*1f7c0*/  R2UR UR18, R8.reuse ;  /* 0x00000000081272ca */ /* 0x040fe200000e0000 */
[----:B------:R-:W-:Y:S01]  /*1f7d0*/  VIADD R8, R8, 0x1 ;  /* 0x0000000108087836 */ /* 0x000fe20000000000 */
[----:B------:R-:W-:Y:S01]  /*1f7e0*/  R2UR UR16, R3 ;  /* 0x00000000031072ca */ /* 0x000fe200000e0000 */
[----:B------:R-:W1:Y:S01]  /*1f7f0*/  LDC.64 R14, c[0x0][0x3f8] ;  /* 0x0000fe00ff0e7b82 */ /* 0x000e620000000a00 */
[----:B------:R-:W-:Y:S01]  /*1f800*/  ULDC UR25, c[0x0][0x398] ;  /* 0x0000e60000197ab9 */ /* 0x000fe20000000800 */
[----:B------:R-:W-:Y:S01]  /*1f810*/  R2UR UR17, R16 ;  /* 0x00000000101172ca */ /* 0x000fe200000e0000 */
[----:B------:R-:W-:Y:S01]  /*1f820*/  VIADD R19, R19, 0xffffffff ;  /* 0xffffffff13137836 */ /* 0x000fe20000000000 */
[----:B------:R-:W-:Y:S01]  /*1f830*/  ULDC UR12, c[0x0][0x3ec] ;  /* 0x0000fb00000c7ab9 */ /* 0x000fe20000000800 */
[----:B------:R-:W-:Y:S01]  /*1f840*/  ULDC.64 UR28, c[0x0][0x198] ;  /* 0x00006600001c7ab9 */ /* 0x000fe20000000a00 */
[----:B------:R-:W-:Y:S01]  /*1f850*/  ULDC.64 UR20, c[0x0][0x3f0] ;  /* 0x0000fc0000147ab9 */ /* 0x000fe20000000a00 */
[----:B------:R-:W-:Y:S01]  /*1f860*/  @UP0 ULDC.64 UR14, c[0x0][0x390] ;  /* 0x0000e400000e0ab9 */ /* 0x000fe20000000a00 */
[----:B------:R-:W1:Y:S01]  /*1f870*/  LDC.64 R10, c[0x0][0x3d0] ;  /* 0x0000f400ff0a7b82 */ /* 0x000e620000000a00 */
[----:B------:R-:W-:Y:S01]  /*1f880*/  UIADD3 UR24, UP1, UR28, 0xf0, URZ ;  /* 0x000000f01c187890 */ /* 0x000fe2000ff3e03f */
[----:B------:R-:W-:Y:S01]  /*1f890*/  ISETP.GT.AND P6, PT, R19, 0x1, PT ;  /* 0x000000011300780c */ /* 0x000fe20003fc4270 */
[----:B------:R-:W-:-:S02]  /*1f8a0*/  UIADD3 UR28, UP2, UR28, 0x270, URZ ;  /* 0x000002701c1c7890 */ /* 0x000fc4000ff5e03f */
[----:B------:R-:W-:Y:S02]  /*1f8b0*/  USHF.L.U32 UR18, UR18, 0x5, URZ ;  /* 0x0000000512127899 */ /* 0x000fe4000800063f */
[----:B------:R-:W-:Y:S01]  /*1f8c0*/  UIADD3 UR17, UR17, 0x36000, URZ ;  /* 0x0003600011117890 */ /* 0x000fe2000fffe03f */
[----:B0-----:R-:W-:Y:S01]  /*1f8d0*/  ISETP.NE.AND P2, PT, R12, 0x1, PT ;  /* 0x000000010c00780c */ /* 0x001fe20003f45270 */
[----:B------:R-:W0:Y:S01]  /*1f8e0*/  LDC R13, c[0x0][0x400] ;  /* 0x00010000ff0d7b82 */ /* 0x000e220000000800 */
[----:B------:R-:W-:Y:S01]  /*1f8f0*/  UMOV UR26, 0x0 ;  /* 0x00000000001a7882 */ /* 0x000fe20000000000 */
[----:B------:R-:W-:-:S10]  /*1f900*/  UMOV UR27, 0x10000000 ;  /* 0x10000000001b7882 */ /* 0x000fd40000000000 */
[----:B------:R-:W-:Y:S01]  /*1f910*/  @P2 IMAD.U32 R9, RZ, RZ, UR7 ;  /* 0x00000007ff092e24 */ /* 0x000fe2000f8e00ff */
[----:B------:R-:W-:Y:S01]  /*1f920*/  R2UR UR7, R17 ;  /* 0x00000000110772ca */ /* 0x000fe200000e0000 */
[----:B-1----:R-:W-:-:S03]  /*1f930*/  IMAD R10, R5, R10, R15 ;  /* 0x0000000a050a7224 */ /* 0x002fc600078e020f */
[----:B------:R-:W-:Y:S01]  /*1f940*/  @P2 R2UR UR7, R9 ;  /* 0x00000000090722ca */ /* 0x000fe200000e0000 */
[C---:B------:R-:W-:Y:S01]  /*1f950*/  IMAD R9, R7.reuse, UR9, R14 ;  /* 0x0000000907097c24 */ /* 0x040fe2000f8e020e */
[----:B------:R-:W-:Y:S01]  /*1f960*/  ISETP.NE.AND P2, PT, R8, UR4, PT ;  /* 0x0000000408007c0c */ /* 0x000fe2000bf45270 */
[----:B------:R-:W1:Y:S02]  /*1f970*/  LDC.64 R14, c[0x0][0x3e0] ;  /* 0x0000f800ff0e7b82 */ /* 0x000e640000000a00 */
[----:B------:R-:W-:Y:S01]  /*1f980*/  IMAD.U32 R10, R10, 0x20, R9 ;  /* 0x000000200a0a7824 */ /* 0x000fe200078e0009 */
[----:B------:R-:W-:Y:S01]  /*1f990*/  SEL R8, R8, RZ, P2 ;  /* 0x000000ff08087207 */ /* 0x000fe20001000000 */
[----:B------:R-:W-:Y:S02]  /*1f9a0*/  VIADD R9, R7, 0x1 ;  /* 0x0000000107097836 */ /* 0x000fe40000000000 */
[----:B0-----:R-:W-:-:S04]  /*1f9b0*/  IMAD R11, R6, R11, R13 ;  /* 0x0000000b060b7224 */ /* 0x001fc800078e020d */
[----:B------:R-:W-:Y:S01]  /*1f9c0*/  UIMAD.WIDE.U32 UR10, UR7, UR14, URZ ;  /* 0x0000000e070a72a5 */ /* 0x000fe2000f8e003f */
[----:B------:R-:W-:Y:S01]  /*1f9d0*/  IMAD.U32 R10, R11, 0x400, R10 ;  /* 0x000004000b0a7824 */ /* 0x000fe200078e000a */
[----:B------:R-:W-:Y:S01]  /*1f9e0*/  UMOV UR9, UR7 ;  /* 0x0000000700097c82 */ /* 0x000fe20008000000 */
[----:B------:R-:W-:Y:S01]  /*1f9f0*/  @P2 IMAD.MOV R9, RZ, RZ, R7 ;  /* 0x000000ffff092224 */ /* 0x000fe200078e0207 */
[----:B------:R-:W-:Y:S01]  /*1fa00*/  @UP0 USHF.R.U32.HI UR9, URZ, UR15, UR11 ;  /* 0x0000000f3f090299 */ /* 0x000fe2000801160b */
[----:B------:R-:W-:Y:S01]  /*1fa10*/  VIADD R11, R6, 0x1 ;  /* 0x00000001060b7836 */ /* 0x000fe20000000000 */
[----:B------:R-:W-:Y:S01]  /*1fa20*/  UISETP.NE.AND UP0, UPT, UR25, 0x1, UPT ;  /* 0x000000011900788c */ /* 0x000fe2000bf05270 */
[----:B------:R-:W-:Y:S01]  /*1fa30*/  R2UR UR10, R20 ;  /* 0x00000000140a72ca */ /* 0x000fe200000e0000 */
[----:B------:R-:W-:Y:S01]  /*1fa40*/  UIADD3 UR11, -UR7, URZ, URZ ;  /* 0x0000003f070b7290 */ /* 0x000fe2000fffe13f */
[----:B------:R-:W-:Y:S01]  /*1fa50*/  IMAD R20, R3, 0x1000, R20 ;  /* 0x0000100003147824 */ /* 0x000fe200078e0214 */
[----:B------:R-:W-:Y:S01]  /*1fa60*/  R2UR UR31, R10 ;  /* 0x000000000a1f72ca */ /* 0x000fe200000e0000 */
[----:B------:R-:W-:Y:S01]  /*1fa70*/  UMOV UR22, UR9 ;  /* 0x0000000900167c82 */ /* 0x000fe20008000000 */
[----:B------:R-:W-:Y:S01]  /*1fa80*/  UIADD3 UR30, -UR9, URZ, URZ ;  /* 0x0000003f091e7290 */ /* 0x000fe2000fffe13f */
[----:B------:R-:W-:Y:S01]  /*1fa90*/  VIADD R10, R5, 0x1 ;  /* 0x00000001050a7836 */ /* 0x000fe20000000000 */
[----:B-1----:R-:W-:Y:S01]  /*1faa0*/  ISETP.NE.AND P3, PT, R9, R14, PT ;  /* 0x0000000e0900720c */ /* 0x002fe20003f65270 */
[----:B------:R-:W-:Y:S01]  /*1fab0*/  IMAD R12, R12, UR11, R17 ;  /* 0x0000000b0c0c7c24 */ /* 0x000fe2000f8e0211 */
[----:B------:R-:W-:Y:S01]  /*1fac0*/  R2UR UR23, R20 ;  /* 0x00000000141772ca */ /* 0x000fe200000e0000 */
[----:B------:R-:W-:Y:S01]  /*1fad0*/  @UP0 ULDC UR32, c[0x0][0x3a0] ;  /* 0x0000e80000200ab9 */ /* 0x000fe20000000800 */
[----:B------:R-:W-:Y:S01]  /*1fae0*/  ULDC.64 UR14, c[0x0][0x3c0] ;  /* 0x0000f000000e7ab9 */ /* 0x000fe20000000a00 */
[----:B------:R-:W-:Y:S01]  /*1faf0*/  VIADD R3, R3, 0x1 ;  /* 0x0000000103037836 */ /* 0x000fe20000000000 */
[----:B------:R-:W-:Y:S01]  /*1fb00*/  ULEA UR16, UR16, UR10, 0xd ;  /* 0x0000000a10107291 */ /* 0x000fe2000f8e683f */
[----:B------:R-:W-:-:S02]  /*1fb10*/  R2UR UR19, R12 ;  /* 0x000000000c1372ca */ /* 0x000fc400000e0000 */
[----:B------:R-:W-:Y:S01]  /*1fb20*/  @UP0 ULDC UR10, c[0x0][0x39c] ;  /* 0x0000e700000a0ab9 */ /* 0x000fe20000000800 */
[----:B------:R-:W-:Y:S01]  /*1fb30*/  ISETP.NE.AND P5, PT, R3, 0x12, PT ;  /* 0x000000120300780c */ /* 0x000fe20003fa5270 */
[----:B------:R-:W-:Y:S02]  /*1fb40*/  UIMAD.WIDE.U32 UR10, UR9, UR10, URZ ;  /* 0x0000000a090a72a5 */ /* 0x000fe4000f8e003f */
[----:B------:R-:W-:Y:S01]  /*1fb50*/  @P3 IMAD.MOV R10, RZ, RZ, R5 ;  /* 0x000000ffff0a3224 */ /* 0x000fe200078e0205 */
[----:B------:R-:W-:Y:S01]  /*1fb60*/  UIMAD UR10, UR13, UR30, UR7 ;  /* 0x0000001e0d0a72a4 */ /* 0x000fe2000f8e0207 */
[----:B------:R-:W-:Y:S01]  /*1fb70*/  R2UR UR13, R5 ;  /* 0x00000000050d72ca */ /* 0x000fe200000e0000 */
[----:B------:R-:W-:Y:S01]  /*1fb80*/  @UP0 USHF.R.U32.HI UR22, URZ, UR32, UR11 ;  /* 0x000000203f160299 */ /* 0x000fe2000801160b */
[----:B------:R-:W-:Y:S01]  /*1fb90*/  SEL R5, RZ, 0x1, P5 ;  /* 0x00000001ff057807 */ /* 0x000fe20002800000 */
[----:B------:R-:W-:Y:S01]  /*1fba0*/  UIMAD UR20, UR10, UR15, UR20 ;  /* 0x0000000f0a1472a4 */ /* 0x000fe2000f8e0214 */
[----:B------:R-:W-:Y:S01]  /*1fbb0*/  ISETP.NE.AND P4, PT, R10, R15, PT ;  /* 0x0000000f0a00720c */ /* 0x000fe20003f85270 */
[----:B------:R-:W-:Y:S01]  /*1fbc0*/  UIADD3 UR11, -UR22, URZ, URZ ;  /* 0x0000003f160b7290 */ /* 0x000fe2000fffe13f */
[----:B------:R-:W-:Y:S01]  /*1fbd0*/  LOP3.LUT R4, R4, R5, RZ, 0x3c, !PT ;  /* 0x0000000504047212 */ /* 0x000fe200078e3cff */
[----:B------:R-:W-:Y:S01]  /*1fbe0*/  UIMAD UR19, UR19, UR14, UR12 ;  /* 0x0000000e131372a4 */ /* 0x000fe2000f8e020c */
[----:B------:R-:W-:Y:S01]  /*1fbf0*/  R2UR UR12, R7 ;  /* 0x00000000070c72ca */ /* 0x000fe200000e0000 */
[----:B------:R-:W-:Y:S01]  /*1fc00*/  UIMAD UR7, UR25, UR11, UR9 ;  /* 0x0000000b190772a4 */ /* 0x000fe2000f8e0209 */
[----:B------:R-:W-:Y:S01]  /*1fc10*/  R2UR UR14, R6 ;  /* 0x00000000060e72ca */ /* 0x000fe200000e0000 */
[----:B------:R-:W-:Y:S01]  /*1fc20*/  UIADD3.X UR25, URZ, UR29, URZ, UP1, !UPT ;  /* 0x0000001d3f197290 */ /* 0x000fe20008ffe43f */
[----:B------:R-:W-:Y:S01]  /*1fc30*/  R2UR UR11, R18 ;  /* 0x00000000120b72ca */ /* 0x000fe200000e0000 */
[----:B------:R-:W-:Y:S01]  /*1fc40*/  UIMAD UR21, UR7, UR8, UR21 ;  /* 0x00000008071572a4 */ /* 0x000fe2000f8e0215 */
[----:B------:R-:W-:Y:S01]  /*1fc50*/  SEL R3, R3, RZ, P5 ;  /* 0x000000ff03037207 */ /* 0x000fe20002800000 */
[----:B------:R-:W-:Y:S01]  /*1fc60*/  UPRMT UR7, UR31, 0x5410, URZ ;  /* 0x000054101f077896 */ /* 0x000fe2000800003f */
[----:B------:R-:W-:Y:S01]  /*1fc70*/  SEL R7, R9, RZ, P3 ;  /* 0x000000ff09077207 */ /* 0x000fe20001800000 */
[----:B------:R-:W-:Y:S01]  /*1fc80*/  UIADD3 UR8, UR23, 0x24000, URZ ;  /* 0x0002400017087890 */ /* 0x000fe2000fffe03f */
[----:B------:R-:W-:Y:S01]  /*1fc90*/  @P4 IMAD.MOV R11, RZ, RZ, R6 ;  /* 0x000000ffff0b4224 */ /* 0x000fe200078e0206 */
[----:B------:R-:W-:Y:S01]  /*1fca0*/  UIADD3.X UR29, URZ, UR29, URZ, UP2, !UPT ;  /* 0x0000001d3f1d7290 */ /* 0x000fe200097fe43f */
[----:B------:R-:W-:Y:S01]  /*1fcb0*/  SEL R5, R10, RZ, P4 ;  /* 0x000000ff0a057207 */ /* 0x000fe20002000000 */
[----:B------:R-:W-:Y:S01]  /*1fcc0*/  UMOV UR9, UR17 ;  /* 0x0000001100097c82 */ /* 0x000fe20008000000 */
[----:B------:R-:W-:Y:S01]  /*1fcd0*/  UMOV UR10, UR18 ;  /* 0x00000012000a7c82 */ /* 0x000fe20008000000 */
[----:B------:R-:W-:Y:S01]  /*1fce0*/  IMAD.MOV.U32 R6, RZ, RZ, R11 ;  /* 0x000000ffff067224 */ /* 0x000fe200078e000b */
[----:B------:R0:W-:Y:S04]  /*1fcf0*/  UTMALDG.5D.IM2COL [UR16], [UR24], UR7 ;  /* 0x00000010180073b4 */ /* 0x0001e80008060007 */
[----:B------:R0:W-:Y:S02]  /*1fd00*/  UTMALDG.5D [UR8], [UR28], desc[UR26] ;  /* 0x00001a081c0075b4 */ /* 0x0001e40008021000 */
[----:B0-----:R-:W-:Y:S05]  /*1fd10*/  @P6 BRA `(.L_x_91) ;  /* 0xfffffff800506947 */ /* 0x001fea000383ffff */
.L_x_87:
[----:B------:R-:W-:Y:S01]  /*1fd20*/  UISETP.GE.U32.AND UP1, UPT, UR5, 0x12, UPT ;  /* 0x000000120500788c */ /* 0x000fe2000bf26070 */
[----:B------:R-:W-:-:S05]  /*1fd30*/  IMAD.MOV.U32 R0, RZ, RZ, 0x1 ;  /* 0x00000001ff007424 */ /* 0x000fca00078e00ff */
[----:B------:R-:W-:-:S05]  /*1fd40*/  PLOP3.LUT P0, PT, PT, PT, UP1, 0x80, 0x0 ;  /* 0x000000000000781c */ /* 0x000fca0003f0f018 */
[----:B------:R-:W-:-:S04]  /*1fd50*/  @UP1 UIMAD.WIDE.U32 UR8, UR5, 0x38e38e39, URZ ;  /* 0x38e38e39050818a5 */ /* 0x000fc8000f8e003f */
[----:B------:R-:W-:-:S04]  /*1fd60*/  @UP1 USHF.R.U32.HI UR7, URZ, 0x2, UR9 ;  /* 0x000000023f071899 */ /* 0x000fc80008011609 */
[----:B------:R-:W-:-:S04]  /*1fd70*/  @UP1 ULOP3.LUT UR7, UR7, 0x1, URZ, 0xc0, !UPT ;  /* 0x0000000107071892 */ /* 0x000fc8000f8ec03f */
[----:B------:R-:W-:-:S04]  /*1fd80*/  @UP1 UISETP.NE.U32.AND UP0, UPT, UR7, 0x1, UPT ;  /* 0x000000010700188c */ /* 0x000fc8000bf05070 */
[----:B------:R-:W-:-:S04]  /*1fd90*/  @UP1 UISETP.NE.U32.AND.EX UP0, UPT, URZ, URZ, UPT, UP0 ;  /* 0x0000003f3f00128c */ /* 0x000fc8000bf05100 */
[----:B------:R-:W-:-:S06]  /*1fda0*/  @UP1 USEL UR7, URZ, 0x1, !UP0 ;  /* 0x000000013f071887 */ /* 0x000fcc000c000000 */
[----:B------:R-:W-:Y:S01]  /*1fdb0*/  @P0 IMAD.U32 R0, RZ, RZ, UR7 ;  /* 0x00000007ff000e24 */ /* 0x000fe2000f8e00ff */
[----:B------:R-:W-:Y:S05]  /*1fdc0*/  WARPSYNC.ALL ;  /* 0x0000000000007948 */ /* 0x000fea0003800000 */
[----:B------:R-:W-:-:S13]  /*1fdd0*/  ELECT P0, URZ, PT ;  /* 0x00000000003f782f */ /* 0x000fda0003800000 */
[----:B------:R-:W-:Y:S05]  /*1fde0*/  @!P0 EXIT ;  /* 0x000000000000894d */ /* 0x000fea0003800000 */
[----:B------:R-:W-:-:S04]  /*1fdf0*/  ULOP3.LUT UR6, UR6, 0x2, URZ, 0xfc, !UPT ;  /* 0x0000000206067892 */ /* 0x000fc8000f8efc3f */
[----:B------:R-:W-:-:S06]  /*1fe00*/  UISETP.NE.AND UP0, UPT, UR6, 0x3, UPT ;  /* 0x000000030600788c */ /* 0x000fcc000bf05270 */
[----:B------:R-:W-:-:S13]  /*1fe10*/  PLOP3.LUT P0, PT, PT, PT, UP0, 0x80, 0x0 ;  /* 0x000000000000781c */ /* 0x000fda0003f0f008 */
[----:B------:R-:W-:Y:S05]  /*1fe20*/  @!P0 BRA `(.L_x_92) ;  /* 0x0000000000048947 */ /* 0x000fea0003800000 */
[----:B------:R-:W-:Y:S01]  /*1fe30*/  BPT.TRAP 0x1 ;  /* 0x000000040000795c */ /* 0x000fe20000300000 */
.L_x_92:
[----:B------:R-:W0:Y:S01]  /*1fe40*/  S2UR UR8, SR_CgaCtaId ;  /* 0x00000000000879c3 */ /* 0x000e220000008800 */
[----:B------:R-:W-:Y:S01]  /*1fe50*/  UIMAD.WIDE.U32 UR6, UR5, 0x38e38e39, URZ ;  /* 0x38e38e39050678a5 */ /* 0x000fe2000f8e003f */
[----:B------:R-:W-:Y:S01]  /*1fe60*/  SHF.L.U32 R2, R0, 0x1f, RZ ;  /* 0x0000001f00027819 */ /* 0x000fe200000006ff */
[----:B------:R-:W-:Y:S02]  /*1fe70*/  UMOV UR4, 0x400 ;  /* 0x0000040000047882 */ /* 0x000fe40000000000 */
[----:B------:R-:W-:-:S04]  /*1fe80*/  USHF.R.U32.HI UR6, URZ, 0x2, UR7 ;  /* 0x000000023f067899 */ /* 0x000fc80008011607 */
[----:B------:R-:W-:Y:S02]  /*1fe90*/  UIMAD UR5, UR6, -0x12, UR5 ;  /* 0xffffffee060578a4 */ /* 0x000fe4000f8e0205 */
[----:B0-----:R-:W-:-:S04]  /*1fea0*/  ULEA UR4, UR8, UR4, 0x18 ;  /* 0x0000000408047291 */ /* 0x001fc8000f8ec03f */
[----:B------:R-:W-:-:S04]  /*1feb0*/  UIADD3 UR4, UR4, 0x36090, URZ ;  /* 0x0003609004047890 */ /* 0x000fc8000fffe03f */
[----:B------:R-:W-:-:S12]  /*1fec0*/  ULEA UR6, UR5, UR4, 0x3 ;  /* 0x0000000405067291 */ /* 0x000fd8000f8e183f */
.L_x_93:
[----:B0-----:R-:W-:-:S04]  /*1fed0*/  IMAD.U32 R3, RZ, RZ, UR6 ;  /* 0x00000006ff037e24 */ /* 0x001fc8000f8e00ff */
[----:B------:R0:W1:Y:S03]  /*1fee0*/  SYNCS.PHASECHK.TRANS64.TRYWAIT P0, [R3+URZ], R2 ;  /* 0x00000002030075a7 */ /* 0x000066000800017f */
[----:B-1----:R-:W-:Y:S05]  /*1fef0*/  @!P0 NANOSLEEP.SYNCS 0x989680 ;  /* 0x009896800000895d */ /* 0x002fea0003900000 */
[----:B------:R-:W1:Y:S02]  /*1ff00*/  @!P0 SYNCS.PHASECHK.TRANS64 P0, [R3+URZ], R2 ;  /* 0x00000002030085a7 */ /* 0x000e64000800007f */
[----:B-1----:R-:W-:Y:S05]  /*1ff10*/  @!P0 BRA `(.L_x_93) ;  /* 0xfffffffc00ec8947 */ /* 0x002fea000383ffff */
[----:B------:R-:W-:-:S04]  /*1ff20*/  UIADD3 UR5, UR5, 0x1, URZ ;  /* 0x0000000105057890 */ /* 0x000fc8000fffe03f */
[----:B------:R-:W-:-:S04]  /*1ff30*/  UISETP.NE.AND UP0, UPT, UR5, 0x12, UPT ;  /* 0x000000120500788c */ /* 0x000fc8000bf05270 */
[----:B------:R-:W-:Y:S02]  /*1ff40*/  USEL UR6, URZ, 0x1, UP0 ;  /* 0x000000013f067887 */ /* 0x000fe40008000000 */
[----:B------:R-:W-:-:S04]  /*1ff50*/  USEL UR5, UR5, URZ, UP0 ;  /* 0x0000003f05057287 */ /* 0x000fc80008000000 */
[----:B0-----:R-:W-:Y:S01]  /*1ff60*/  LOP3.LUT R2, R0, UR6, RZ, 0x3c, !PT ;  /* 0x0000000600027c12 */ /* 0x001fe2000f8e3cff */
[----:B------:R-:W-:-:S03]  /*1ff70*/  ULEA UR7, UR5, UR4, 0x3 ;  /* 0x0000000405077291 */ /* 0x000fc6000f8e183f */
[----:B------:R-:W-:-:S09]  /*1ff80*/  SHF.L.U32 R0, R2, 0x1f, RZ ;  /* 0x0000001f02007819 */ /* 0x000fd200000006ff */
.L_x_94:
        /* <DEDUP_REMOVED lines=9> */
[----:B------:R-:W-:Y:S01]  /*20020*/  LOP3.LUT R2, R2, UR6, RZ, 0x3c, !PT ;  /* 0x0000000602027c12 */ /* 0x000fe2000f8e3cff */
[----:B------:R-:W-:-:S03]  /*20030*/  ULEA UR7, UR5, UR4, 0x3 ;  /* 0x0000000405077291 */ /* 0x000fc6000f8e183f */
[----:B0-----:R-:W-:-:S09]  /*20040*/  SHF.L.U32 R0, R2, 0x1f, RZ ;  /* 0x0000001f02007819 */ /* 0x001fd200000006ff */
.L_x_95:
        /* <DEDUP_REMOVED lines=12> */
.L_x_96:
        /* <DEDUP_REMOVED lines=12> */
.L_x_97:
        /* <DEDUP_REMOVED lines=12> */
.L_x_98:
        /* <DEDUP_REMOVED lines=12> */
.L_x_99:
        /* <DEDUP_REMOVED lines=12> */
.L_x_100:
        /* <DEDUP_REMOVED lines=12> */
.L_x_101:
        /* <DEDUP_REMOVED lines=12> */
.L_x_102:
        /* <DEDUP_REMOVED lines=12> */
.L_x_103:
        /* <DEDUP_REMOVED lines=12> */
.L_x_104:
        /* <DEDUP_REMOVED lines=12> */
.L_x_105:
        /* <DEDUP_REMOVED lines=12> */
.L_x_106:
        /* <DEDUP_REMOVED lines=12> */
.L_x_107:
        /* <DEDUP_REMOVED lines=12> */
.L_x_108:
        /* <DEDUP_REMOVED lines=12> */
.L_x_109:
        /* <DEDUP_REMOVED lines=12> */
.L_x_110:
[----:B0-----:R-:W-:-:S04]  /*20b90*/  IMAD.U32 R3, RZ, RZ, UR5 ;  /* 0x00000005ff037e24 */ /* 0x001fc8000f8e00ff */
[----:B------:R0:W1:Y:S03]  /*20ba0*/  SYNCS.PHASECHK.TRANS64.TRYWAIT P0, [R3+URZ], R0 ;  /* 0x00000000030075a7 */ /* 0x000066000800017f */
[----:B-1----:R-:W-:Y:S05]  /*20bb0*/  @!P0 NANOSLEEP.SYNCS 0x989680 ;  /* 0x009896800000895d */ /* 0x002fea0003900000 */
[----:B------:R-:W1:Y:S02]  /*20bc0*/  @!P0 SYNCS.PHASECHK.TRANS64 P0, [R3+URZ], R0 ;  /* 0x00000000030085a7 */ /* 0x000e64000800007f */
[----:B-1----:R-:W-:Y:S05]  /*20bd0*/  @P0 EXIT ;  /* 0x000000000000094d */ /* 0x002fea0003800000 */
[----:B------:R-:W-:Y:S05]  /*20be0*/  BRA `(.L_x_110) ;  /* 0xfffffffc00e87947 */ /* 0x000fea000383ffff */
.L_x_111:
[----:B------:R-:W-:-:S00]  /*20bf0*/  BRA `(.L_x_111) ;  /* 0xfffffffc00fc7947 */ /* 0x000fc0000383ffff */
[----:B------:R-:W-:-:S00]  /*20c00*/  NOP ;  /* 0x0000000000007918 */ /* 0x000fc00000000000 */
[----:B------:R-:W-:-:S00]  /*20c10*/  NOP ;  /* 0x0000000000007918 */ /* 0x000fc00000000000 */
[----:B------:R-:W-:-:S00]  /*20c20*/  NOP ;  /* 0x0000000000007918 */ /* 0x000fc00000000000 */
[----:B------:R-:W-:-:S00]  /*20c30*/  NOP ;  /* 0x0000000000007918 */ /* 0x000fc00000000000 */
[----:B------:R-:W-:-:S00]  /*20c40*/  NOP ;  /* 0x0000000000007918 */ /* 0x000fc00000000000 */
[----:B------:R-:W-:-:S00]  /*20c50*/  NOP ;  /* 0x0000000000007918 */ /* 0x000fc00000000000 */
[----:B------:R-:W-:-:S00]  /*20c60*/  NOP ;  /* 0x0000000000007918 */ /* 0x000fc00000000000 */
[----:B------:R-:W-:-:S00]  /*20c70*/  NOP ;  /* 0x0000000000007918 */ /* 0x000fc00000000000 */
.L_x_112:


//--------------------- .nv.shared._ZN7cutlass13device_kernelINS_4conv6kernel13ConvUniversalINS1_16ConvProblemShapeILNS1_8OperatorE0ELi3EEENS1_10collective14CollectiveConvINS1_46MainloopSm90TmaGmmaWarpSpecializedImplicitGemmILS5_0ELi18ELi3EN4cute5tupleIJNSA_1CILi1EEESD_SD_EEENS1_36KernelImplicitTmaWarpSpecializedSm90ELi1EEENSB_IJNSC_ILi256EEENSC_ILi128EEENSB_IJNSC_ILi32EEEEEEEEENS_12float_e4m3_tESM_NSA_8TiledMMAINSA_8MMA_AtomIJNSA_4SM904GMMA31MMA_64x128x32_F32E4M3E4M3_SS_TNILNSQ_7ScaleInE1ELSS_1EEEEEENSA_6LayoutISE_NSB_IJNSC_ILi0EEESW_SW_EEEEENSB_IJNSA_10UnderscoreESZ_SZ_EEEEENS7_6detail26Sm90ImplicitGemmTileTraitsINSA_20SM90_TMA_LOAD_IM2COLENSA_14ComposedLayoutINSA_7SwizzleILi1ELi4ELi3EEENSA_18smem_ptr_flag_bitsILi8EEENSV_INSB_IJNSB_IJNSC_ILi8EEESJ_EEENSB_IJSJ_SD_EEENSB_IJSD_NSC_ILi18EEEEEEEEENSB_IJNSB_IJSJ_SH_EEENSB_IJSD_SW_EEENSB_IJSW_NSC_ILi8192EEEEEEEEEEEEEvEENS13_INSA_13SM90_TMA_LOADENS15_IS17_S19_NSV_INSB_IJNSB_IJS1A_NSC_ILi16EEEEEES1C_S1E_EEENSB_IJS1G_S1H_NSB_IJSW_NSC_ILi4096EEEEEEEEEEEEEvEEEENS_8epilogue10collective6detail29Sm90TmaWarpSpecializedAdapterINS20_15DefaultEpilogueISM_NSB_IJNSB_IJllllEEESD_SW_EEES25_NS1Z_6thread17LinearCombinationISM_Li1EffLNS26_9ScaleType4KindE0ELNS_15FloatRoundStyleE2ESM_EENS_4gemm15EpilogueDefaultEEEEEvvEEEEvNT_6ParamsE --------------------------
	.section	.nv.shared._ZN7cutlass13device_kernelINS_4conv6kernel13ConvUniversalINS1_16ConvProblemShapeILNS1_8OperatorE0ELi3EEENS1_10collective14CollectiveConvINS1_46MainloopSm90TmaGmmaWarpSpecializedImplicitGemmILS5_0ELi18ELi3EN4cute5tupleIJNSA_1CILi1EEESD_SD_EEENS1_36KernelImplicitTmaWarpSpecializedSm90ELi1EEENSB_IJNSC_ILi256EEENSC_ILi128EEENSB_IJNSC_ILi32EEEEEEEEENS_12float_e4m3_tESM_NSA_8TiledMMAINSA_8MMA_AtomIJNSA_4SM904GMMA31MMA_64x128x32_F32E4M3E4M3_SS_TNILNSQ_7ScaleInE1ELSS_1EEEEEENSA_6LayoutISE_NSB_IJNSC_ILi0EEESW_SW_EEEEENSB_IJNSA_10UnderscoreESZ_SZ_EEEEENS7_6detail26Sm90ImplicitGemmTileTraitsINSA_20SM90_TMA_LOAD_IM2COLENSA_14ComposedLayoutINSA_7SwizzleILi1ELi4ELi3EEENSA_18smem_ptr_flag_bitsILi8EEENSV_INSB_IJNSB_IJNSC_ILi8EEESJ_EEENSB_IJSJ_SD_EEENSB_IJSD_NSC_ILi18EEEEEEEEENSB_IJNSB_IJSJ_SH_EEENSB_IJSD_SW_EEENSB_IJSW_NSC_ILi8192EEEEEEEEEEEEEvEENS13_INSA_13SM90_TMA_LOADENS15_IS17_S19_NSV_INSB_IJNSB_IJS1A_NSC_ILi16EEEEEES1C_S1E_EEENSB_IJS1G_S1H_NSB_IJSW_NSC_ILi4096EEEEEEEEEEEEEvEEEENS_8epilogue10collective6detail29Sm90TmaWarpSpecializedAdapterINS20_15DefaultEpilogueISM_NSB_IJNSB_IJllllEEESD_SW_EEES25_NS1Z_6thread17LinearCombinationISM_Li1EffLNS26_9ScaleType4KindE0ELNS_15FloatRoundStyleE2ESM_EENS_4gemm15EpilogueDefaultEEEEEvvEEEEvNT_6ParamsE,"aw",@nobits
	.sectionflags	@""
	.align	16
	.zero		1024


//--------------------- .nv.shared.reserved.0     --------------------------
	.section	.nv.shared.reserved.0,"aw",@nobits
	.weak		__nv_reservedSMEM_offset_0_alias
	.size		__nv_reservedSMEM_offset_0_alias, 0, 0
	.other		__nv_reservedSMEM_offset_0_alias,@"STO_CUDA_RESERVED_SHARED STV_DEFAULT"
__nv_reservedSMEM_offset_0_alias:
	.zero		0


//--------------------- .nv.global                --------------------------
	.section	.nv.global,"aw",@nobits
.nv.global:
	.type		_ZN39_INTERNAL_e7a09e50_4_k_cu_442c4f6d_27924cute1_E,@object
	.size		_ZN39_INTERNAL_e7a09e50_4_k_cu_442c4f6d_27924cute1_E,(_ZN39_INTERNAL_e7a09e50_4_k_cu_442c4f6d_27924cuda3std3__45__cpo6cbeginE - _ZN39_INTERNAL_e7a09e50_4_k_cu_442c4f6d_27924cute1_E)
_ZN39_INTERNAL_e7a09e50_4_k_cu_442c4f6d_27924cute1_E:
	.zero		1
	.type		_ZN39_INTERNAL_e7a09e50_4_k_cu_442c4f6d_27924cuda3std3__45__cpo6cbeginE,@object
	.size		_ZN39_INTERNAL_e7a09e50_4_k_cu_442c4f6d_27924cuda3std3__45__cpo6cbeginE,(_ZN39_INTERNAL_e7a09e50_4_k_cu_442c4f6d_27924cuda3std3__48in_placeE - _ZN39_INTERNAL_e7a09e50_4_k_cu_442c4f6d_27924cuda3std3__45__cpo6cbeginE)
_ZN39_INTERNAL_e7a09e50_4_k_cu_442c4f6d_27924cuda3std3__45__cpo6cbeginE:
	.zero		1
	.type		_ZN39_INTERNAL_e7a09e50_4_k_cu_442c4f6d_27924cuda3std3__48in_placeE,@object
	.size		_ZN39_INTERNAL_e7a09e50_4_k_cu_442c4f6d_27924cuda3std3__48in_placeE,(_ZN39_INTERNAL_e7a09e50_4_k_cu_442c4f6d_27924cuda3std6ranges3__45__cpo9iter_moveE - _ZN39_INTERNAL_e7a09e50_4_k_cu_442c4f6d_27924cuda3std3__48in_placeE)
_ZN39_INTERNAL_e7a09e50_4_k_cu_442c4f6d_27924cuda3std3__48in_placeE:
	.zero		1
	.type		_ZN39_INTERNAL_e7a09e50_4_k_cu_442c4f6d_27924cuda3std6ranges3__45__cpo9iter_moveE,@object
	.size		_ZN39_INTERNAL_e7a09e50_4_k_cu_442c4f6d_27924cuda3std6ranges3__45__cpo9iter_moveE,(_ZN39_INTERNAL_e7a09e50_4_k_cu_442c4f6d_27924cuda3std3__45__cpo5beginE - _ZN39_INTERNAL_e7a09e50_4_k_cu_442c4f6d_27924cuda3std6ranges3__45__cpo9iter_moveE)
_ZN39_INTERNAL_e7a09e50_4_k_cu_442c4f6d_27924cuda3std6ranges3__45__cpo9iter_moveE:
	.zero		1
	.type		_ZN39_INTERNAL_e7a09e50_4_k_cu_442c4f6d_27924cuda3std3__45__cpo5beginE,@object
	.size		_ZN39_INTERNAL_e7a09e50_4_k_cu_442c4f6d_27924cuda3std3__45__cpo5beginE,(_ZN39_INTERNAL_e7a09e50_4_k_cu_442c4f6d_27924cuda3std3__441_GLOBAL__N__e7a09e50_4_k_cu_442c4f6d_27926ignoreE - _ZN39_INTERNAL_e7a09e50_4_k_cu_442c4f6d_27924cuda3std3__45__cpo5beginE)
_ZN39_INTERNAL_e7a09e50_4_k_cu_442c4f6d_27924cuda3std3__45__cpo5beginE:
	.zero		1
	.type		_ZN39_INTERNAL_e7a09e50_4_k_cu_442c4f6d_27924cuda3std3__441_GLOBAL__N__e7a09e50_4_k_cu_442c4f6d_27926ignoreE,@object
	.size		_ZN39_INTERNAL_e7a09e50_4_k_cu_442c4f6d_27924cuda3std3__441_GLOBAL__N__e7a09e50_4_k_cu_442c4f6d_27926ignoreE,(_ZN39_INTERNAL_e7a09e50_4_k_cu_442c4f6d_27924cute7productE - _ZN39_INTERNAL_e7a09e50_4_k_cu_442c4f6d_27924cuda3std3__441_GLOBAL__N__e7a09e50_4_k_cu_442c4f6d_27926ignoreE)
_ZN39_INTERNAL_e7a09e50_4_k_cu_442c4f6d_27924cuda3std3__441_GLOBAL__N__e7a09e50_4_k_cu_442c4f6d_27926ignoreE:
	.zero		1
	.type		_ZN39_INTERNAL_e7a09e50_4_k_cu_442c4f6d_27924cute7productE,@object
	.size		_ZN39_INTERNAL_e7a09e50_4_k_cu_442c4f6d_27924cute7productE,(_ZN39_INTERNAL_e7a09e50_4_k_cu_442c4f6d_27924cuda3std3__45__cpo3endE - _ZN39_INTERNAL_e7a09e50_4_k_cu_442c4f6d_27924cute7productE)
_ZN39_INTERNAL_e7a09e50_4_k_cu_442c4f6d_27924cute7productE:
	.zero		1
	.type		_ZN39_INTERNAL_e7a09e50_4_k_cu_442c4f6d_27924cuda3std3__45__cpo3endE,@object
	.size		_ZN39_INTERNAL_e7a09e50_4_k_cu_442c4f6d_27924cuda3std3__45__cpo3endE,(_ZN39_INTERNAL_e7a09e50_4_k_cu_442c4f6d_27924cuda3std3__419piecewise_constructE - _ZN39_INTERNAL_e7a09e50_4_k_cu_442c4f6d_27924cuda3std3__45__cpo3endE)
_ZN39_INTERNAL_e7a09e50_4_k_cu_442c4f6d_27924cuda3std3__45__cpo3endE:
	.zero		1
	.type		_ZN39_INTERNAL_e7a09e50_4_k_cu_442c4f6d_27924cuda3std3__419piecewise_constructE,@object
	.size		_ZN39_INTERNAL_e7a09e50_4_k_cu_442c4f6d_27924cuda3std3__419piecewise_constructE,(_ZN39_INTERNAL_e7a09e50_4_k_cu_442c4f6d_27924cuda3std3__45__cpo4cendE - _ZN39_INTERNAL_e7a09e50_4_k_cu_442c4f6d_27924cuda3std3__419piecewise_constructE)
_ZN39_INTERNAL_e7a09e50_4_k_cu_442c4f6d_27924cuda3std3__419piecewise_constructE:
	.zero		1
	.type		_ZN39_INTERNAL_e7a09e50_4_k_cu_442c4f6d_27924cuda3std3__45__cpo4cendE,@object
	.size		_ZN39_INTERNAL_e7a09e50_4_k_cu_442c4f6d_27924cuda3std3__45__cpo4cendE,(_ZN39_INTERNAL_e7a09e50_4_k_cu_442c4f6d_27924cuda3std6ranges3__45__cpo4swapE - _ZN39_INTERNAL_e7a09e50_4_k_cu_442c4f6d_27924cuda3std3__45__cpo4cendE)
_ZN39_INTERNAL_e7a09e50_4_k_cu_442c4f6d_27924cuda3std3__45__cpo4cendE:
	.zero		1
	.type		_ZN39_INTERNAL_e7a09e50_4_k_cu_442c4f6d_27924cuda3std6ranges3__45__cpo4swapE,@object
	.size		_ZN39_INTERNAL_e7a09e50_4_k_cu_442c4f6d_27924cuda3std6ranges3__45__cpo4swapE,(.L_7 - _ZN39_INTERNAL_e7a09e50_4_k_cu_442c4f6d_27924cuda3std6ranges3__45__cpo4swapE)
_ZN39_INTERNAL_e7a09e50_4_k_cu_442c4f6d_27924cuda3std6ranges3__45__cpo4swapE:
	.zero		1
.L_7:


//--------------------- .nv.constant0._ZN7cutlass13device_kernelINS_4conv6kernel13ConvUniversalINS1_16ConvProblemShapeILNS1_8OperatorE0ELi3EEENS1_10collective14CollectiveConvINS1_46MainloopSm90TmaGmmaWarpSpecializedImplicitGemmILS5_0ELi18ELi3EN4cute5tupleIJNSA_1CILi1EEESD_SD_EEENS1_36KernelImplicitTmaWarpSpecializedSm90ELi1EEENSB_IJNSC_ILi256EEENSC_ILi128EEENSB_IJNSC_ILi32EEEEEEEEENS_12float_e4m3_tESM_NSA_8TiledMMAINSA_8MMA_AtomIJNSA_4SM904GMMA31MMA_64x128x32_F32E4M3E4M3_SS_TNILNSQ_7ScaleInE1ELSS_1EEEEEENSA_6LayoutISE_NSB_IJNSC_ILi0EEESW_SW_EEEEENSB_IJNSA_10UnderscoreESZ_SZ_EEEEENS7_6detail26Sm90ImplicitGemmTileTraitsINSA_20SM90_TMA_LOAD_IM2COLENSA_14ComposedLayoutINSA_7SwizzleILi1ELi4ELi3EEENSA_18smem_ptr_flag_bitsILi8EEENSV_INSB_IJNSB_IJNSC_ILi8EEESJ_EEENSB_IJSJ_SD_EEENSB_IJSD_NSC_ILi18EEEEEEEEENSB_IJNSB_IJSJ_SH_EEENSB_IJSD_SW_EEENSB_IJSW_NSC_ILi8192EEEEEEEEEEEEEvEENS13_INSA_13SM90_TMA_LOADENS15_IS17_S19_NSV_INSB_IJNSB_IJS1A_NSC_ILi16EEEEEES1C_S1E_EEENSB_IJS1G_S1H_NSB_IJSW_NSC_ILi4096EEEEEEEEEEEEEvEEEENS_8epilogue10collective6detail29Sm90TmaWarpSpecializedAdapterINS20_15DefaultEpilogueISM_NSB_IJNSB_IJllllEEESD_SW_EEES25_NS1Z_6thread17LinearCombinationISM_Li1EffLNS26_9ScaleType4KindE0ELNS_15FloatRoundStyleE2ESM_EENS_4gemm15EpilogueDefaultEEEEEvvEEEEvNT_6ParamsE --------------------------
	.section	.nv.constant0._ZN7cutlass13device_kernelINS_4conv6kernel13ConvUniversalINS1_16ConvProblemShapeILNS1_8OperatorE0ELi3EEENS1_10collective14CollectiveConvINS1_46MainloopSm90TmaGmmaWarpSpecializedImplicitGemmILS5_0ELi18ELi3EN4cute5tupleIJNSA_1CILi1EEESD_SD_EEENS1_36KernelImplicitTmaWarpSpecializedSm90ELi1EEENSB_IJNSC_ILi256EEENSC_ILi128EEENSB_IJNSC_ILi32EEEEEEEEENS_12float_e4m3_tESM_NSA_8TiledMMAINSA_8MMA_AtomIJNSA_4SM904GMMA31MMA_64x128x32_F32E4M3E4M3_SS_TNILNSQ_7ScaleInE1ELSS_1EEEEEENSA_6LayoutISE_NSB_IJNSC_ILi0EEESW_SW_EEEEENSB_IJNSA_10UnderscoreESZ_SZ_EEEEENS7_6detail26Sm90ImplicitGemmTileTraitsINSA_20SM90_TMA_LOAD_IM2COLENSA_14ComposedLayoutINSA_7SwizzleILi1ELi4ELi3EEENSA_18smem_ptr_flag_bitsILi8EEENSV_INSB_IJNSB_IJNSC_ILi8EEESJ_EEENSB_IJSJ_SD_EEENSB_IJSD_NSC_ILi18EEEEEEEEENSB_IJNSB_IJSJ_SH_EEENSB_IJSD_SW_EEENSB_IJSW_NSC_ILi8192EEEEEEEEEEEEEvEENS13_INSA_13SM90_TMA_LOADENS15_IS17_S19_NSV_INSB_IJNSB_IJS1A_NSC_ILi16EEEEEES1C_S1E_EEENSB_IJS1G_S1H_NSB_IJSW_NSC_ILi4096EEEEEEEEEEEEEvEEEENS_8epilogue10collective6detail29Sm90TmaWarpSpecializedAdapterINS20_15DefaultEpilogueISM_NSB_IJNSB_IJllllEEESD_SW_EEES25_NS1Z_6thread17LinearCombinationISM_Li1EffLNS26_9ScaleType4KindE0ELNS_15FloatRoundStyleE2ESM_EENS_4gemm15EpilogueDefaultEEEEEvvEEEEvNT_6ParamsE,"a",@progbits
	.sectionflags	@""
	.align	4
.nv.constant0._ZN7cutlass13device_kernelINS_4conv6kernel13ConvUniversalINS1_16ConvProblemShapeILNS1_8OperatorE0ELi3EEENS1_10collective14CollectiveConvINS1_46MainloopSm90TmaGmmaWarpSpecializedImplicitGemmILS5_0ELi18ELi3EN4cute5tupleIJNSA_1CILi1EEESD_SD_EEENS1_36KernelImplicitTmaWarpSpecializedSm90ELi1EEENSB_IJNSC_ILi256EEENSC_ILi128EEENSB_IJNSC_ILi32EEEEEEEEENS_12float_e4m3_tESM_NSA_8TiledMMAINSA_8MMA_AtomIJNSA_4SM904GMMA31MMA_64x128x32_F32E4M3E4M3_SS_TNILNSQ_7ScaleInE1ELSS_1EEEEEENSA_6LayoutISE_NSB_IJNSC_ILi0EEESW_SW_EEEEENSB_IJNSA_10UnderscoreESZ_SZ_EEEEENS7_6detail26Sm90ImplicitGemmTileTraitsINSA_20SM90_TMA_LOAD_IM2COLENSA_14ComposedLayoutINSA_7SwizzleILi1ELi4ELi3EEENSA_18smem_ptr_flag_bitsILi8EEENSV_INSB_IJNSB_IJNSC_ILi8EEESJ_EEENSB_IJSJ_SD_EEENSB_IJSD_NSC_ILi18EEEEEEEEENSB_IJNSB_IJSJ_SH_EEENSB_IJSD_SW_EEENSB_IJSW_NSC_ILi8192EEEEEEEEEEEEEvEENS13_INSA_13SM90_TMA_LOADENS15_IS17_S19_NSV_INSB_IJNSB_IJS1A_NSC_ILi16EEEEEES1C_S1E_EEENSB_IJS1G_S1H_NSB_IJSW_NSC_ILi4096EEEEEEEEEEEEEvEEEENS_8epilogue10collective6detail29Sm90TmaWarpSpecializedAdapterINS20_15DefaultEpilogueISM_NSB_IJNSB_IJllllEEESD_SW_EEES25_NS1Z_6thread17LinearCombinationISM_Li1EffLNS26_9ScaleType4KindE0ELNS_15FloatRoundStyleE2ESM_EENS_4gemm15EpilogueDefaultEEEEEvvEEEEvNT_6ParamsE:
	.zero		1664


//--------------------- SYMBOLS --------------------------

	.type		.nv.reservedSmem.offset0,@object
	.size		.nv.reservedSmem.offset0,0x4
